def matmul_kernel(
    a_ptr,
    b_ptr,
    c_ptr,
    M,
    N,
    K,
    stride_am,
    stride_ak,
    stride_bk,
    stride_bn,
    stride_cm,
    stride_cn,
    BLOCK_M: tl.constexpr,
    BLOCK_N: tl.constexpr,
    BLOCK_K: tl.constexpr,
    GROUP_M: tl.constexpr,
):
    pid = tl.program_id(axis=0)
    num_pid_m = tl.cdiv(M, BLOCK_M)
    num_pid_n = tl.cdiv(N, BLOCK_N)
    num_pid_in_group = GROUP_M * num_pid_n
    group_id = pid // num_pid_in_group
    first_pid_m = group_id * GROUP_M
    group_size_m = min(num_pid_m - first_pid_m, GROUP_M)
    pid_m = first_pid_m + ((pid % num_pid_in_group) % group_size_m)
    pid_n = (pid % num_pid_in_group) // group_size_m

    offs_am = (pid_m * BLOCK_M + tl.arange(0, BLOCK_M)) % M
    offs_bn = (pid_n * BLOCK_N + tl.arange(0, BLOCK_N)) % N
    offs_k = tl.arange(0, BLOCK_K)
    a_ptrs = a_ptr + offs_am[:, None] * stride_am + offs_k[None, :] * stride_ak
    b_ptrs = b_ptr + offs_k[:, None] * stride_bk + offs_bn[None, :] * stride_bn

    acc = tl.zeros((BLOCK_M, BLOCK_N), dtype=tl.float32)
    for kk in range(0, tl.cdiv(K, BLOCK_K)):
        a = tl.load(a_ptrs, mask=offs_k[None, :] < K - kk * BLOCK_K, other=0.0)
        b = tl.load(b_ptrs, mask=offs_k[:, None] < K - kk * BLOCK_K, other=0.0)
        acc = tl.dot(a, b, acc)
        a_ptrs += BLOCK_K * stride_ak
        b_ptrs += BLOCK_K * stride_bk

    c = acc.to(c_ptr.dtype.element_ty)
    offs_cm = pid_m * BLOCK_M + tl.arange(0, BLOCK_M)
    offs_cn = pid_n * BLOCK_N + tl.arange(0, BLOCK_N)
    c_ptrs = c_ptr + offs_cm[:, None] * stride_cm + offs_cn[None, :] * stride_cn
    mask = (offs_cm[:, None] < M) & (offs_cn[None, :] < N)
    tl.store(c_ptrs, c, mask=mask)

# config = {"BLOCK_K": 32, "BLOCK_M": 128, "BLOCK_N": 256, "GROUP_M": 4, "arch": "sm_100", "dtype": "fp8e5m2", "num_ctas": 1, "num_stages": 3, "num_warps": 4}
# arch = sm_100


// ===== COMPILED SASS (sm_100a) =====

	.target	sm_100a

	.elftype	@"ET_EXEC"


//--------------------- .note.nv.tkinfo           --------------------------
	.section	.note.nv.tkinfo,"",@"SHT_NOTE"
	.sectionflags	@"SHF_NOTE_NV_TKINFO"
	.tkinfo
        /*0018*/ 	.word	0x00000081
        /*0030*/ 	.string	""
        /*0030*/ 	.string	"ptxas-blackwell"
        /*0030*/ 	.string	"Cuda compilation tools, release 12.9, V12.9.86"
        /*0030*/ 	.string	"Build cuda_12.9.r12.9/compiler.36037853_0"
        /*0030*/ 	.string	"-v  -suppress-debug-info  -lineinfo  -arch sm_100a "



//--------------------- .note.nv.cuver            --------------------------
	.section	.note.nv.cuver,"",@"SHT_NOTE"
	.sectionflags	@"SHF_NOTE_NV_CUVER"
        /*0018*/ 	.short	0x0001
        /*001a*/ 	.short	0x0064
        /*001c*/ 	.short	0x0001
        /*001e*/ 	.short	0x0000
        /*0020*/ 	.short	0x0001
        /*0022*/ 	.short	0x0000


//--------------------- .nv.info                  --------------------------
	.section	.nv.info,"",@"SHT_CUDA_INFO"
	.align	4


	//----- nvinfo : EIATTR_REGCOUNT
	.align		4
        /*0000*/ 	.byte	0x04, 0x2f
        /*0002*/ 	.short	(.L_4 - .L_3)
	.align		4
.L_3:
        /*0004*/ 	.word	index@(matmul_kernel)
        /*0008*/ 	.word	0x000000ff


	//----- nvinfo : EIATTR_FRAME_SIZE
	.align		4
.L_4:
        /*000c*/ 	.byte	0x04, 0x11
        /*000e*/ 	.short	(.L_6 - .L_5)
	.align		4
.L_5:
        /*0010*/ 	.word	index@($__internal_2_$__cuda_sm10x_tcgen05_guardrail_trap_unallocated_columns_being_dealloced)
        /*0014*/ 	.word	0x000001d0


	//----- nvinfo : EIATTR_FRAME_SIZE
	.align		4
.L_6:
        /*0018*/ 	.byte	0x04, 0x11
        /*001a*/ 	.short	(.L_8 - .L_7)
	.align		4
.L_7:
        /*001c*/ 	.word	index@($__internal_1_$__cuda_sm10x_tcgen05_guardrail_trap_phase_invalid_during_alloc)
        /*0020*/ 	.word	0x000001d0


	//----- nvinfo : EIATTR_FRAME_SIZE
	.align		4
.L_8:
        /*0024*/ 	.byte	0x04, 0x11
        /*0026*/ 	.short	(.L_10 - .L_9)
	.align		4
.L_9:
        /*0028*/ 	.word	index@($__internal_0_$__cuda_sm10x_tcgen05_guardrail_trap_col_being_dealloced_not_returned_by_alloc)
        /*002c*/ 	.word	0x000001d0


	//----- nvinfo : EIATTR_FRAME_SIZE
	.align		4
.L_10:
        /*0030*/ 	.byte	0x04, 0x11
        /*0032*/ 	.short	(.L_12 - .L_11)
	.align		4
.L_11:
        /*0034*/ 	.word	index@(matmul_kernel)
        /*0038*/ 	.word	0x000001d0


	//----- nvinfo : EIATTR_MIN_STACK_SIZE
	.align		4
.L_12:
        /*003c*/ 	.byte	0x04, 0x12
        /*003e*/ 	.short	(.L_14 - .L_13)
	.align		4
.L_13:
        /*0040*/ 	.word	index@(matmul_kernel)
        /*0044*/ 	.word	0x000001d0
.L_14:


//--------------------- .nv.info.matmul_kernel    --------------------------
	.section	.nv.info.matmul_kernel,"",@"SHT_CUDA_INFO"
	.sectionflags	@""
	.align	4


	//----- nvinfo : EIATTR_CUDA_API_VERSION
	.align		4
        /*0000*/ 	.byte	0x04, 0x37
        /*0002*/ 	.short	(.L_16 - .L_15)
.L_15:
        /*0004*/ 	.word	0x00000081


	//----- nvinfo : EIATTR_KPARAM_INFO
	.align		4
.L_16:
        /*0008*/ 	.byte	0x04, 0x17
        /*000a*/ 	.short	(.L_18 - .L_17)
.L_17:
        /*000c*/ 	.word	0x00000000
        /*0010*/ 	.short	0x000d
        /*0012*/ 	.short	0x0048
        /*0014*/ 	.byte	0x00, 0xf4, 0x21, 0x00


	//----- nvinfo : EIATTR_KPARAM_INFO
	.align		4
.L_18:
        /*0018*/ 	.byte	0x04, 0x17
        /*001a*/ 	.short	(.L_20 - .L_19)
.L_19:
        /*001c*/ 	.word	0x00000000
        /*0020*/ 	.short	0x000c
        /*0022*/ 	.short	0x0040
        /*0024*/ 	.byte	0x00, 0xf4, 0x21, 0x00


	//----- nvinfo : EIATTR_KPARAM_INFO
	.align		4
.L_20:
        /*0028*/ 	.byte	0x04, 0x17
        /*002a*/ 	.short	(.L_22 - .L_21)
.L_21:
        /*002c*/ 	.word	0x00000000
        /*0030*/ 	.short	0x000b
        /*0032*/ 	.short	0x0038
        /*0034*/ 	.byte	0x00, 0xf0, 0x11, 0x00


	//----- nvinfo : EIATTR_KPARAM_INFO
	.align		4
.L_22:
        /*0038*/ 	.byte	0x04, 0x17
        /*003a*/ 	.short	(.L_24 - .L_23)
.L_23:
        /*003c*/ 	.word	0x00000000
        /*0040*/ 	.short	0x000a
        /*0042*/ 	.short	0x0034
        /*0044*/ 	.byte	0x00, 0xf0, 0x11, 0x00


	//----- nvinfo : EIATTR_KPARAM_INFO
	.align		4
.L_24:
        /*0048*/ 	.byte	0x04, 0x17
        /*004a*/ 	.short	(.L_26 - .L_25)
.L_25:
        /*004c*/ 	.word	0x00000000
        /*0050*/ 	.short	0x0009
        /*0052*/ 	.short	0x0030
        /*0054*/ 	.byte	0x00, 0xf0, 0x11, 0x00


	//----- nvinfo : EIATTR_KPARAM_INFO
	.align		4
.L_26:
        /*0058*/ 	.byte	0x04, 0x17
        /*005a*/ 	.short	(.L_28 - .L_27)
.L_27:
        /*005c*/ 	.word	0x00000000
        /*0060*/ 	.short	0x0008
        /*0062*/ 	.short	0x002c
        /*0064*/ 	.byte	0x00, 0xf0, 0x11, 0x00


	//----- nvinfo : EIATTR_KPARAM_INFO
	.align		4
.L_28:
        /*0068*/ 	.byte	0x04, 0x17
        /*006a*/ 	.short	(.L_30 - .L_29)
.L_29:
        /*006c*/ 	.word	0x00000000
        /*0070*/ 	.short	0x0007
        /*0072*/ 	.short	0x0028
        /*0074*/ 	.byte	0x00, 0xf0, 0x11, 0x00


	//----- nvinfo : EIATTR_KPARAM_INFO
	.align		4
.L_30:
        /*0078*/ 	.byte	0x04, 0x17
        /*007a*/ 	.short	(.L_32 - .L_31)
.L_31:
        /*007c*/ 	.word	0x00000000
        /*0080*/ 	.short	0x0006
        /*0082*/ 	.short	0x0024
        /*0084*/ 	.byte	0x00, 0xf0, 0x11, 0x00


	//----- nvinfo : EIATTR_KPARAM_INFO
	.align		4
.L_32:
        /*0088*/ 	.byte	0x04, 0x17
        /*008a*/ 	.short	(.L_34 - .L_33)
.L_33:
        /*008c*/ 	.word	0x00000000
        /*0090*/ 	.short	0x0005
        /*0092*/ 	.short	0x0020
        /*0094*/ 	.byte	0x00, 0xf0, 0x11, 0x00


	//----- nvinfo : EIATTR_KPARAM_INFO
	.align		4
.L_34:
        /*0098*/ 	.byte	0x04, 0x17
        /*009a*/ 	.short	(.L_36 - .L_35)
.L_35:
        /*009c*/ 	.word	0x00000000
        /*00a0*/ 	.short	0x0004
        /*00a2*/ 	.short	0x001c
        /*00a4*/ 	.byte	0x00, 0xf0, 0x11, 0x00


	//----- nvinfo : EIATTR_KPARAM_INFO
	.align		4
.L_36:
        /*00a8*/ 	.byte	0x04, 0x17
        /*00aa*/ 	.short	(.L_38 - .L_37)
.L_37:
        /*00ac*/ 	.word	0x00000000
        /*00b0*/ 	.short	0x0003
        /*00b2*/ 	.short	0x0018
        /*00b4*/ 	.byte	0x00, 0xf0, 0x11, 0x00


	//----- nvinfo : EIATTR_KPARAM_INFO
	.align		4
.L_38:
        /*00b8*/ 	.byte	0x04, 0x17
        /*00ba*/ 	.short	(.L_40 - .L_39)
.L_39:
        /*00bc*/ 	.word	0x00000000
        /*00c0*/ 	.short	0x0002
        /*00c2*/ 	.short	0x0010
        /*00c4*/ 	.byte	0x00, 0xf4, 0x21, 0x00


	//----- nvinfo : EIATTR_KPARAM_INFO
	.align		4
.L_40:
        /*00c8*/ 	.byte	0x04, 0x17
        /*00ca*/ 	.short	(.L_42 - .L_41)
.L_41:
        /*00cc*/ 	.word	0x00000000
        /*00d0*/ 	.short	0x0001
        /*00d2*/ 	.short	0x0008
        /*00d4*/ 	.byte	0x00, 0xf4, 0x21, 0x00


	//----- nvinfo : EIATTR_KPARAM_INFO
	.align		4
.L_42:
        /*00d8*/ 	.byte	0x04, 0x17
        /*00da*/ 	.short	(.L_44 - .L_43)
.L_43:
        /*00dc*/ 	.word	0x00000000
        /*00e0*/ 	.short	0x0000
        /*00e2*/ 	.short	0x0000
        /*00e4*/ 	.byte	0x00, 0xf4, 0x21, 0x00


	//----- nvinfo : EIATTR_AT_ENTRY_FRAGMENTS
	.align		4
.L_44:
        /*00e8*/ 	.byte	0x04, 0x4f
        /*00ea*/ 	.short	(.L_46 - .L_45)


	//   ....[0]....
.L_45:
        /*00ec*/ 	.word	0x00000004


	//----- nvinfo : EIATTR_RESERVED_SMEM_USED
	.align		4
.L_46:
        /*00f0*/ 	.byte	0x01, 0x41
	.zero		2


	//----- nvinfo : EIATTR_SPARSE_MMA_MASK
	.align		4
        /*00f4*/ 	.byte	0x03, 0x50
        /*00f6*/ 	.short	0x0000


	//----- nvinfo : EIATTR_TCGEN05_1CTA_USED
	.align		4
        /*00f8*/ 	.byte	0x01, 0x51
	.zero		2


	//----- nvinfo : EIATTR_MAXREG_COUNT
	.align		4
        /*00fc*/ 	.byte	0x03, 0x1b
        /*00fe*/ 	.short	0x00ff


	//----- nvinfo : EIATTR_NUM_BARRIERS
	.align		4
        /*0100*/ 	.byte	0x02, 0x4c
        /*0102*/ 	.byte	0x01
	.zero		1


	//----- nvinfo : EIATTR_ANNOTATIONS
	.align		4
        /*0104*/ 	.byte	0x04, 0x55
        /*0106*/ 	.short	(.L_48 - .L_47)


	//   ....[0]....
.L_47:
        /*0108*/ 	.word	0x00000001
        /*010c*/ 	.byte	0xd0, 0xa7, 0x00, 0x00, 0x01, 0x00, 0x00, 0x00, 0xd0, 0xa8, 0x00, 0x00, 0x01, 0x00, 0x00, 0x00
        /* <DEDUP_REMOVED lines=64> */
        /*051c*/ 	.byte	0x10, 0xce, 0x00, 0x00, 0x01, 0x00, 0x00, 0x00, 0x00, 0xcf, 0x00, 0x00


	//----- nvinfo : EIATTR_INT_WARP_WIDE_INSTR_OFFSETS
	.align		4
.L_48:
        /*0528*/ 	.byte	0x04, 0x31
        /*052a*/ 	.short	(.L_50 - .L_49)


	//   ....[0]....
.L_49:
        /*052c*/ 	.word	0x00003dc0


	//   ....[1]....
        /*0530*/ 	.word	0x00003df0


	//   ....[2]....
        /*0534*/ 	.word	0x00006000


	//   ....[3]....
        /*0538*/ 	.word	0x00013a50


	//   ....[4]....
        /*053c*/ 	.word	0x00013aa0


	//----- nvinfo : EIATTR_COOP_GROUP_MASK_REGIDS
	.align		4
.L_50:
        /*0540*/ 	.byte	0x04, 0x29
        /*0542*/ 	.short	(.L_52 - .L_51)


	//   ....[0]....
.L_51:
        /*0544*/ 	.word	0xffffffff


	//   ....[1]....
        /*0548*/ 	.word	0xffffffff


	//   ....[2]....
        /*054c*/ 	.word	0xffffffff


	//   ....[3]....
        /*0550*/ 	.word	0xffffffff


	//----- nvinfo : EIATTR_COOP_GROUP_INSTR_OFFSETS
	.align		4
.L_52:
        /*0554*/ 	.byte	0x04, 0x28
        /*0556*/ 	.short	(.L_54 - .L_53)


	//   ....[0]....
.L_53:
        /*0558*/ 	.word	0x00000080


	//   ....[1]....
        /*055c*/ 	.word	0x00000340


	//   ....[2]....
        /*0560*/ 	.word	0x000138e0


	//   ....[3]....
        /*0564*/ 	.word	0x00013b50


	//----- nvinfo : EIATTR_VRC_CTA_INIT_COUNT
	.align		4
.L_54:
        /*0568*/ 	.byte	0x02, 0x4a
        /*056a*/ 	.byte	0x80
	.zero		1


	//----- nvinfo : EIATTR_MBARRIER_INSTR_OFFSETS
	.align		4
        /*056c*/ 	.byte	0x04, 0x39
        /*056e*/ 	.short	(.L_56 - .L_55)


	//   ....[0]....
.L_55:
        /*0570*/ 	.word	0x00003f60
        /*0574*/ 	.word	0x000000ff
        /*0578*/ 	.word	0x00000000
        /*057c*/ 	.short	0x0100
        /*057e*/ 	.byte	0x0d
	.zero		1


	//   ....[1]....
        /*0580*/ 	.word	0x000060a0
        /*0584*/ 	.word	0x000000ff
        /*0588*/ 	.word	0x00006008
        /*058c*/ 	.short	0x0100
        /*058e*/ 	.byte	0x10
	.zero		1


	//   ....[2]....
        /*0590*/ 	.word	0x00007860
        /*0594*/ 	.word	0x000000ff
        /*0598*/ 	.word	0x00000000
        /*059c*/ 	.short	0x010a
        /*059e*/ 	.byte	0x0d
	.zero		1


	//   ....[3]....
        /*05a0*/ 	.word	0x0000a6b0
        /*05a4*/ 	.word	0x000000ff
        /*05a8*/ 	.word	0x00000000
        /*05ac*/ 	.short	0x010a
        /*05ae*/ 	.byte	0x0d
	.zero		1


	//   ....[4]....
        /*05b0*/ 	.word	0x0000a840
        /*05b4*/ 	.word	0x000000ff
        /*05b8*/ 	.word	0x00006000
        /*05bc*/ 	.short	0x0108
        /*05be*/ 	.byte	0x10
	.zero		1


	//   ....[5]....
        /*05c0*/ 	.word	0x0000a890
        /*05c4*/ 	.word	0x000000ff
        /*05c8*/ 	.word	0x00006008
        /*05cc*/ 	.short	0x0108
        /*05ce*/ 	.byte	0x10
	.zero		1


	//   ....[6]....
        /*05d0*/ 	.word	0x00013b70
        /*05d4*/ 	.word	0x000000ff
        /*05d8*/ 	.word	0x00000000
        /*05dc*/ 	.short	0x010a
        /*05de*/ 	.byte	0x0d
	.zero		1


	//   ....[7]....
        /*05e0*/ 	.word	0x00013ba0
        /*05e4*/ 	.word	0x000000ff
        /*05e8*/ 	.word	0x00000000
        /*05ec*/ 	.short	0x010a
        /*05ee*/ 	.byte	0x0d
	.zero		1


	//----- nvinfo : EIATTR_NUM_MBARRIERS
	.align		4
.L_56:
        /*05f0*/ 	.byte	0x03, 0x38
        /*05f2*/ 	.short	0x0002


	//----- nvinfo : EIATTR_EXIT_INSTR_OFFSETS
	.align		4
        /*05f4*/ 	.byte	0x04, 0x1c
        /*05f6*/ 	.short	(.L_58 - .L_57)


	//   ....[0]....
.L_57:
        /*05f8*/ 	.word	0x00013b60


	//----- nvinfo : EIATTR_REQNTID
	.align		4
.L_58:
        /*05fc*/ 	.byte	0x04, 0x10
        /*05fe*/ 	.short	(.L_60 - .L_59)
.L_59:
        /*0600*/ 	.word	0x00000080
        /*0604*/ 	.word	0x00000001
        /*0608*/ 	.word	0x00000001


	//----- nvinfo : EIATTR_CRS_STACK_SIZE
	.align		4
.L_60:
        /*060c*/ 	.byte	0x04, 0x1e
        /*060e*/ 	.short	(.L_62 - .L_61)
.L_61:
        /*0610*/ 	.word	0x00000000


	//----- nvinfo : EIATTR_CBANK_PARAM_SIZE
	.align		4
.L_62:
        /*0614*/ 	.byte	0x03, 0x19
        /*0616*/ 	.short	0x0050


	//----- nvinfo : EIATTR_PARAM_CBANK
	.align		4
        /*0618*/ 	.byte	0x04, 0x0a
        /*061a*/ 	.short	(.L_64 - .L_63)
	.align		4
.L_63:
        /*061c*/ 	.word	index@(.nv.constant0.matmul_kernel)
        /*0620*/ 	.short	0x0380
        /*0622*/ 	.short	0x0050


	//----- nvinfo : EIATTR_SW_WAR
	.align		4
.L_64:
        /*0624*/ 	.byte	0x04, 0x36
        /*0626*/ 	.short	(.L_66 - .L_65)
.L_65:
        /*0628*/ 	.word	0x00000008
.L_66:


//--------------------- .nv.compat                --------------------------
	.section	.nv.compat,"",@"SHT_CUDA_COMPAT_INFO"
	.align	4
        /*0000*/ 	.byte	0x02, 0x02, 0x02, 0x00, 0x02, 0x05, 0x05, 0x00, 0x02, 0x03, 0x00, 0x00, 0x02, 0x06, 0x01, 0x00


//--------------------- .nv.callgraph             --------------------------
	.section	.nv.callgraph,"",@"SHT_CUDA_CALLGRAPH"
	.align	4
	.sectionentsize	8
	.align		4
        /*0000*/ 	.word	0x00000000
	.align		4
        /*0004*/ 	.word	0xffffffff
	.align		4
        /*0008*/ 	.word	0x00000000
	.align		4
        /*000c*/ 	.word	0xfffffffe
	.align		4
        /*0010*/ 	.word	0x00000000
	.align		4
        /*0014*/ 	.word	0xfffffffd
	.align		4
        /*0018*/ 	.word	0x00000000
	.align		4
        /*001c*/ 	.word	0xfffffffc


//--------------------- .text.matmul_kernel       --------------------------
	.section	.text.matmul_kernel,"ax",@progbits
	.align	128
        .global         matmul_kernel
        .type           matmul_kernel,@function
        .size           matmul_kernel,(.L_x_20 - matmul_kernel)
        .other          matmul_kernel,@"STO_CUDA_ENTRY STV_DEFAULT"
matmul_kernel:
.text.matmul_kernel:
[----:B------:R-:W0:Y:S01]  /*0000*/  LDC R1, c[0x0][0x37c] ;  /* 0x0000df00ff017b82 */ /* 0x000e220000000800 */
[----:B------:R-:W1:Y:S01]  /*0010*/  S2R R57, SR_TID.X ;  /* 0x0000000000397919 */ /* 0x000e620000002100 */
[----:B0-----:R-:W-:Y:S01]  /*0020*/  VIADD R1, R1, 0xfffffe30 ;  /* 0xfffffe3001017836 */ /* 0x001fe20000000000 */
[----:B------:R-:W0:Y:S01]  /*0030*/  LDCU.64 UR18, c[0x0][0x358] ;  /* 0x00006b00ff1277ac */ /* 0x000e220008000a00 */
[----:B-1----:R-:W-:-:S13]  /*0040*/  ISETP.GE.U32.AND P0, PT, R57, 0x20, PT ;  /* 0x000000203900780c */ /* 0x002fda0003f06070 */
[----:B------:R-:W-:Y:S02]  /*0050*/  VOTEU.ANY UP0, P0 ;  /* 0x0000000000ff7886 */ /* 0x000fe40000000100 */
[----:B------:R-:W-:Y:S05]  /*0060*/  BRA.U UP0, `(.L_x_0) ;  /* 0x0000000100b87547 */ /* 0x000fea000b800000 */
[----:B------:R-:W1:Y:S01]  /*0070*/  S2UR UR6, SR_CgaCtaId ;  /* 0x00000000000679c3 */ /* 0x000e620000008800 */
[----:B------:R-:W-:Y:S01]  /*0080*/  NOP ;  /* 0x0000000000007918 */ /* 0x000fe20000000000 */
[----:B------:R-:W-:Y:S02]  /*0090*/  UMOV UR4, 0x40 ;  /* 0x0000004000047882 */ /* 0x000fe40000000000 */
[----:B-1----:R-:W-:-:S09]  /*00a0*/  ULEA UR4, UR6, UR4, 0x18 ;  /* 0x0000000406047291 */ /* 0x002fd2000f8ec0ff */
[----:B------:R-:W1:Y:S01]  /*00b0*/  LDS.U8 R0, [UR4] ;  /* 0x00000004ff007984 */ /* 0x000e620008000000 */
[----:B------:R-:W-:Y:S02]  /*00c0*/  UMOV UR4, 0x400 ;  /* 0x0000040000047882 */ /* 0x000fe40000000000 */
[----:B------:R-:W-:Y:S01]  /*00d0*/  ULEA UR4, UR6, UR4, 0x18 ;  /* 0x0000000406047291 */ /* 0x000fe2000f8ec0ff */
[----:B-1----:R-:W-:-:S13]  /*00e0*/  ISETP.NE.AND P0, PT, R0, RZ, PT ;  /* 0x000000ff0000720c */ /* 0x002fda0003f05270 */
[----:B------:R-:W-:Y:S05]  /*00f0*/  @P0 BRA `(.L_x_1) ;  /* 0x00000000007c0947 */ /* 0x000fea0003800000 */
[----:B------:R-:W-:-:S13]  /*0100*/  ELECT P0, URZ, PT ;  /* 0x0000000000ff782f */ /* 0x000fda0003800000 */
[----:B------:R-:W-:Y:S05]  /*0110*/  @!P0 BRA `(.L_x_2) ;  /* 0x0000000000848947 */ /* 0x000fea0003800000 */
[----:B------:R-:W-:Y:S01]  /*0120*/  UMOV UR5, 0x8 ;  /* 0x0000000800057882 */ /* 0x000fe20000000000 */
[----:B------:R-:W-:Y:S02]  /*0130*/  IMAD.MOV.U32 R4, RZ, RZ, 0x1 ;  /* 0x00000001ff047424 */ /* 0x000fe400078e00ff */
[----:B------:R-:W-:Y:S02]  /*0140*/  IMAD.MOV.U32 R5, RZ, RZ, 0xff ;  /* 0x000000ffff057424 */ /* 0x000fe400078e00ff */
[----:B------:R-:W-:Y:S04]  /*0150*/  DEPBAR.LE SB1, 0x36 ;  /* 0x00009d800000791a */ /* 0x000fe80000000000 */
[----:B------:R-:W1:Y:S02]  /*0160*/  UTCATOMSWS.FIND_AND_SET.ALIGN UP1, UR5, UR5 ;  /* 0x00000005000575e3 */ /* 0x000e640008020800 */
[----:B-1----:R-:W-:-:S04]  /*0170*/  PLOP3.LUT P0, PT, PT, PT, UP1, 0x80, 0x8 ;  /* 0x000000000008781c */ /* 0x002fc80003f0f018 */
[----:B------:R-:W-:-:S04]  /*0180*/  SEL R0, RZ, 0xffffffff, !P0 ;  /* 0xffffffffff007807 */ /* 0x000fc80004000000 */
[----:B------:R-:W-:Y:S01]  /*0190*/  ISETP.NE.AND P0, PT, R0, RZ, PT ;  /* 0x000000ff0000720c */ /* 0x000fe20003f05270 */
[----:B------:R-:W-:-:S12]  /*01a0*/  IMAD.U32 R0, RZ, RZ, UR5 ;  /* 0x00000005ff007e24 */ /* 0x000fd8000f8e00ff */
[----:B------:R-:W-:Y:S05]  /*01b0*/  @P0 BRA `(.L_x_3) ;  /* 0x0000000000240947 */ /* 0x000fea0003800000 */
.L_x_4:
[----:B------:R-:W-:Y:S05]  /*01c0*/  NANOSLEEP 0x64 ;  /* 0x000000640000795d */ /* 0x000fea0003800000 */
[----:B------:R-:W-:-:S05]  /*01d0*/  UMOV UR5, 0x8 ;  /* 0x0000000800057882 */ /* 0x000fca0000000000 */
[----:B------:R-:W-:Y:S04]  /*01e0*/  DEPBAR.LE SB1, 0x36 ;  /* 0x00009d800000791a */ /* 0x000fe80000000000 */
[----:B------:R-:W1:Y:S02]  /*01f0*/  UTCATOMSWS.FIND_AND_SET.ALIGN UP1, UR5, UR5 ;  /* 0x00000005000575e3 */ /* 0x000e640008020800 */
[----:B-1----:R-:W-:-:S04]  /*0200*/  PLOP3.LUT P0, PT, PT, PT, UP1, 0x80, 0x8 ;  /* 0x000000000008781c */ /* 0x002fc80003f0f018 */
[----:B------:R-:W-:-:S04]  /*0210*/  SEL R0, RZ, 0xffffffff, !P0 ;  /* 0xffffffffff007807 */ /* 0x000fc80004000000 */
[----:B------:R-:W-:Y:S01]  /*0220*/  ISETP.NE.AND P0, PT, R0, RZ, PT ;  /* 0x000000ff0000720c */ /* 0x000fe20003f05270 */
[----:B------:R-:W-:-:S12]  /*0230*/  IMAD.U32 R0, RZ, RZ, UR5 ;  /* 0x00000005ff007e24 */ /* 0x000fd8000f8e00ff */
[----:B------:R-:W-:Y:S05]  /*0240*/  @!P0 BRA `(.L_x_4) ;  /* 0xfffffffc00dc8947 */ /* 0x000fea000383ffff */
.L_x_3:
[C---:B------:R-:W-:Y:S01]  /*0250*/  VIADD R3, R0.reuse, 0x10 ;  /* 0x0000001000037836 */ /* 0x040fe20000000000 */
[----:B------:R-:W-:Y:S01]  /*0260*/  UMOV UR5, 0x50 ;  /* 0x0000005000057882 */ /* 0x000fe20000000000 */
[----:B------:R-:W-:Y:S01]  /*0270*/  SHF.L.U32 R2, R5, R0, RZ ;  /* 0x0000000005027219 */ /* 0x000fe200000006ff */
[----:B------:R-:W-:Y:S01]  /*0280*/  ULEA UR5, UR6, UR5, 0x18 ;  /* 0x0000000506057291 */ /* 0x000fe2000f8ec0ff */
[----:B------:R-:W-:Y:S01]  /*0290*/  IMAD.SHL.U32 R0, R0, 0x20, RZ ;  /* 0x0000002000007824 */ /* 0x000fe200078e00ff */
[----:B------:R-:W-:-:S04]  /*02a0*/  SHF.L.U32 R3, R4, R3, RZ ;  /* 0x0000000304037219 */ /* 0x000fc800000006ff */
[----:B------:R-:W-:-:S05]  /*02b0*/  LOP3.LUT R2, R3, R2, RZ, 0xfc, !PT ;  /* 0x0000000203027212 */ /* 0x000fca00078efcff */
[----:B------:R1:W-:Y:S04]  /*02c0*/  ATOMS.OR RZ, [UR5], R2 ;  /* 0x00000002ffff798c */ /* 0x0003e8000b000005 */
[----:B------:R1:W-:Y:S01]  /*02d0*/  STS [UR4], R0 ;  /* 0x00000000ff007988 */ /* 0x0003e20008000804 */
[----:B------:R-:W-:Y:S05]  /*02e0*/  BRA `(.L_x_2) ;  /* 0x0000000000107947 */ /* 0x000fea0003800000 */
.L_x_1:
[----:B------:R-:W-:Y:S01]  /*02f0*/  IMAD.MOV.U32 R0, RZ, RZ, -0x1 ;  /* 0xffffffffff007424 */ /* 0x000fe200078e00ff */
[----:B------:R-:W-:-:S04]  /*0300*/  MOV R2, 0x330 ;  /* 0x0000033000027802 */ /* 0x000fc80000000f00 */
[----:B------:R1:W-:Y:S03]  /*0310*/  STS [UR4], R0 ;  /* 0x00000000ff007988 */ /* 0x0003e60008000804 */
[----:B01----:R-:W-:Y:S05]  /*0320*/  CALL.REL.NOINC `($__internal_1_$__cuda_sm10x_tcgen05_guardrail_trap_phase_invalid_during_alloc) ;  /* 0x0000013800347944 */ /* 0x003fea0003c00000 */
.L_x_2:
[----:B------:R-:W-:Y:S05]  /*0330*/  WARPSYNC.ALL ;  /* 0x0000000000007948 */ /* 0x000fea0003800000 */
[----:B------:R-:W-:Y:S01]  /*0340*/  NOP ;  /* 0x0000000000007918 */ /* 0x000fe20000000000 */
.L_x_0:
[----:B------:R-:W2:Y:S01]  /*0350*/  LDC.64 R8, c[0x0][0x398] ;  /* 0x0000e600ff087b82 */ /* 0x000ea20000000a00 */
[----:B------:R-:W3:Y:S01]  /*0360*/  S2R R5, SR_CTAID.X ;  /* 0x0000000000057919 */ /* 0x000ee20000002500 */
[----:B------:R-:W-:Y:S01]  /*0370*/  LOP3.LUT R206, R57, 0x7f, RZ, 0xc0, !PT ;  /* 0x0000007f39ce7812 */ /* 0x000fe200078ec0ff */
[----:B------:R-:W-:Y:S01]  /*0380*/  UMOV UR4, 0x400 ;  /* 0x0000040000047882 */ /* 0x000fe20000000000 */
[----:B------:R-:W-:Y:S01]  /*0390*/  SHF.R.U32.HI R16, RZ, 0x5, R57 ;  /* 0x00000005ff107819 */ /* 0x000fe20000011639 */
[----:B------:R-:W4:Y:S03]  /*03a0*/  LDCU UR7, c[0x0][0x3a4] ;  /* 0x00007480ff0777ac */ /* 0x000f260008000800 */
[----:B------:R-:W-:Y:S01]  /*03b0*/  R2UR UR6, R16 ;  /* 0x00000000100672ca */ /* 0x000fe200000e0000 */
[----:B------:R-:W5:Y:S01]  /*03c0*/  S2UR UR5, SR_CgaCtaId ;  /* 0x00000000000579c3 */ /* 0x000f620000008800 */
[----:B------:R-:W1:Y:S07]  /*03d0*/  LDCU.128 UR20, c[0x0][0x380] ;  /* 0x00007000ff1477ac */ /* 0x000e6e0008000c00 */
[----:B------:R-:W0:Y:S01]  /*03e0*/  LDC.64 R118, c[0x0][0x3a8] ;  /* 0x0000ea00ff767b82 */ /* 0x000e220000000a00 */
[----:B-12---:R-:W-:-:S05]  /*03f0*/  VIADD R0, R9, 0xff ;  /* 0x000000ff09007836 */ /* 0x006fca0000000000 */
[----:B------:R-:W-:-:S04]  /*0400*/  SHF.R.S32.HI R3, RZ, 0x1f, R0 ;  /* 0x0000001fff037819 */ /* 0x000fc80000011400 */
[----:B------:R-:W-:Y:S01]  /*0410*/  LEA.HI R3, R3, R0, RZ, 0x8 ;  /* 0x0000000003037211 */ /* 0x000fe200078f40ff */
[----:B-----5:R-:W-:Y:S01]  /*0420*/  ULEA UR16, UR5, UR4, 0x18 ;  /* 0x0000000405107291 */ /* 0x020fe2000f8ec0ff */
[----:B---3--:R-:W-:Y:S01]  /*0430*/  IABS R10, R5 ;  /* 0x00000005000a7213 */ /* 0x008fe20000000000 */
[----:B------:R-:W-:Y:S01]  /*0440*/  USHF.L.U32 UR4, UR6, 0x15, URZ ;  /* 0x0000001506047899 */ /* 0x000fe200080006ff */
[----:B------:R-:W-:Y:S01]  /*0450*/  SHF.R.S32.HI R3, RZ, 0x8, R3 ;  /* 0x00000008ff037819 */ /* 0x000fe20000011403 */
[----:B------:R-:W-:Y:S02]  /*0460*/  UIADD3 UR10, UPT, UPT, UR16, 0x6000, URZ ;  /* 0x00006000100a7890 */ /* 0x000fe4000fffe0ff */
[----:B------:R-:W-:Y:S02]  /*0470*/  ULOP3.LUT UR4, UR4, 0x600000, URZ, 0xc0, !UPT ;  /* 0x0060000004047892 */ /* 0x000fe4000f8ec0ff */
[----:B------:R-:W-:-:S05]  /*0480*/  IMAD.SHL.U32 R4, R3, 0x4, RZ ;  /* 0x0000000403047824 */ /* 0x000fca00078e00ff */
[-C--:B------:R-:W-:Y:S02]  /*0490*/  IABS R7, R4.reuse ;  /* 0x0000000400077213 */ /* 0x080fe40000000000 */
[----:B------:R-:W-:Y:S02]  /*04a0*/  IABS R12, R4 ;  /* 0x00000004000c7213 */ /* 0x000fe40000000000 */
[----:B------:R-:W1:Y:S08]  /*04b0*/  I2F.RP R0, R7 ;  /* 0x0000000700007306 */ /* 0x000e700000209400 */
[----:B-1----:R-:W1:Y:S02]  /*04c0*/  MUFU.RCP R0, R0 ;  /* 0x0000000000007308 */ /* 0x002e640000001000 */
[----:B-1----:R-:W-:-:S02]  /*04d0*/  VIADD R2, R0, 0xffffffe ;  /* 0x0ffffffe00027836 */ /* 0x002fc40000000000 */
[----:B------:R-:W-:-:S04]  /*04e0*/  IMAD.MOV R0, RZ, RZ, -R12 ;  /* 0x000000ffff007224 */ /* 0x000fc800078e0a0c */
[----:B------:R1:W2:Y:S02]  /*04f0*/  F2I.FTZ.U32.TRUNC.NTZ R3, R2 ;  /* 0x0000000200037305 */ /* 0x0002a4000021f000 */
[----:B-1----:R-:W-:Y:S02]  /*0500*/  IMAD.MOV.U32 R2, RZ, RZ, RZ ;  /* 0x000000ffff027224 */ /* 0x002fe400078e00ff */
[----:B--2---:R-:W-:-:S04]  /*0510*/  IMAD.MOV R6, RZ, RZ, -R3 ;  /* 0x000000ffff067224 */ /* 0x004fc800078e0a03 */
[----:B------:R-:W-:Y:S02]  /*0520*/  IMAD R11, R6, R7, RZ ;  /* 0x00000007060b7224 */ /* 0x000fe400078e02ff */
[----:B------:R-:W-:Y:S02]  /*0530*/  IMAD.MOV.U32 R6, RZ, RZ, R10 ;  /* 0x000000ffff067224 */ /* 0x000fe400078e000a */
[----:B------:R-:W-:-:S06]  /*0540*/  IMAD.HI.U32 R3, R3, R11, R2 ;  /* 0x0000000b03037227 */ /* 0x000fcc00078e0002 */
[----:B------:R-:W-:-:S04]  /*0550*/  IMAD.HI.U32 R3, R3, R6, RZ ;  /* 0x0000000603037227 */ /* 0x000fc800078e00ff */
[----:B------:R-:W-:Y:S01]  /*0560*/  IMAD R0, R3, R0, R6 ;  /* 0x0000000003007224 */ /* 0x000fe200078e0206 */
[----:B------:R-:W-:Y:S04]  /*0570*/  BAR.SYNC.DEFER_BLOCKING 0x0 ;  /* 0x0000000000007b1d */ /* 0x000fe80000010000 */
[----:B------:R-:W-:-:S13]  /*0580*/  ISETP.GT.U32.AND P1, PT, R7, R0, PT ;  /* 0x000000000700720c */ /* 0x000fda0003f24070 */
[----:B------:R-:W-:Y:S02]  /*0590*/  @!P1 IMAD.IADD R0, R0, 0x1, -R7 ;  /* 0x0000000100009824 */ /* 0x000fe400078e0a07 */
[----:B------:R-:W-:Y:S01]  /*05a0*/  @!P1 VIADD R3, R3, 0x1 ;  /* 0x0000000103039836 */ /* 0x000fe20000000000 */
[----:B------:R-:W-:Y:S02]  /*05b0*/  ISETP.NE.AND P1, PT, R4, RZ, PT ;  /* 0x000000ff0400720c */ /* 0x000fe40003f25270 */
[----:B------:R-:W-:Y:S02]  /*05c0*/  ISETP.GE.U32.AND P0, PT, R0, R7, PT ;  /* 0x000000070000720c */ /* 0x000fe40003f06070 */
[----:B------:R-:W-:-:S04]  /*05d0*/  LOP3.LUT R0, R5, R4, RZ, 0x3c, !PT ;  /* 0x0000000405007212 */ /* 0x000fc800078e3cff */
[----:B------:R-:W-:Y:S01]  /*05e0*/  ISETP.GE.AND P2, PT, R0, RZ, PT ;  /* 0x000000ff0000720c */ /* 0x000fe20003f46270 */
[----:B------:R-:W-:-:S06]  /*05f0*/  VIADD R0, R8, 0x7f ;  /* 0x0000007f08007836 */ /* 0x000fcc0000000000 */
[----:B------:R-:W-:-:S04]  /*0600*/  @P0 VIADD R3, R3, 0x1 ;  /* 0x0000000103030836 */ /* 0x000fc80000000000 */
[----:B------:R-:W-:Y:S01]  /*0610*/  IMAD.MOV.U32 R2, RZ, RZ, R3 ;  /* 0x000000ffff027224 */ /* 0x000fe200078e0003 */
[----:B------:R-:W-:-:S03]  /*0620*/  SHF.R.S32.HI R3, RZ, 0x1f, R0 ;  /* 0x0000001fff037819 */ /* 0x000fc60000011400 */
[----:B------:R-:W-:Y:S01]  /*0630*/  @!P2 IMAD.MOV R2, RZ, RZ, -R2 ;  /* 0x000000ffff02a224 */ /* 0x000fe200078e0a02 */
[----:B------:R-:W-:Y:S02]  /*0640*/  @!P1 LOP3.LUT R2, RZ, R4, RZ, 0x33, !PT ;  /* 0x00000004ff029212 */ /* 0x000fe400078e33ff */
[----:B------:R-:W-:-:S03]  /*0650*/  LEA.HI R3, R3, R0, RZ, 0x7 ;  /* 0x0000000003037211 */ /* 0x000fc600078f38ff */
[----:B------:R-:W-:Y:S02]  /*0660*/  IMAD.SHL.U32 R247, R2, 0x4, RZ ;  /* 0x0000000402f77824 */ /* 0x000fe400078e00ff */
[----:B------:R-:W-:-:S03]  /*0670*/  IMAD.MOV R2, RZ, RZ, -R2 ;  /* 0x000000ffff027224 */ /* 0x000fc600078e0a02 */
[----:B------:R-:W-:Y:S01]  /*0680*/  LEA.HI.SX32 R3, R3, -R247, 0x19 ;  /* 0x800000f703037211 */ /* 0x000fe200078fcaff */
[----:B------:R-:W-:-:S03]  /*0690*/  IMAD R6, R4, R2, R5 ;  /* 0x0000000204067224 */ /* 0x000fc600078e0205 */
[----:B------:R-:W-:Y:S02]  /*06a0*/  VIMNMX R13, PT, PT, R3, 0x4, PT ;  /* 0x00000004030d7848 */ /* 0x000fe40003fe0100 */
[----:B------:R-:W-:Y:S02]  /*06b0*/  IABS R11, R6 ;  /* 0x00000006000b7213 */ /* 0x000fe40000000000 */
[-C--:B------:R-:W-:Y:S02]  /*06c0*/  IABS R7, R13.reuse ;  /* 0x0000000d00077213 */ /* 0x080fe40000000000 */
[----:B------:R-:W-:Y:S02]  /*06d0*/  IABS R4, R13 ;  /* 0x0000000d00047213 */ /* 0x000fe40000000000 */
[----:B------:R-:W1:Y:S08]  /*06e0*/  I2F.RP R0, R7 ;  /* 0x0000000700007306 */ /* 0x000e700000209400 */
[----:B-1----:R-:W1:Y:S02]  /*06f0*/  MUFU.RCP R0, R0 ;  /* 0x0000000000007308 */ /* 0x002e640000001000 */
[----:B-1----:R-:W-:-:S06]  /*0700*/  VIADD R3, R0, 0xffffffe ;  /* 0x0ffffffe00037836 */ /* 0x002fcc0000000000 */
[----:B------:R-:W1:Y:S02]  /*0710*/  F2I.FTZ.U32.TRUNC.NTZ R3, R3 ;  /* 0x0000000300037305 */ /* 0x000e64000021f000 */
[----:B-1----:R-:W-:-:S04]  /*0720*/  IMAD.MOV R10, RZ, RZ, -R3 ;  /* 0x000000ffff0a7224 */ /* 0x002fc800078e0a03 */
[----:B------:R-:W-:Y:S01]  /*0730*/  IMAD.MOV.U32 R2, RZ, RZ, R10 ;  /* 0x000000ffff027224 */ /* 0x000fe200078e000a */
[----:B------:R-:W-:-:S03]  /*0740*/  IABS R10, R8 ;  /* 0x00000008000a7213 */ /* 0x000fc60000000000 */
[----:B------:R-:W-:Y:S02]  /*0750*/  IMAD R5, R2, R7, RZ ;  /* 0x0000000702057224 */ /* 0x000fe400078e02ff */
[----:B------:R-:W-:-:S04]  /*0760*/  IMAD.MOV.U32 R2, RZ, RZ, RZ ;  /* 0x000000ffff027224 */ /* 0x000fc800078e00ff */
[----:B------:R-:W-:Y:S01]  /*0770*/  IMAD.HI.U32 R2, R3, R5, R2 ;  /* 0x0000000503027227 */ /* 0x000fe200078e0002 */
[----:B------:R-:W-:-:S03]  /*0780*/  IABS R5, R9 ;  /* 0x0000000900057213 */ /* 0x000fc60000000000 */
[----:B------:R-:W-:Y:S02]  /*0790*/  IMAD.MOV R3, RZ, RZ, -R4 ;  /* 0x000000ffff037224 */ /* 0x000fe400078e0a04 */
[----:B------:R-:W-:Y:S01]  /*07a0*/  IMAD.HI.U32 R0, R2, R11, RZ ;  /* 0x0000000b02007227 */ /* 0x000fe200078e00ff */
[----:B------:R-:W1:Y:S03]  /*07b0*/  I2F.RP R4, R10 ;  /* 0x0000000a00047306 */ /* 0x000e660000209400 */
[----:B------:R-:W-:Y:S01]  /*07c0*/  IMAD R2, R0, R3, R11 ;  /* 0x0000000300027224 */ /* 0x000fe200078e020b */
[----:B------:R-:W-:-:S04]  /*07d0*/  LOP3.LUT R3, R6, R13, RZ, 0x3c, !PT ;  /* 0x0000000d06037212 */ /* 0x000fc800078e3cff */
[----:B------:R-:W-:Y:S02]  /*07e0*/  ISETP.GT.U32.AND P1, PT, R7, R2, PT ;  /* 0x000000020700720c */ /* 0x000fe40003f24070 */
[----:B------:R-:W-:Y:S01]  /*07f0*/  ISETP.GE.AND P2, PT, R3, RZ, PT ;  /* 0x000000ff0300720c */ /* 0x000fe20003f46270 */
[----:B-1----:R-:W1:Y:S10]  /*0800*/  MUFU.RCP R4, R4 ;  /* 0x0000000400047308 */ /* 0x002e740000001000 */
[----:B------:R-:W-:-:S02]  /*0810*/  @!P1 IMAD.IADD R2, R2, 0x1, -R7 ;  /* 0x0000000102029824 */ /* 0x000fc400078e0a07 */
[----:B------:R-:W-:Y:S01]  /*0820*/  @!P1 VIADD R0, R0, 0x1 ;  /* 0x0000000100009836 */ /* 0x000fe20000000000 */
[----:B------:R-:W-:Y:S02]  /*0830*/  ISETP.NE.AND P1, PT, R13, RZ, PT ;  /* 0x000000ff0d00720c */ /* 0x000fe40003f25270 */
[----:B------:R-:W-:Y:S01]  /*0840*/  ISETP.GE.U32.AND P0, PT, R2, R7, PT ;  /* 0x000000070200720c */ /* 0x000fe20003f06070 */
[----:B------:R-:W-:-:S04]  /*0850*/  IMAD.MOV.U32 R2, RZ, RZ, R5 ;  /* 0x000000ffff027224 */ /* 0x000fc800078e0005 */
[----:B------:R-:W2:Y:S01]  /*0860*/  I2F.RP R3, R2 ;  /* 0x0000000200037306 */ /* 0x000ea20000209400 */
[----:B-1----:R-:W-:Y:S02]  /*0870*/  VIADD R5, R4, 0xffffffe ;  /* 0x0ffffffe04057836 */ /* 0x002fe40000000000 */
[----:B------:R-:W-:-:S05]  /*0880*/  IMAD.MOV.U32 R4, RZ, RZ, RZ ;  /* 0x000000ffff047224 */ /* 0x000fca00078e00ff */
[----:B------:R-:W-:Y:S01]  /*0890*/  @P0 VIADD R0, R0, 0x1 ;  /* 0x0000000100000836 */ /* 0x000fe20000000000 */
[----:B------:R-:W1:Y:S03]  /*08a0*/  F2I.FTZ.U32.TRUNC.NTZ R5, R5 ;  /* 0x0000000500057305 */ /* 0x000e66000021f000 */
[----:B------:R-:W-:-:S04]  /*08b0*/  IMAD.MOV.U32 R11, RZ, RZ, R0 ;  /* 0x000000ffff0b7224 */ /* 0x000fc800078e0000 */
[----:B------:R-:W-:Y:S01]  /*08c0*/  @!P2 IMAD.MOV R11, RZ, RZ, -R11 ;  /* 0x000000ffff0ba224 */ /* 0x000fe200078e0a0b */
[----:B--2---:R-:W2:Y:S01]  /*08d0*/  MUFU.RCP R3, R3 ;  /* 0x0000000300037308 */ /* 0x004ea20000001000 */
[----:B------:R-:W-:-:S05]  /*08e0*/  @!P1 LOP3.LUT R11, RZ, R13, RZ, 0x33, !PT ;  /* 0x0000000dff0b9212 */ /* 0x000fca00078e33ff */
[----:B------:R-:W-:-:S04]  /*08f0*/  IMAD.MOV R0, RZ, RZ, -R11 ;  /* 0x000000ffff007224 */ /* 0x000fc800078e0a0b */
[----:B------:R-:W-:Y:S02]  /*0900*/  IMAD R0, R13, R0, R6 ;  /* 0x000000000d007224 */ /* 0x000fe400078e0206 */
[--C-:B-1----:R-:W-:Y:S02]  /*0910*/  IMAD.MOV R13, RZ, RZ, -R5.reuse ;  /* 0x000000ffff0d7224 */ /* 0x102fe400078e0a05 */
[----:B------:R-:W-:Y:S02]  /*0920*/  IMAD.IADD R247, R247, 0x1, R0 ;  /* 0x00000001f7f77824 */ /* 0x000fe400078e0200 */
[----:B--2---:R-:W-:Y:S02]  /*0930*/  VIADD R6, R3, 0xffffffe ;  /* 0x0ffffffe03067836 */ /* 0x004fe40000000000 */
[----:B------:R-:W-:Y:S02]  /*0940*/  IMAD R247, R247, 0x80, R206 ;  /* 0x00000080f7f77824 */ /* 0x000fe400078e02ce */
[----:B------:R-:W-:Y:S01]  /*0950*/  IMAD R3, R13, R10, RZ ;  /* 0x0000000a0d037224 */ /* 0x000fe200078e02ff */
[----:B------:R-:W1:Y:S02]  /*0960*/  F2I.FTZ.U32.TRUNC.NTZ R7, R6 ;  /* 0x0000000600077305 */ /* 0x000e64000021f000 */
[----:B------:R-:W-:Y:S01]  /*0970*/  IABS R0, R247 ;  /* 0x000000f700007213 */ /* 0x000fe20000000000 */
[----:B------:R-:W-:Y:S01]  /*0980*/  IMAD.HI.U32 R4, R5, R3, R4 ;  /* 0x0000000305047227 */ /* 0x000fe200078e0004 */
[----:B------:R-:W-:-:S03]  /*0990*/  SHF.R.U32.HI R5, RZ, 0x5, R57 ;  /* 0x00000005ff057819 */ /* 0x000fc60000011639 */
[----:B------:R-:W-:Y:S01]  /*09a0*/  IMAD.MOV.U32 R3, RZ, RZ, R0 ;  /* 0x000000ffff037224 */ /* 0x000fe200078e0000 */
[----:B------:R-:W-:Y:S01]  /*09b0*/  SGXT.U32 R5, R5, 0x2 ;  /* 0x000000020505781a */ /* 0x000fe20000000000 */
[----:B------:R-:W-:Y:S02]  /*09c0*/  IMAD.SHL.U32 R0, R11, 0x100, RZ ;  /* 0x000001000b007824 */ /* 0x000fe400078e00ff */
[----:B------:R-:W-:-:S03]  /*09d0*/  IMAD.HI.U32 R4, R4, R3, RZ ;  /* 0x0000000304047227 */ /* 0x000fc600078e00ff */
[----:B------:R-:W-:Y:S01]  /*09e0*/  LOP3.LUT R5, R0, R5, RZ, 0xfc, !PT ;  /* 0x0000000500057212 */ /* 0x000fe200078efcff */
[----:B-1----:R-:W-:Y:S02]  /*09f0*/  IMAD.MOV R11, RZ, RZ, -R7 ;  /* 0x000000ffff0b7224 */ /* 0x002fe400078e0a07 */
[----:B------:R-:W-:Y:S01]  /*0a00*/  IMAD.MOV R4, RZ, RZ, -R4 ;  /* 0x000000ffff047224 */ /* 0x000fe200078e0a04 */
[----:B------:R-:W-:Y:S01]  /*0a10*/  LOP3.LUT R14, R5, 0x4, RZ, 0xfc, !PT ;  /* 0x00000004050e7812 */ /* 0x000fe200078efcff */
[----:B------:R-:W-:Y:S01]  /*0a20*/  IMAD R11, R11, R2, RZ ;  /* 0x000000020b0b7224 */ /* 0x000fe200078e02ff */
[----:B------:R-:W-:Y:S01]  /*0a30*/  LOP3.LUT R15, R5, 0x8, RZ, 0xfc, !PT ;  /* 0x00000008050f7812 */ /* 0x000fe200078efcff */
[----:B------:R-:W-:Y:S01]  /*0a40*/  IMAD.MOV.U32 R6, RZ, RZ, RZ ;  /* 0x000000ffff067224 */ /* 0x000fe200078e00ff */
[----:B------:R-:W-:Y:S01]  /*0a50*/  IABS R12, R14 ;  /* 0x0000000e000c7213 */ /* 0x000fe20000000000 */
[----:B------:R-:W-:Y:S01]  /*0a60*/  IMAD R3, R10, R4, R3 ;  /* 0x000000040a037224 */ /* 0x000fe200078e0203 */
[----:B------:R-:W-:Y:S01]  /*0a70*/  IABS R13, R15 ;  /* 0x0000000f000d7213 */ /* 0x000fe20000000000 */
[----:B------:R-:W-:Y:S01]  /*0a80*/  IMAD.HI.U32 R4, R7, R11, R6 ;  /* 0x0000000b07047227 */ /* 0x000fe200078e0006 */
[----:B------:R-:W-:-:S02]  /*0a90*/  ISETP.GE.AND P4, PT, R14, RZ, PT ;  /* 0x000000ff0e00720c */ /* 0x000fc40003f86270 */
[----:B------:R-:W-:Y:S01]  /*0aa0*/  ISETP.GT.U32.AND P0, PT, R10, R3, PT ;  /* 0x000000030a00720c */ /* 0x000fe20003f04070 */
[----:B------:R-:W-:Y:S01]  /*0ab0*/  IMAD.MOV.U32 R11, RZ, RZ, R12 ;  /* 0x000000ffff0b7224 */ /* 0x000fe200078e000c */
[----:B------:R-:W-:Y:S01]  /*0ac0*/  LOP3.LUT R12, R5, 0xc, RZ, 0xfc, !PT ;  /* 0x0000000c050c7812 */ /* 0x000fe200078efcff */
[C---:B------:R-:W-:Y:S01]  /*0ad0*/  IMAD.HI.U32 R7, R4.reuse, R13, RZ ;  /* 0x0000000d04077227 */ /* 0x040fe200078e00ff */
[----:B------:R-:W-:Y:S02]  /*0ae0*/  ISETP.GE.AND P1, PT, R15, RZ, PT ;  /* 0x000000ff0f00720c */ /* 0x000fe40003f26270 */
[----:B------:R-:W-:Y:S01]  /*0af0*/  IABS R35, R12 ;  /* 0x0000000c00237213 */ /* 0x000fe20000000000 */
[----:B------:R-:W-:Y:S01]  /*0b00*/  IMAD.HI.U32 R6, R4, R11, RZ ;  /* 0x0000000b04067227 */ /* 0x000fe200078e00ff */
[----:B------:R-:W-:Y:S02]  /*0b10*/  ISETP.GE.AND P2, PT, R12, RZ, PT ;  /* 0x000000ff0c00720c */ /* 0x000fe40003f46270 */
[C---:B------:R-:W-:Y:S01]  /*0b20*/  LOP3.LUT R12, R5.reuse, 0x18, RZ, 0xfc, !PT ;  /* 0x00000018050c7812 */ /* 0x040fe200078efcff */
[----:B------:R-:W-:Y:S01]  /*0b30*/  IMAD.MOV R6, RZ, RZ, -R6 ;  /* 0x000000ffff067224 */ /* 0x000fe200078e0a06 */
[C---:B------:R-:W-:Y:S01]  /*0b40*/  LOP3.LUT R14, R5.reuse, 0x20, RZ, 0xfc, !PT ;  /* 0x00000020050e7812 */ /* 0x040fe200078efcff */
[----:B------:R-:W-:Y:S01]  /*0b50*/  IMAD.MOV R7, RZ, RZ, -R7 ;  /* 0x000000ffff077224 */ /* 0x000fe200078e0a07 */
[----:B------:R-:W-:Y:S01]  /*0b60*/  IABS R51, R12 ;  /* 0x0000000c00337213 */ /* 0x000fe20000000000 */
[C---:B------:R-:W-:Y:S01]  /*0b70*/  IMAD R36, R2.reuse, R6, R11 ;  /* 0x0000000602247224 */ /* 0x040fe200078e020b */
[C---:B------:R-:W-:Y:S01]  /*0b80*/  LOP3.LUT R16, R5.reuse, 0x30, RZ, 0xfc, !PT ;  /* 0x0000003005107812 */ /* 0x040fe200078efcff */
[----:B------:R-:W-:Y:S01]  /*0b90*/  IMAD R52, R2, R7, R13 ;  /* 0x0000000702347224 */ /* 0x000fe200078e020d */
[----:B------:R-:W-:Y:S01]  /*0ba0*/  LOP3.LUT R7, R5, 0x10, RZ, 0xfc, !PT ;  /* 0x0000001005077812 */ /* 0x000fe200078efcff */
[----:B------:R-:W-:Y:S01]  /*0bb0*/  IMAD.HI.U32 R6, R4, R35, RZ ;  /* 0x0000002304067227 */ /* 0x000fe200078e00ff */
[----:B------:R-:W-:-:S02]  /*0bc0*/  ISETP.GT.U32.AND P5, PT, R2, R36, PT ;  /* 0x000000240200720c */ /* 0x000fc40003fa4070 */
[C---:B------:R-:W-:Y:S01]  /*0bd0*/  ISETP.GT.U32.AND P6, PT, R2.reuse, R52, PT ;  /* 0x000000340200720c */ /* 0x040fe20003fc4070 */
[----:B------:R-:W-:Y:S01]  /*0be0*/  IMAD.MOV R6, RZ, RZ, -R6 ;  /* 0x000000ffff067224 */ /* 0x000fe200078e0a06 */
[----:B------:R-:W-:Y:S01]  /*0bf0*/  IABS R55, R7 ;  /* 0x0000000700377213 */ /* 0x000fe20000000000 */
[----:B------:R-:W-:Y:S01]  /*0c00*/  @!P0 IMAD.IADD R3, R3, 0x1, -R10 ;  /* 0x0000000103038824 */ /* 0x000fe200078e0a0a */
[----:B------:R-:W-:Y:S01]  /*0c10*/  ISETP.GE.AND P0, PT, R7, RZ, PT ;  /* 0x000000ff0700720c */ /* 0x000fe20003f06270 */
[----:B------:R-:W-:Y:S01]  /*0c20*/  IMAD R35, R2, R6, R35 ;  /* 0x0000000602237224 */ /* 0x000fe200078e0223 */
[----:B------:R-:W-:Y:S01]  /*0c30*/  IABS R13, R14 ;  /* 0x0000000e000d7213 */ /* 0x000fe20000000000 */
[----:B------:R-:W-:Y:S01]  /*0c40*/  IMAD.HI.U32 R6, R4, R55, RZ ;  /* 0x0000003704067227 */ /* 0x000fe200078e00ff */
[----:B------:R-:W-:Y:S02]  /*0c50*/  ISETP.GT.U32.AND P3, PT, R10, R3, PT ;  /* 0x000000030a00720c */ /* 0x000fe40003f64070 */
[C---:B------:R-:W-:Y:S01]  /*0c60*/  LOP3.LUT R15, R5.reuse, 0x2c, RZ, 0xfc, !PT ;  /* 0x0000002c050f7812 */ /* 0x040fe200078efcff */
[--C-:B------:R-:W-:Y:S01]  /*0c70*/  @!P5 IMAD.IADD R36, R36, 0x1, -R2.reuse ;  /* 0x000000012424d824 */ /* 0x100fe200078e0a02 */
[----:B------:R-:W-:Y:S01]  /*0c80*/  ISETP.GT.U32.AND P5, PT, R2, R35, PT ;  /* 0x000000230200720c */ /* 0x000fe20003fa4070 */
[----:B------:R-:W-:Y:S01]  /*0c90*/  @!P6 IMAD.IADD R52, R52, 0x1, -R2 ;  /* 0x000000013434e824 */ /* 0x000fe200078e0a02 */
[C---:B------:R-:W-:Y:S01]  /*0ca0*/  LOP3.LUT R19, R5.reuse, 0xa0, RZ, 0xfc, !PT ;  /* 0x000000a005137812 */ /* 0x040fe200078efcff */
[----:B------:R-:W-:Y:S01]  /*0cb0*/  IMAD.MOV R6, RZ, RZ, -R6 ;  /* 0x000000ffff067224 */ /* 0x000fe200078e0a06 */
[----:B------:R-:W-:Y:S01]  /*0cc0*/  ISETP.GT.U32.AND P6, PT, R2, R36, PT ;  /* 0x000000240200720c */ /* 0x000fe20003fc4070 */
[----:B------:R-:W-:Y:S01]  /*0cd0*/  IMAD.HI.U32 R7, R4, R51, RZ ;  /* 0x0000003304077227 */ /* 0x000fe200078e00ff */
[----:B------:R-:W-:-:S02]  /*0ce0*/  LOP3.LUT R17, R5, 0x98, RZ, 0xfc, !PT ;  /* 0x0000009805117812 */ /* 0x000fc400078efcff */
[C---:B------:R-:W-:Y:S01]  /*0cf0*/  LOP3.LUT R21, R5.reuse, 0xb8, RZ, 0xfc, !PT ;  /* 0x000000b805157812 */ /* 0x040fe200078efcff */
[C---:B------:R-:W-:Y:S01]  /*0d00*/  IMAD R55, R2.reuse, R6, R55 ;  /* 0x0000000602377224 */ /* 0x040fe200078e0237 */
[----:B------:R-:W-:Y:S01]  /*0d10*/  LOP3.LUT R22, R5, 0xc0, RZ, 0xfc, !PT ;  /* 0x000000c005167812 */ /* 0x000fe200078efcff */
[----:B------:R-:W-:Y:S01]  /*0d20*/  @!P3 IMAD.IADD R3, R3, 0x1, -R10 ;  /* 0x000000010303b824 */ /* 0x000fe200078e0a0a */
[----:B------:R-:W-:Y:S01]  /*0d30*/  LOP3.LUT R10, R5, 0x14, RZ, 0xfc, !PT ;  /* 0x00000014050a7812 */ /* 0x000fe200078efcff */
[--C-:B------:R-:W-:Y:S01]  /*0d40*/  @!P5 IMAD.IADD R35, R35, 0x1, -R2.reuse ;  /* 0x000000012323d824 */ /* 0x100fe200078e0a02 */
[----:B------:R-:W-:Y:S01]  /*0d50*/  ISETP.GT.U32.AND P3, PT, R2, R52, PT ;  /* 0x000000340200720c */ /* 0x000fe20003f64070 */
[----:B------:R-:W-:Y:S01]  /*0d60*/  IMAD.MOV R7, RZ, RZ, -R7 ;  /* 0x000000ffff077224 */ /* 0x000fe200078e0a07 */
[----:B------:R-:W-:Y:S01]  /*0d70*/  IABS R11, R10 ;  /* 0x0000000a000b7213 */ /* 0x000fe20000000000 */
[----:B------:R-:W-:Y:S01]  /*0d80*/  @!P6 IMAD.IADD R36, R36, 0x1, -R2 ;  /* 0x000000012424e824 */ /* 0x000fe200078e0a02 */
[C---:B------:R-:W-:Y:S01]  /*0d90*/  ISETP.GT.U32.AND P6, PT, R2.reuse, R55, PT ;  /* 0x000000370200720c */ /* 0x040fe20003fc4070 */
[----:B------:R-:W-:Y:S01]  /*0da0*/  IMAD R51, R2, R7, R51 ;  /* 0x0000000702337224 */ /* 0x000fe200078e0233 */
[----:B------:R-:W-:Y:S01]  /*0db0*/  ISETP.GE.AND P5, PT, R12, RZ, PT ;  /* 0x000000ff0c00720c */ /* 0x000fe20003fa6270 */
[----:B------:R-:W-:Y:S01]  /*0dc0*/  IMAD.HI.U32 R6, R4, R11, RZ ;  /* 0x0000000b04067227 */ /* 0x000fe200078e00ff */
[----:B------:R-:W-:-:S02]  /*0dd0*/  LOP3.LUT R12, R5, 0x28, RZ, 0xfc, !PT ;  /* 0x00000028050c7812 */ /* 0x000fc400078efcff */
[C---:B------:R-:W-:Y:S01]  /*0de0*/  LOP3.LUT R23, R5.reuse, 0xc4, RZ, 0xfc, !PT ;  /* 0x000000c405177812 */ /* 0x040fe200078efcff */
[----:B------:R-:W-:Y:S01]  /*0df0*/  IMAD.MOV R34, RZ, RZ, -R6 ;  /* 0x000000ffff227224 */ /* 0x000fe200078e0a06 */
[----:B------:R-:W-:Y:S01]  /*0e00*/  IABS R49, R12 ;  /* 0x0000000c00317213 */ /* 0x000fe20000000000 */
[----:B------:R-:W-:Y:S01]  /*0e10*/  @!P4 IMAD.MOV R36, RZ, RZ, -R36 ;  /* 0x000000ffff24c224 */ /* 0x000fe200078e0a24 */
[----:B------:R-:W-:Y:S01]  /*0e20*/  LOP3.LUT R38, R5, 0xc8, RZ, 0xfc, !PT ;  /* 0x000000c805267812 */ /* 0x000fe200078efcff */
[--C-:B------:R-:W-:Y:S01]  /*0e30*/  @!P3 IMAD.IADD R52, R52, 0x1, -R2.reuse ;  /* 0x000000013434b824 */ /* 0x100fe200078e0a02 */
[----:B------:R-:W-:Y:S01]  /*0e40*/  ISETP.GE.AND P3, PT, R10, RZ, PT ;  /* 0x000000ff0a00720c */ /* 0x000fe20003f66270 */
[----:B------:R-:W-:Y:S01]  /*0e50*/  @!P6 IMAD.IADD R55, R55, 0x1, -R2 ;  /* 0x000000013737e824 */ /* 0x000fe200078e0a02 */
[----:B------:R-:W-:Y:S01]  /*0e60*/  ISETP.GT.U32.AND P6, PT, R2, R35, PT ;  /* 0x000000230200720c */ /* 0x000fe20003fc4070 */
[----:B------:R-:W-:Y:S01]  /*0e70*/  IMAD.HI.U32 R6, R4, R13, RZ ;  /* 0x0000000d04067227 */ /* 0x000fe200078e00ff */
[----:B------:R-:W-:-:S02]  /*0e80*/  LOP3.LUT R10, R5, 0x24, RZ, 0xfc, !PT ;  /* 0x00000024050a7812 */ /* 0x000fc400078efcff */
[C---:B------:R-:W-:Y:S01]  /*0e90*/  ISETP.GT.U32.AND P4, PT, R2.reuse, R55, PT ;  /* 0x000000370200720c */ /* 0x040fe20003f84070 */
[C---:B------:R-:W-:Y:S01]  /*0ea0*/  IMAD R34, R2.reuse, R34, R11 ;  /* 0x0000002202227224 */ /* 0x040fe200078e020b */
[----:B------:R-:W-:Y:S01]  /*0eb0*/  IABS R33, R10 ;  /* 0x0000000a00217213 */ /* 0x000fe20000000000 */
[----:B------:R-:W-:Y:S01]  /*0ec0*/  IMAD.MOV R6, RZ, RZ, -R6 ;  /* 0x000000ffff067224 */ /* 0x000fe200078e0a06 */
[----:B------:R-:W-:Y:S01]  /*0ed0*/  IABS R11, R15 ;  /* 0x0000000f000b7213 */ /* 0x000fe20000000000 */
[----:B------:R-:W-:Y:S01]  /*0ee0*/  @!P1 IMAD.MOV R52, RZ, RZ, -R52 ;  /* 0x000000ffff349224 */ /* 0x000fe200078e0a34 */
[C---:B------:R-:W-:Y:S01]  /*0ef0*/  ISETP.GT.U32.AND P1, PT, R2.reuse, R34, PT ;  /* 0x000000220200720c */ /* 0x040fe20003f24070 */
[C---:B------:R-:W-:Y:S01]  /*0f00*/  IMAD R50, R2.reuse, R6, R13 ;  /* 0x0000000602327224 */ /* 0x040fe200078e020d */
[----:B------:R-:W-:Y:S01]  /*0f10*/  IABS R13, R16 ;  /* 0x00000010000d7213 */ /* 0x000fe20000000000 */
[----:B------:R-:W-:Y:S01]  /*0f20*/  @!P6 IMAD.IADD R35, R35, 0x1, -R2 ;  /* 0x000000012323e824 */ /* 0x000fe200078e0a02 */
[----:B------:R-:W-:Y:S01]  /*0f30*/  ISETP.GT.U32.AND P6, PT, R2, R51, PT ;  /* 0x000000330200720c */ /* 0x000fe20003fc4070 */
[----:B------:R-:W-:Y:S01]  /*0f40*/  IMAD.HI.U32 R6, R4, R33, RZ ;  /* 0x0000002104067227 */ /* 0x000fe200078e00ff */
[----:B------:R-:W-:-:S02]  /*0f50*/  LOP3.LUT R39, R5, 0xe4, RZ, 0xfc, !PT ;  /* 0x000000e405277812 */ /* 0x000fc400078efcff */
[----:B------:R-:W-:Y:S01]  /*0f60*/  LOP3.LUT R71, R5, 0xe8, RZ, 0xfc, !PT ;  /* 0x000000e805477812 */ /* 0x000fe200078efcff */
[--C-:B------:R-:W-:Y:S01]  /*0f70*/  @!P4 IMAD.IADD R55, R55, 0x1, -R2.reuse ;  /* 0x000000013737c824 */ /* 0x100fe200078e0a02 */
[----:B------:R-:W-:Y:S01]  /*0f80*/  ISETP.GT.U32.AND P4, PT, R2, R50, PT ;  /* 0x000000320200720c */ /* 0x000fe20003f84070 */
[----:B------:R-:W-:Y:S01]  /*0f90*/  IMAD.HI.U32 R7, R4, R49, RZ ;  /* 0x0000003104077227 */ /* 0x000fe200078e00ff */
[----:B------:R-:W-:Y:S02]  /*0fa0*/  IABS R59, R39 ;  /* 0x00000027003b7213 */ /* 0x000fe40000000000 */
[----:B------:R-:W-:Y:S01]  /*0fb0*/  IABS R61, R71 ;  /* 0x00000047003d7213 */ /* 0x000fe20000000000 */
[--C-:B------:R-:W-:Y:S01]  /*0fc0*/  @!P1 IMAD.IADD R34, R34, 0x1, -R2.reuse ;  /* 0x0000000122229824 */ /* 0x100fe200078e0a02 */
[----:B------:R-:W-:Y:S01]  /*0fd0*/  ISETP.GE.AND P1, PT, R14, RZ, PT ;  /* 0x000000ff0e00720c */ /* 0x000fe20003f26270 */
[----:B------:R-:W-:Y:S01]  /*0fe0*/  @!P6 IMAD.IADD R51, R51, 0x1, -R2 ;  /* 0x000000013333e824 */ /* 0x000fe200078e0a02 */
[C---:B------:R-:W-:Y:S01]  /*0ff0*/  LOP3.LUT R14, R5.reuse, 0x54, RZ, 0xfc, !PT ;  /* 0x00000054050e7812 */ /* 0x040fe200078efcff */
[----:B------:R-:W-:Y:S01]  /*1000*/  IMAD.MOV R6, RZ, RZ, -R6 ;  /* 0x000000ffff067224 */ /* 0x000fe200078e0a06 */
[----:B------:R-:W-:Y:S01]  /*1010*/  ISETP.GT.U32.AND P6, PT, R2, R34, PT ;  /* 0x000000220200720c */ /* 0x000fe20003fc4070 */
[----:B------:R-:W-:Y:S01]  /*1020*/  IMAD.MOV R7, RZ, RZ, -R7 ;  /* 0x000000ffff077224 */ /* 0x000fe200078e0a07 */
[C---:B------:R-:W-:Y:S01]  /*1030*/  LOP3.LUT R88, R5.reuse, 0xec, RZ, 0xfc, !PT ;  /* 0x000000ec05587812 */ /* 0x040fe200078efcff */
[----:B------:R-:W-:Y:S01]  /*1040*/  @!P4 IMAD.IADD R50, R50, 0x1, -R2 ;  /* 0x000000013232c824 */ /* 0x000fe200078e0a02 */
[C---:B------:R-:W-:Y:S01]  /*1050*/  ISETP.GT.U32.AND P4, PT, R2.reuse, R51, PT ;  /* 0x000000330200720c */ /* 0x040fe20003f84070 */
[C---:B------:R-:W-:Y:S01]  /*1060*/  IMAD R33, R2.reuse, R6, R33 ;  /* 0x0000000602217224 */ /* 0x040fe200078e0221 */
[----:B------:R-:W-:Y:S01]  /*1070*/  IABS R63, R88 ;  /* 0x00000058003f7213 */ /* 0x000fe20000000000 */
[----:B------:R-:W-:Y:S01]  /*1080*/  IMAD R49, R2, R7, R49 ;  /* 0x0000000702317224 */ /* 0x000fe200078e0231 */
[C---:B------:R-:W-:Y:S01]  /*1090*/  LOP3.LUT R90, R5.reuse, 0xf4, RZ, 0xfc, !PT ;  /* 0x000000f4055a7812 */ /* 0x040fe200078efcff */
[----:B------:R-:W-:Y:S01]  /*10a0*/  IMAD.HI.U32 R7, R4, R13, RZ ;  /* 0x0000000d04077227 */ /* 0x000fe200078e00ff */
[----:B------:R-:W-:-:S02]  /*10b0*/  LOP3.LUT R89, R5, 0xf0, RZ, 0xfc, !PT ;  /* 0x000000f005597812 */ /* 0x000fc400078efcff */
[----:B------:R-:W-:Y:S01]  /*10c0*/  IABS R67, R90 ;  /* 0x0000005a00437213 */ /* 0x000fe20000000000 */
[--C-:B------:R-:W-:Y:S01]  /*10d0*/  @!P6 IMAD.IADD R34, R34, 0x1, -R2.reuse ;  /* 0x000000012222e824 */ /* 0x100fe200078e0a02 */
[C---:B------:R-:W-:Y:S01]  /*10e0*/  ISETP.GT.U32.AND P6, PT, R2.reuse, R33, PT ;  /* 0x000000210200720c */ /* 0x040fe20003fc4070 */
[----:B------:R-:W-:Y:S01]  /*10f0*/  IMAD.MOV R7, RZ, RZ, -R7 ;  /* 0x000000ffff077224 */ /* 0x000fe200078e0a07 */
[----:B------:R-:W-:Y:S01]  /*1100*/  IABS R65, R89 ;  /* 0x0000005900417213 */ /* 0x000fe20000000000 */
[----:B------:R-:W-:Y:S01]  /*1110*/  @!P4 IMAD.IADD R51, R51, 0x1, -R2 ;  /* 0x000000013333c824 */ /* 0x000fe200078e0a02 */
[----:B------:R-:W-:Y:S01]  /*1120*/  ISETP.GT.U32.AND P4, PT, R2, R49, PT ;  /* 0x000000310200720c */ /* 0x000fe20003f84070 */
[----:B------:R-:W-:Y:S01]  /*1130*/  @!P0 IMAD.MOV R55, RZ, RZ, -R55 ;  /* 0x000000ffff378224 */ /* 0x000fe200078e0a37 */
[----:B------:R-:W-:Y:S01]  /*1140*/  ISETP.GE.AND P0, PT, R10, RZ, PT ;  /* 0x000000ff0a00720c */ /* 0x000fe20003f06270 */
[----:B------:R-:W-:Y:S01]  /*1150*/  IMAD R48, R2, R7, R13 ;  /* 0x0000000702307224 */ /* 0x000fe200078e020d */
[C---:B------:R-:W-:Y:S01]  /*1160*/  LOP3.LUT R10, R5.reuse, 0x34, RZ, 0xfc, !PT ;  /* 0x00000034050a7812 */ /* 0x040fe200078efcff */
[----:B------:R-:W-:Y:S01]  /*1170*/  IMAD.HI.U32 R6, R4, R11, RZ ;  /* 0x0000000b04067227 */ /* 0x000fe200078e00ff */
[----:B------:R-:W-:-:S02]  /*1180*/  LOP3.LUT R7, R5, 0x38, RZ, 0xfc, !PT ;  /* 0x0000003805077812 */ /* 0x000fc400078efcff */
[----:B------:R-:W-:Y:S01]  /*1190*/  IABS R31, R10 ;  /* 0x0000000a001f7213 */ /* 0x000fe20000000000 */
[--C-:B------:R-:W-:Y:S01]  /*11a0*/  @!P6 IMAD.IADD R33, R33, 0x1, -R2.reuse ;  /* 0x000000012121e824 */ /* 0x100fe200078e0a02 */
[----:B------:R-:W-:Y:S01]  /*11b0*/  IABS R47, R7 ;  /* 0x00000007002f7213 */ /* 0x000fe20000000000 */
[----:B------:R-:W-:Y:S01]  /*11c0*/  @!P5 IMAD.MOV R51, RZ, RZ, -R51 ;  /* 0x000000ffff33d224 */ /* 0x000fe200078e0a33 */
[C---:B------:R-:W-:Y:S01]  /*11d0*/  ISETP.GT.U32.AND P5, PT, R2.reuse, R48, PT ;  /* 0x000000300200720c */ /* 0x040fe20003fa4070 */
[----:B------:R-:W-:Y:S01]  /*11e0*/  @!P4 IMAD.IADD R49, R49, 0x1, -R2 ;  /* 0x000000013131c824 */ /* 0x000fe200078e0a02 */
[C---:B------:R-:W-:Y:S01]  /*11f0*/  ISETP.GT.U32.AND P4, PT, R2.reuse, R33, PT ;  /* 0x000000210200720c */ /* 0x040fe20003f84070 */
[----:B------:R-:W-:Y:S01]  /*1200*/  IMAD.MOV R6, RZ, RZ, -R6 ;  /* 0x000000ffff067224 */ /* 0x000fe200078e0a06 */
[----:B------:R-:W-:Y:S01]  /*1210*/  LOP3.LUT R79, R5, 0xf8, RZ, 0xfc, !PT ;  /* 0x000000f8054f7812 */ /* 0x000fe200078efcff */
[----:B------:R-:W-:Y:S01]  /*1220*/  @!P3 IMAD.MOV R34, RZ, RZ, -R34 ;  /* 0x000000ffff22b224 */ /* 0x000fe200078e0a22 */
[C---:B------:R-:W-:Y:S01]  /*1230*/  ISETP.GT.U32.AND P3, PT, R2.reuse, R49, PT ;  /* 0x000000310200720c */ /* 0x040fe20003f64070 */
[----:B------:R-:W-:Y:S01]  /*1240*/  IMAD R32, R2, R6, R11 ;  /* 0x0000000602207224 */ /* 0x000fe200078e020b */
[----:B------:R-:W-:Y:S01]  /*1250*/  IABS R69, R79 ;  /* 0x0000004f00457213 */ /* 0x000fe20000000000 */
[----:B------:R-:W-:-:S03]  /*1260*/  IMAD.HI.U32 R6, R4, R31, RZ ;  /* 0x0000001f04067227 */ /* 0x000fc600078e00ff */
[C---:B------:R-:W-:Y:S01]  /*1270*/  ISETP.GT.U32.AND P6, PT, R2.reuse, R32, PT ;  /* 0x000000200200720c */ /* 0x040fe20003fc4070 */
[----:B------:R-:W-:Y:S02]  /*1280*/  IMAD.MOV R6, RZ, RZ, -R6 ;  /* 0x000000ffff067224 */ /* 0x000fe400078e0a06 */
[----:B------:R-:W-:Y:S01]  /*1290*/  @!P2 IMAD.MOV R35, RZ, RZ, -R35 ;  /* 0x000000ffff23a224 */ /* 0x000fe200078e0a23 */
[C---:B------:R-:W-:Y:S01]  /*12a0*/  ISETP.GT.U32.AND P2, PT, R2.reuse, R50, PT ;  /* 0x000000320200720c */ /* 0x040fe20003f44070 */
[----:B------:R-:W-:Y:S02]  /*12b0*/  IMAD R31, R2, R6, R31 ;  /* 0x00000006021f7224 */ /* 0x000fe400078e021f */
[--C-:B------:R-:W-:Y:S01]  /*12c0*/  @!P4 IMAD.IADD R33, R33, 0x1, -R2.reuse ;  /* 0x000000012121c824 */ /* 0x100fe200078e0a02 */
[----:B------:R-:W-:Y:S01]  /*12d0*/  ISETP.GE.AND P4, PT, R16, RZ, PT ;  /* 0x000000ff1000720c */ /* 0x000fe20003f86270 */
[--C-:B------:R-:W-:Y:S01]  /*12e0*/  @!P5 IMAD.IADD R48, R48, 0x1, -R2.reuse ;  /* 0x000000013030d824 */ /* 0x100fe200078e0a02 */
[----:B------:R-:W-:Y:S01]  /*12f0*/  ISETP.GE.AND P5, PT, R10, RZ, PT ;  /* 0x000000ff0a00720c */ /* 0x000fe20003fa6270 */
[----:B------:R-:W-:Y:S01]  /*1300*/  @!P3 IMAD.IADD R49, R49, 0x1, -R2 ;  /* 0x000000013131b824 */ /* 0x000fe200078e0a02 */
[C---:B------:R-:W-:Y:S01]  /*1310*/  ISETP.GT.U32.AND P3, PT, R2.reuse, R31, PT ;  /* 0x0000001f0200720c */ /* 0x040fe20003f64070 */
[----:B------:R-:W-:Y:S01]  /*1320*/  @!P0 IMAD.MOV R33, RZ, RZ, -R33 ;  /* 0x000000ffff218224 */ /* 0x000fe200078e0a21 */
[----:B------:R-:W-:Y:S01]  /*1330*/  ISETP.GT.U32.AND P0, PT, R2, R48, PT ;  /* 0x000000300200720c */ /* 0x000fe20003f04070 */
[----:B------:R-:W-:Y:S01]  /*1340*/  IMAD.HI.U32 R6, R4, R47, RZ ;  /* 0x0000002f04067227 */ /* 0x000fe200078e00ff */
[----:B------:R-:W-:-:S02]  /*1350*/  LOP3.LUT R10, R5, 0x48, RZ, 0xfc, !PT ;  /* 0x00000048050a7812 */ /* 0x000fc400078efcff */
[C---:B------:R-:W-:Y:S01]  /*1360*/  LOP3.LUT R16, R5.reuse, 0x60, RZ, 0xfc, !PT ;  /* 0x0000006005107812 */ /* 0x040fe200078efcff */
[----:B------:R-:W-:Y:S01]  /*1370*/  IMAD.MOV R6, RZ, RZ, -R6 ;  /* 0x000000ffff067224 */ /* 0x000fe200078e0a06 */
[----:B------:R-:W-:Y:S01]  /*1380*/  IABS R45, R10 ;  /* 0x0000000a002d7213 */ /* 0x000fe20000000000 */
[--C-:B------:R-:W-:Y:S01]  /*1390*/  @!P2 IMAD.IADD R50, R50, 0x1, -R2.reuse ;  /* 0x000000013232a824 */ /* 0x100fe200078e0a02 */
[----:B------:R-:W-:Y:S01]  /*13a0*/  ISETP.GE.AND P2, PT, R12, RZ, PT ;  /* 0x000000ff0c00720c */ /* 0x000fe20003f46270 */
[----:B------:R-:W-:Y:S01]  /*13b0*/  IMAD R47, R2, R6, R47 ;  /* 0x00000006022f7224 */ /* 0x000fe200078e022f */
[C---:B------:R-:W-:Y:S01]  /*13c0*/  LOP3.LUT R6, R5.reuse, 0x40, RZ, 0xfc, !PT ;  /* 0x0000004005067812 */ /* 0x040fe200078efcff */
[--C-:B------:R-:W-:Y:S01]  /*13d0*/  @!P6 IMAD.IADD R32, R32, 0x1, -R2.reuse ;  /* 0x000000012020e824 */ /* 0x100fe200078e0a02 */
[----:B------:R-:W-:Y:S01]  /*13e0*/  LOP3.LUT R12, R5, 0x4c, RZ, 0xfc, !PT ;  /* 0x0000004c050c7812 */ /* 0x000fe200078efcff */
[--C-:B------:R-:W-:Y:S01]  /*13f0*/  @!P3 IMAD.IADD R31, R31, 0x1, -R2.reuse ;  /* 0x000000011f1fb824 */ /* 0x100fe200078e0a02 */
[----:B------:R-:W-:Y:S01]  /*1400*/  IABS R11, R6 ;  /* 0x00000006000b7213 */ /* 0x000fe20000000000 */
[----:B------:R-:W-:Y:S01]  /*1410*/  @!P0 IMAD.IADD R48, R48, 0x1, -R2 ;  /* 0x0000000130308824 */ /* 0x000fe200078e0a02 */
[C---:B------:R-:W-:Y:S01]  /*1420*/  ISETP.GT.U32.AND P0, PT, R2.reuse, R47, PT ;  /* 0x0000002f0200720c */ /* 0x040fe20003f04070 */
[----:B------:R-:W-:Y:S01]  /*1430*/  @!P1 IMAD.MOV R50, RZ, RZ, -R50 ;  /* 0x000000ffff329224 */ /* 0x000fe200078e0a32 */
[C---:B------:R-:W-:Y:S01]  /*1440*/  ISETP.GT.U32.AND P6, PT, R2.reuse, R32, PT ;  /* 0x000000200200720c */ /* 0x040fe20003fc4070 */
[----:B------:R-:W-:Y:S01]  /*1450*/  @!P4 IMAD.MOV R48, RZ, RZ, -R48 ;  /* 0x000000ffff30c224 */ /* 0x000fe200078e0a30 */
[----:B------:R-:W-:Y:S01]  /*1460*/  ISETP.GT.U32.AND P3, PT, R2, R31, PT ;  /* 0x0000001f0200720c */ /* 0x000fe20003f64070 */
[----:B------:R-:W-:Y:S01]  /*1470*/  @!P2 IMAD.MOV R49, RZ, RZ, -R49 ;  /* 0x000000ffff31a224 */ /* 0x000fe200078e0a31 */
[----:B------:R-:W-:-:S02]  /*1480*/  ISETP.GE.AND P1, PT, R15, RZ, PT ;  /* 0x000000ff0f00720c */ /* 0x000fc40003f26270 */
[----:B------:R-:W-:Y:S01]  /*1490*/  ISETP.GE.AND P2, PT, R6, RZ, PT ;  /* 0x000000ff0600720c */ /* 0x000fe20003f46270 */
[----:B------:R-:W-:Y:S01]  /*14a0*/  IMAD.HI.U32 R6, R4, R11, RZ ;  /* 0x0000000b04067227 */ /* 0x000fe200078e00ff */
[----:B------:R-:W-:Y:S02]  /*14b0*/  IABS R29, R12 ;  /* 0x0000000c001d7213 */ /* 0x000fe40000000000 */
[----:B------:R-:W-:Y:S01]  /*14c0*/  LOP3.LUT R15, R5, 0x58, RZ, 0xfc, !PT ;  /* 0x00000058050f7812 */ /* 0x000fe200078efcff */
[----:B------:R-:W-:Y:S01]  /*14d0*/  @!P0 IMAD.IADD R47, R47, 0x1, -R2 ;  /* 0x000000012f2f8824 */ /* 0x000fe200078e0a02 */
[----:B------:R-:W-:Y:S01]  /*14e0*/  ISETP.GE.AND P4, PT, R10, RZ, PT ;  /* 0x000000ff0a00720c */ /* 0x000fe20003f86270 */
[----:B------:R-:W-:Y:S01]  /*14f0*/  IMAD.MOV R46, RZ, RZ, -R6 ;  /* 0x000000ffff2e7224 */ /* 0x000fe200078e0a06 */
[----:B------:R-:W-:Y:S01]  /*1500*/  IABS R43, R15 ;  /* 0x0000000f002b7213 */ /* 0x000fe20000000000 */
[--C-:B------:R-:W-:Y:S01]  /*1510*/  @!P6 IMAD.IADD R32, R32, 0x1, -R2.reuse ;  /* 0x000000012020e824 */ /* 0x100fe200078e0a02 */
[----:B------:R-:W-:Y:S01]  /*1520*/  ISETP.GE.AND P6, PT, R7, RZ, PT ;  /* 0x000000ff0700720c */ /* 0x000fe20003fc6270 */
[----:B------:R-:W-:Y:S01]  /*1530*/  @!P3 IMAD.IADD R31, R31, 0x1, -R2 ;  /* 0x000000011f1fb824 */ /* 0x000fe200078e0a02 */
[----:B------:R-:W-:Y:S01]  /*1540*/  LOP3.LUT R7, R5, 0x44, RZ, 0xfc, !PT ;  /* 0x0000004405077812 */ /* 0x000fe200078efcff */
[C---:B------:R-:W-:Y:S01]  /*1550*/  IMAD R46, R2.reuse, R46, R11 ;  /* 0x0000002e022e7224 */ /* 0x040fe200078e020b */
[----:B------:R-:W-:Y:S01]  /*1560*/  ISETP.GT.U32.AND P0, PT, R2, R47, PT ;  /* 0x0000002f0200720c */ /* 0x000fe20003f04070 */
[----:B------:R-:W-:Y:S01]  /*1570*/  @!P1 IMAD.MOV R32, RZ, RZ, -R32 ;  /* 0x000000ffff209224 */ /* 0x000fe200078e0a20 */
[----:B------:R-:W-:Y:S01]  /*1580*/  ISETP.GE.AND P1, PT, R7, RZ, PT ;  /* 0x000000ff0700720c */ /* 0x000fe20003f26270 */
[----:B------:R-:W-:Y:S01]  /*1590*/  @!P5 IMAD.MOV R31, RZ, RZ, -R31 ;  /* 0x000000ffff1fd224 */ /* 0x000fe200078e0a1f */
[----:B------:R-:W-:Y:S01]  /*15a0*/  IABS R13, R7 ;  /* 0x00000007000d7213 */ /* 0x000fe20000000000 */
[----:B------:R-:W-:Y:S01]  /*15b0*/  IMAD.HI.U32 R7, R4, R45, RZ ;  /* 0x0000002d04077227 */ /* 0x000fe200078e00ff */
[----:B------:R-:W-:-:S02]  /*15c0*/  ISETP.GT.U32.AND P5, PT, R2, R46, PT ;  /* 0x0000002e0200720c */ /* 0x000fc40003fa4070 */
[----:B------:R-:W-:Y:S01]  /*15d0*/  ISETP.GE.AND P3, PT, R12, RZ, PT ;  /* 0x000000ff0c00720c */ /* 0x000fe20003f66270 */
[----:B------:R-:W-:Y:S01]  /*15e0*/  IMAD.MOV R7, RZ, RZ, -R7 ;  /* 0x000000ffff077224 */ /* 0x000fe200078e0a07 */
[----:B------:R-:W-:Y:S01]  /*15f0*/  LOP3.LUT R12, R5, 0x50, RZ, 0xfc, !PT ;  /* 0x00000050050c7812 */ /* 0x000fe200078efcff */
[----:B------:R-:W-:Y:S01]  /*1600*/  IMAD.HI.U32 R6, R4, R13, RZ ;  /* 0x0000000d04067227 */ /* 0x000fe200078e00ff */
[----:B------:R-:W-:Y:S02]  /*1610*/  IABS R10, R16 ;  /* 0x00000010000a7213 */ /* 0x000fe40000000000 */
[----:B------:R-:W-:Y:S01]  /*1620*/  IABS R11, R12 ;  /* 0x0000000c000b7213 */ /* 0x000fe20000000000 */
[----:B------:R-:W-:Y:S02]  /*1630*/  @!P0 IMAD.IADD R47, R47, 0x1, -R2 ;  /* 0x000000012f2f8824 */ /* 0x000fe400078e0a02 */
[----:B------:R-:W-:Y:S02]  /*1640*/  IMAD R45, R2, R7, R45 ;  /* 0x00000007022d7224 */ /* 0x000fe400078e022d */
[----:B------:R-:W-:-:S02]  /*1650*/  @!P6 IMAD.MOV R47, RZ, RZ, -R47 ;  /* 0x000000ffff2fe224 */ /* 0x000fc400078e0a2f */
[----:B------:R-:W-:Y:S01]  /*1660*/  @!P5 IMAD.IADD R46, R46, 0x1, -R2 ;  /* 0x000000012e2ed824 */ /* 0x000fe200078e0a02 */
[----:B------:R-:W-:Y:S01]  /*1670*/  ISETP.GT.U32.AND P6, PT, R2, R45, PT ;  /* 0x0000002d0200720c */ /* 0x000fe20003fc4070 */
[----:B------:R-:W-:Y:S02]  /*1680*/  IMAD.MOV R30, RZ, RZ, -R6 ;  /* 0x000000ffff1e7224 */ /* 0x000fe400078e0a06 */
[----:B------:R-:W-:Y:S01]  /*1690*/  IMAD.HI.U32 R6, R4, R29, RZ ;  /* 0x0000001d04067227 */ /* 0x000fe200078e00ff */
[----:B------:R-:W-:-:S03]  /*16a0*/  ISETP.GT.U32.AND P5, PT, R2, R46, PT ;  /* 0x0000002e0200720c */ /* 0x000fc60003fa4070 */
[----:B------:R-:W-:Y:S01]  /*16b0*/  IMAD R30, R2, R30, R13 ;  /* 0x0000001e021e7224 */ /* 0x000fe200078e020d */
[----:B------:R-:W-:Y:S01]  /*16c0*/  IABS R13, R14 ;  /* 0x0000000e000d7213 */ /* 0x000fe20000000000 */
[----:B------:R-:W-:-:S03]  /*16d0*/  IMAD.MOV R6, RZ, RZ, -R6 ;  /* 0x000000ffff067224 */ /* 0x000fc600078e0a06 */
[C---:B------:R-:W-:Y:S01]  /*16e0*/  ISETP.GT.U32.AND P0, PT, R2.reuse, R30, PT ;  /* 0x0000001e0200720c */ /* 0x040fe20003f04070 */
[----:B------:R-:W-:Y:S02]  /*16f0*/  IMAD R29, R2, R6, R29 ;  /* 0x00000006021d7224 */ /* 0x000fe400078e021d */
[--C-:B------:R-:W-:Y:S02]  /*1700*/  @!P6 IMAD.IADD R45, R45, 0x1, -R2.reuse ;  /* 0x000000012d2de824 */ /* 0x100fe400078e0a02 */
[----:B------:R-:W-:Y:S01]  /*1710*/  @!P5 IMAD.IADD R46, R46, 0x1, -R2 ;  /* 0x000000012e2ed824 */ /* 0x000fe200078e0a02 */
[----:B------:R-:W-:Y:S01]  /*1720*/  ISETP.GT.U32.AND P5, PT, R2, R29, PT ;  /* 0x0000001d0200720c */ /* 0x000fe20003fa4070 */
[----:B------:R-:W-:Y:S01]  /*1730*/  IMAD.HI.U32 R7, R4, R13, RZ ;  /* 0x0000000d04077227 */ /* 0x000fe200078e00ff */
[----:B------:R-:W-:-:S03]  /*1740*/  ISETP.GT.U32.AND P6, PT, R2, R45, PT ;  /* 0x0000002d0200720c */ /* 0x000fc60003fc4070 */
[----:B------:R-:W-:Y:S02]  /*1750*/  IMAD.MOV R7, RZ, RZ, -R7 ;  /* 0x000000ffff077224 */ /* 0x000fe400078e0a07 */
[----:B------:R-:W-:Y:S02]  /*1760*/  @!P0 IMAD.IADD R30, R30, 0x1, -R2 ;  /* 0x000000011e1e8824 */ /* 0x000fe400078e0a02 */
[----:B------:R-:W-:Y:S02]  /*1770*/  IMAD R28, R2, R7, R13 ;  /* 0x00000007021c7224 */ /* 0x000fe400078e020d */
[----:B------:R-:W-:Y:S01]  /*1780*/  IMAD.HI.U32 R6, R4, R11, RZ ;  /* 0x0000000b04067227 */ /* 0x000fe200078e00ff */
[----:B------:R-:W-:-:S03]  /*1790*/  ISETP.GT.U32.AND P0, PT, R2, R30, PT ;  /* 0x0000001e0200720c */ /* 0x000fc60003f04070 */
[--C-:B------:R-:W-:Y:S01]  /*17a0*/  @!P6 IMAD.IADD R45, R45, 0x1, -R2.reuse ;  /* 0x000000012d2de824 */ /* 0x100fe200078e0a02 */
[----:B------:R-:W-:Y:S01]  /*17b0*/  ISETP.GT.U32.AND P6, PT, R2, R28, PT ;  /* 0x0000001c0200720c */ /* 0x000fe20003fc4070 */
[----:B------:R-:W-:Y:S01]  /*17c0*/  @!P5 IMAD.IADD R29, R29, 0x1, -R2 ;  /* 0x000000011d1dd824 */ /* 0x000fe200078e0a02 */
[----:B------:R-:W-:Y:S01]  /*17d0*/  ISETP.GE.AND P5, PT, R12, RZ, PT ;  /* 0x000000ff0c00720c */ /* 0x000fe20003fa6270 */
[----:B------:R-:W-:Y:S01]  /*17e0*/  IMAD.MOV R6, RZ, RZ, -R6 ;  /* 0x000000ffff067224 */ /* 0x000fe200078e0a06 */
[C---:B------:R-:W-:Y:S01]  /*17f0*/  LOP3.LUT R12, R5.reuse, 0x68, RZ, 0xfc, !PT ;  /* 0x00000068050c7812 */ /* 0x040fe200078efcff */
[----:B------:R-:W-:Y:S01]  /*1800*/  @!P2 IMAD.MOV R46, RZ, RZ, -R46 ;  /* 0x000000ffff2ea224 */ /* 0x000fe200078e0a2e */
[C---:B------:R-:W-:Y:S01]  /*1810*/  ISETP.GT.U32.AND P2, PT, R2.reuse, R29, PT ;  /* 0x0000001d0200720c */ /* 0x040fe20003f44070 */
[----:B------:R-:W-:Y:S01]  /*1820*/  IMAD R44, R2, R6, R11 ;  /* 0x00000006022c7224 */ /* 0x000fe200078e020b */
[----:B------:R-:W-:Y:S01]  /*1830*/  IABS R41, R12 ;  /* 0x0000000c00297213 */ /* 0x000fe20000000000 */
[----:B------:R-:W-:Y:S01]  /*1840*/  IMAD.MOV.U32 R11, RZ, RZ, R10 ;  /* 0x000000ffff0b7224 */ /* 0x000fe200078e000a */
[----:B------:R-:W-:Y:S01]  /*1850*/  LOP3.LUT R10, R5, 0x64, RZ, 0xfc, !PT ;  /* 0x00000064050a7812 */ /* 0x000fe200078efcff */
[----:B------:R-:W-:-:S03]  /*1860*/  IMAD.HI.U32 R6, R4, R43, RZ ;  /* 0x0000002b04067227 */ /* 0x000fc600078e00ff */
[----:B------:R-:W-:Y:S01]  /*1870*/  IABS R27, R10 ;  /* 0x0000000a001b7213 */ /* 0x000fe20000000000 */
[----:B------:R-:W-:-:S04]  /*1880*/  IMAD.HI.U32 R7, R4, R11, RZ ;  /* 0x0000000b04077227 */ /* 0x000fc800078e00ff */
[----:B------:R-:W-:Y:S02]  /*1890*/  IMAD.MOV R6, RZ, RZ, -R6 ;  /* 0x000000ffff067224 */ /* 0x000fe400078e0a06 */
[--C-:B------:R-:W-:Y:S01]  /*18a0*/  @!P0 IMAD.IADD R30, R30, 0x1, -R2.reuse ;  /* 0x000000011e1e8824 */ /* 0x100fe200078e0a02 */
[C---:B------:R-:W-:Y:S01]  /*18b0*/  ISETP.GT.U32.AND P0, PT, R2.reuse, R44, PT ;  /* 0x0000002c0200720c */ /* 0x040fe20003f04070 */
[----:B------:R-:W-:Y:S02]  /*18c0*/  IMAD.MOV R7, RZ, RZ, -R7 ;  /* 0x000000ffff077224 */ /* 0x000fe400078e0a07 */
[----:B------:R-:W-:Y:S02]  /*18d0*/  IMAD R43, R2, R6, R43 ;  /* 0x00000006022b7224 */ /* 0x000fe400078e022b */
[----:B------:R-:W-:Y:S02]  /*18e0*/  @!P6 IMAD.IADD R28, R28, 0x1, -R2 ;  /* 0x000000011c1ce824 */ /* 0x000fe400078e0a02 */
[----:B------:R-:W-:-:S02]  /*18f0*/  IMAD R42, R2, R7, R11 ;  /* 0x00000007022a7224 */ /* 0x000fc400078e020b */
[----:B------:R-:W-:Y:S01]  /*1900*/  @!P2 IMAD.IADD R29, R29, 0x1, -R2 ;  /* 0x000000011d1da824 */ /* 0x000fe200078e0a02 */
[----:B------:R-:W-:Y:S01]  /*1910*/  ISETP.GT.U32.AND P6, PT, R2, R28, PT ;  /* 0x0000001c0200720c */ /* 0x000fe20003fc4070 */
[----:B------:R-:W-:Y:S01]  /*1920*/  IMAD.HI.U32 R6, R4, R27, RZ ;  /* 0x0000001b04067227 */ /* 0x000fe200078e00ff */
[----:B------:R-:W-:-:S03]  /*1930*/  ISETP.GT.U32.AND P2, PT, R2, R43, PT ;  /* 0x0000002b0200720c */ /* 0x000fc60003f44070 */
[----:B------:R-:W-:Y:S01]  /*1940*/  @!P3 IMAD.MOV R29, RZ, RZ, -R29 ;  /* 0x000000ffff1db224 */ /* 0x000fe200078e0a1d */
[----:B------:R-:W-:Y:S01]  /*1950*/  ISETP.GT.U32.AND P3, PT, R2, R42, PT ;  /* 0x0000002a0200720c */ /* 0x000fe20003f64070 */
[----:B------:R-:W-:Y:S02]  /*1960*/  IMAD.MOV R6, RZ, RZ, -R6 ;  /* 0x000000ffff067224 */ /* 0x000fe400078e0a06 */
[----:B------:R-:W-:Y:S01]  /*1970*/  @!P0 IMAD.IADD R44, R44, 0x1, -R2 ;  /* 0x000000012c2c8824 */ /* 0x000fe200078e0a02 */
[----:B------:R-:W-:Y:S01]  /*1980*/  ISETP.GE.AND P0, PT, R14, RZ, PT ;  /* 0x000000ff0e00720c */ /* 0x000fe20003f06270 */
[C---:B------:R-:W-:Y:S01]  /*1990*/  IMAD R27, R2.reuse, R6, R27 ;  /* 0x00000006021b7224 */ /* 0x040fe200078e021b */
[----:B------:R-:W-:Y:S01]  /*19a0*/  LOP3.LUT R14, R5, 0x6c, RZ, 0xfc, !PT ;  /* 0x0000006c050e7812 */ /* 0x000fe200078efcff */
[----:B------:R-:W-:Y:S01]  /*19b0*/  @!P1 IMAD.MOV R30, RZ, RZ, -R30 ;  /* 0x000000ffff1e9224 */ /* 0x000fe200078e0a1e */
[----:B------:R-:W-:Y:S01]  /*19c0*/  ISETP.GT.U32.AND P1, PT, R2, R44, PT ;  /* 0x0000002c0200720c */ /* 0x000fe20003f24070 */
[--C-:B------:R-:W-:Y:S01]  /*19d0*/  @!P6 IMAD.IADD R28, R28, 0x1, -R2.reuse ;  /* 0x000000011c1ce824 */ /* 0x100fe200078e0a02 */
[----:B------:R-:W-:Y:S01]  /*19e0*/  ISETP.GT.U32.AND P6, PT, R2, R27, PT ;  /* 0x0000001b0200720c */ /* 0x000fe20003fc4070 */
[--C-:B------:R-:W-:Y:S01]  /*19f0*/  @!P2 IMAD.IADD R43, R43, 0x1, -R2.reuse ;  /* 0x000000012b2ba824 */ /* 0x100fe200078e0a02 */
[----:B------:R-:W-:Y:S01]  /*1a00*/  IABS R11, R14 ;  /* 0x0000000e000b7213 */ /* 0x000fe20000000000 */
[----:B------:R-:W-:Y:S01]  /*1a10*/  @!P3 IMAD.IADD R42, R42, 0x1, -R2 ;  /* 0x000000012a2ab824 */ /* 0x000fe200078e0a02 */
[----:B------:R-:W-:Y:S01]  /*1a20*/  ISETP.GE.AND P2, PT, R10, RZ, PT ;  /* 0x000000ff0a00720c */ /* 0x000fe20003f46270 */
[----:B------:R-:W-:Y:S01]  /*1a30*/  IMAD.HI.U32 R6, R4, R41, RZ ;  /* 0x0000002904067227 */ /* 0x000fe200078e00ff */
[----:B------:R-:W-:-:S02]  /*1a40*/  ISETP.GT.U32.AND P3, PT, R2, R43, PT ;  /* 0x0000002b0200720c */ /* 0x000fc40003f64070 */
[----:B------:R-:W-:Y:S01]  /*1a50*/  LOP3.LUT R10, R5, 0x70, RZ, 0xfc, !PT ;  /* 0x00000070050a7812 */ /* 0x000fe200078efcff */
[----:B------:R-:W-:Y:S02]  /*1a60*/  IMAD.MOV R7, RZ, RZ, -R6 ;  /* 0x000000ffff077224 */ /* 0x000fe400078e0a06 */
[--C-:B------:R-:W-:Y:S01]  /*1a70*/  @!P1 IMAD.IADD R44, R44, 0x1, -R2.reuse ;  /* 0x000000012c2c9824 */ /* 0x100fe200078e0a02 */
[----:B------:R-:W-:Y:S01]  /*1a80*/  IABS R13, R10 ;  /* 0x0000000a000d7213 */ /* 0x000fe20000000000 */
[----:B------:R-:W-:Y:S01]  /*1a90*/  @!P6 IMAD.IADD R27, R27, 0x1, -R2 ;  /* 0x000000011b1be824 */ /* 0x000fe200078e0a02 */
[C---:B------:R-:W-:Y:S01]  /*1aa0*/  ISETP.GT.U32.AND P6, PT, R2.reuse, R42, PT ;  /* 0x0000002a0200720c */ /* 0x040fe20003fc4070 */
[----:B------:R-:W-:Y:S01]  /*1ab0*/  IMAD R41, R2, R7, R41 ;  /* 0x0000000702297224 */ /* 0x000fe200078e0229 */
[----:B------:R-:W-:Y:S01]  /*1ac0*/  ISETP.GE.AND P1, PT, R16, RZ, PT ;  /* 0x000000ff1000720c */ /* 0x000fe20003f26270 */
[----:B------:R-:W-:Y:S01]  /*1ad0*/  @!P5 IMAD.MOV R44, RZ, RZ, -R44 ;  /* 0x000000ffff2cd224 */ /* 0x000fe200078e0a2c */
[C---:B------:R-:W-:Y:S01]  /*1ae0*/  ISETP.GT.U32.AND P5, PT, R2.reuse, R27, PT ;  /* 0x0000001b0200720c */ /* 0x040fe20003fa4070 */
[----:B------:R-:W-:Y:S01]  /*1af0*/  @!P3 IMAD.IADD R43, R43, 0x1, -R2 ;  /* 0x000000012b2bb824 */ /* 0x000fe200078e0a02 */
[----:B------:R-:W-:Y:S01]  /*1b00*/  ISETP.GT.U32.AND P3, PT, R2, R41, PT ;  /* 0x000000290200720c */ /* 0x000fe20003f64070 */
[----:B------:R-:W-:-:S04]  /*1b10*/  IMAD.HI.U32 R6, R4, R11, RZ ;  /* 0x0000000b04067227 */ /* 0x000fc800078e00ff */
[----:B------:R-:W-:Y:S02]  /*1b20*/  IMAD.MOV R6, RZ, RZ, -R6 ;  /* 0x000000ffff067224 */ /* 0x000fe400078e0a06 */
[----:B------:R-:W-:Y:S01]  /*1b30*/  @!P4 IMAD.MOV R45, RZ, RZ, -R45 ;  /* 0x000000ffff2dc224 */ /* 0x000fe200078e0a2d */
[----:B------:R-:W-:Y:S01]  /*1b40*/  ISETP.GE.AND P4, PT, R15, RZ, PT ;  /* 0x000000ff0f00720c */ /* 0x000fe20003f86270 */
[----:B------:R-:W-:Y:S01]  /*1b50*/  IMAD R26, R2, R6, R11 ;  /* 0x00000006021a7224 */ /* 0x000fe200078e020b */
[----:B------:R-:W-:Y:S01]  /*1b60*/  LOP3.LUT R15, R5, 0x74, RZ, 0xfc, !PT ;  /* 0x00000074050f7812 */ /* 0x000fe200078efcff */
[--C-:B------:R-:W-:Y:S01]  /*1b70*/  @!P6 IMAD.IADD R42, R42, 0x1, -R2.reuse ;  /* 0x000000012a2ae824 */ /* 0x100fe200078e0a02 */
[----:B------:R-:W-:Y:S01]  /*1b80*/  ISETP.GE.AND P6, PT, R12, RZ, PT ;  /* 0x000000ff0c00720c */ /* 0x000fe20003fc6270 */
[--C-:B------:R-:W-:Y:S01]  /*1b90*/  @!P5 IMAD.IADD R27, R27, 0x1, -R2.reuse ;  /* 0x000000011b1bd824 */ /* 0x100fe200078e0a02 */
[----:B------:R-:W-:Y:S01]  /*1ba0*/  ISETP.GT.U32.AND P5, PT, R2, R26, PT ;  /* 0x0000001a0200720c */ /* 0x000fe20003fa4070 */
[----:B------:R-:W-:Y:S01]  /*1bb0*/  @!P3 IMAD.IADD R41, R41, 0x1, -R2 ;  /* 0x000000012929b824 */ /* 0x000fe200078e0a02 */
[----:B------:R-:W-:Y:S01]  /*1bc0*/  LOP3.LUT R12, R5, 0x78, RZ, 0xfc, !PT ;  /* 0x00000078050c7812 */ /* 0x000fe200078efcff */
[----:B------:R-:W-:Y:S01]  /*1bd0*/  IMAD.HI.U32 R6, R4, R13, RZ ;  /* 0x0000000d04067227 */ /* 0x000fe200078e00ff */
[----:B------:R-:W-:-:S02]  /*1be0*/  IABS R25, R15 ;  /* 0x0000000f00197213 */ /* 0x000fc40000000000 */
[----:B------:R-:W-:Y:S01]  /*1bf0*/  IABS R37, R12 ;  /* 0x0000000c00257213 */ /* 0x000fe20000000000 */
[----:B------:R-:W-:Y:S01]  /*1c00*/  @!P0 IMAD.MOV R28, RZ, RZ, -R28 ;  /* 0x000000ffff1c8224 */ /* 0x000fe200078e0a1c */
[----:B------:R-:W-:Y:S01]  /*1c10*/  ISETP.GT.U32.AND P0, PT, R2, R41, PT ;  /* 0x000000290200720c */ /* 0x000fe20003f04070 */
[----:B------:R-:W-:Y:S01]  /*1c20*/  IMAD.MOV R6, RZ, RZ, -R6 ;  /* 0x000000ffff067224 */ /* 0x000fe200078e0a06 */
[----:B------:R-:W-:Y:S01]  /*1c30*/  ISETP.GE.AND P3, PT, R14, RZ, PT ;  /* 0x000000ff0e00720c */ /* 0x000fe20003f66270 */
[----:B------:R-:W-:Y:S01]  /*1c40*/  IMAD.HI.U32 R7, R4, R25, RZ ;  /* 0x0000001904077227 */ /* 0x000fe200078e00ff */
[----:B------:R-:W-:-:S03]  /*1c50*/  LOP3.LUT R14, R5, 0x80, RZ, 0xfc, !PT ;  /* 0x00000080050e7812 */ /* 0x000fc600078efcff */
[----:B------:R-:W-:Y:S01]  /*1c60*/  IMAD R40, R2, R6, R13 ;  /* 0x0000000602287224 */ /* 0x000fe200078e020d */
[----:B------:R-:W-:Y:S01]  /*1c70*/  IABS R11, R14 ;  /* 0x0000000e000b7213 */ /* 0x000fe20000000000 */
[----:B------:R-:W-:-:S04]  /*1c80*/  IMAD.HI.U32 R6, R4, R37, RZ ;  /* 0x0000002504067227 */ /* 0x000fc800078e00ff */
[----:B------:R-:W-:Y:S02]  /*1c90*/  IMAD.MOV R7, RZ, RZ, -R7 ;  /* 0x000000ffff077224 */ /* 0x000fe400078e0a07 */
[----:B------:R-:W-:Y:S01]  /*1ca0*/  @!P5 IMAD.IADD R26, R26, 0x1, -R2 ;  /* 0x000000011a1ad824 */ /* 0x000fe200078e0a02 */
[C---:B------:R-:W-:Y:S01]  /*1cb0*/  ISETP.GT.U32.AND P5, PT, R2.reuse, R40, PT ;  /* 0x000000280200720c */ /* 0x040fe20003fa4070 */
[----:B------:R-:W-:Y:S02]  /*1cc0*/  IMAD.MOV R6, RZ, RZ, -R6 ;  /* 0x000000ffff067224 */ /* 0x000fe400078e0a06 */
[C---:B------:R-:W-:Y:S02]  /*1cd0*/  IMAD R25, R2.reuse, R7, R25 ;  /* 0x0000000702197224 */ /* 0x040fe400078e0219 */
[----:B------:R-:W-:Y:S01]  /*1ce0*/  @!P4 IMAD.MOV R43, RZ, RZ, -R43 ;  /* 0x000000ffff2bc224 */ /* 0x000fe200078e0a2b */
[C---:B------:R-:W-:Y:S01]  /*1cf0*/  ISETP.GT.U32.AND P4, PT, R2.reuse, R26, PT ;  /* 0x0000001a0200720c */ /* 0x040fe20003f84070 */
[----:B------:R-:W-:Y:S01]  /*1d00*/  @!P0 IMAD.IADD R41, R41, 0x1, -R2 ;  /* 0x0000000129298824 */ /* 0x000fe200078e0a02 */
[----:B------:R-:W-:Y:S01]  /*1d10*/  ISETP.GE.AND P0, PT, R15, RZ, PT ;  /* 0x000000ff0f00720c */ /* 0x000fe20003f06270 */
[----:B------:R-:W-:-:S02]  /*1d20*/  IMAD R37, R2, R6, R37 ;  /* 0x0000000602257224 */ /* 0x000fc400078e0225 */
[----:B------:R-:W-:Y:S01]  /*1d30*/  @!P1 IMAD.MOV R42, RZ, RZ, -R42 ;  /* 0x000000ffff2a9224 */ /* 0x000fe200078e0a2a */
[C---:B------:R-:W-:Y:S01]  /*1d40*/  ISETP.GT.U32.AND P1, PT, R2.reuse, R25, PT ;  /* 0x000000190200720c */ /* 0x040fe20003f24070 */
[----:B------:R-:W-:Y:S01]  /*1d50*/  @!P6 IMAD.MOV R41, RZ, RZ, -R41 ;  /* 0x000000ffff29e224 */ /* 0x000fe200078e0a29 */
[----:B------:R-:W-:Y:S01]  /*1d60*/  ISETP.GT.U32.AND P6, PT, R2, R37, PT ;  /* 0x000000250200720c */ /* 0x000fe20003fc4070 */
[----:B------:R-:W-:-:S04]  /*1d70*/  IMAD.HI.U32 R7, R4, R11, RZ ;  /* 0x0000000b04077227 */ /* 0x000fc800078e00ff */
[----:B------:R-:W-:Y:S02]  /*1d80*/  IMAD.MOV R7, RZ, RZ, -R7 ;  /* 0x000000ffff077224 */ /* 0x000fe400078e0a07 */
[--C-:B------:R-:W-:Y:S01]  /*1d90*/  @!P4 IMAD.IADD R26, R26, 0x1, -R2.reuse ;  /* 0x000000011a1ac824 */ /* 0x100fe200078e0a02 */
[----:B------:R-:W-:Y:S01]  /*1da0*/  ISETP.GE.AND P4, PT, R12, RZ, PT ;  /* 0x000000ff0c00720c */ /* 0x000fe20003f86270 */
[--C-:B------:R-:W-:Y:S01]  /*1db0*/  @!P5 IMAD.IADD R40, R40, 0x1, -R2.reuse ;  /* 0x000000012828d824 */ /* 0x100fe200078e0a02 */
[C---:B------:R-:W-:Y:S01]  /*1dc0*/  LOP3.LUT R12, R5.reuse, 0x88, RZ, 0xfc, !PT ;  /* 0x00000088050c7812 */ /* 0x040fe200078efcff */
[C---:B------:R-:W-:Y:S01]  /*1dd0*/  IMAD R24, R2.reuse, R7, R11 ;  /* 0x0000000702187224 */ /* 0x040fe200078e020b */
[----:B------:R-:W-:Y:S01]  /*1de0*/  LOP3.LUT R7, R5, 0x84, RZ, 0xfc, !PT ;  /* 0x0000008405077812 */ /* 0x000fe200078efcff */
[----:B------:R-:W-:Y:S01]  /*1df0*/  @!P1 IMAD.IADD R25, R25, 0x1, -R2 ;  /* 0x0000000119199824 */ /* 0x000fe200078e0a02 */
[C---:B------:R-:W-:Y:S01]  /*1e00*/  ISETP.GT.U32.AND P5, PT, R2.reuse, R40, PT ;  /* 0x000000280200720c */ /* 0x040fe20003fa4070 */
[----:B------:R-:W-:Y:S01]  /*1e10*/  @!P3 IMAD.MOV R26, RZ, RZ, -R26 ;  /* 0x000000ffff1ab224 */ /* 0x000fe200078e0a1a */
[----:B------:R-:W-:Y:S01]  /*1e20*/  IABS R11, R7 ;  /* 0x00000007000b7213 */ /* 0x000fe20000000000 */
[----:B------:R-:W-:Y:S01]  /*1e30*/  @!P6 IMAD.IADD R37, R37, 0x1, -R2 ;  /* 0x000000012525e824 */ /* 0x000fe200078e0a02 */
[C---:B------:R-:W-:Y:S01]  /*1e40*/  ISETP.GT.U32.AND P3, PT, R2.reuse, R24, PT ;  /* 0x000000180200720c */ /* 0x040fe20003f64070 */
[----:B------:R-:W-:Y:S01]  /*1e50*/  @!P2 IMAD.MOV R27, RZ, RZ, -R27 ;  /* 0x000000ffff1ba224 */ /* 0x000fe200078e0a1b */
[----:B------:R-:W-:Y:S01]  /*1e60*/  ISETP.GT.U32.AND P1, PT, R2, R25, PT ;  /* 0x000000190200720c */ /* 0x000fe20003f24070 */
[----:B------:R-:W-:Y:S01]  /*1e70*/  IMAD.HI.U32 R6, R4, R11, RZ ;  /* 0x0000000b04067227 */ /* 0x000fe200078e00ff */
[----:B------:R-:W-:-:S02]  /*1e80*/  ISETP.GT.U32.AND P6, PT, R2, R37, PT ;  /* 0x000000250200720c */ /* 0x000fc40003fc4070 */
[----:B------:R-:W-:Y:S01]  /*1e90*/  IABS R13, R12 ;  /* 0x0000000c000d7213 */ /* 0x000fe20000000000 */
[----:B------:R-:W-:Y:S01]  /*1ea0*/  IMAD.MOV R6, RZ, RZ, -R6 ;  /* 0x000000ffff067224 */ /* 0x000fe200078e0a06 */
[----:B------:R-:W-:Y:S01]  /*1eb0*/  ISETP.GE.AND P2, PT, R10, RZ, PT ;  /* 0x000000ff0a00720c */ /* 0x000fe20003f46270 */
[--C-:B------:R-:W-:Y:S01]  /*1ec0*/  @!P5 IMAD.IADD R40, R40, 0x1, -R2.reuse ;  /* 0x000000012828d824 */ /* 0x100fe200078e0a02 */
[----:B------:R-:W-:Y:S01]  /*1ed0*/  ISETP.GE.AND P5, PT, R14, RZ, PT ;  /* 0x000000ff0e00720c */ /* 0x000fe20003fa6270 */
[----:B------:R-:W-:Y:S01]  /*1ee0*/  IMAD R20, R2, R6, R11 ;  /* 0x0000000602147224 */ /* 0x000fe200078e020b */
[----:B------:R-:W-:Y:S01]  /*1ef0*/  LOP3.LUT R14, R5, 0x8c, RZ, 0xfc, !PT ;  /* 0x0000008c050e7812 */ /* 0x000fe200078efcff */
[--C-:B------:R-:W-:Y:S02]  /*1f00*/  @!P3 IMAD.IADD R24, R24, 0x1, -R2.reuse ;  /* 0x000000011818b824 */ /* 0x100fe400078e0a02 */
[--C-:B------:R-:W-:Y:S01]  /*1f10*/  @!P1 IMAD.IADD R25, R25, 0x1, -R2.reuse ;  /* 0x0000000119199824 */ /* 0x100fe200078e0a02 */
[----:B------:R-:W-:Y:S01]  /*1f20*/  ISETP.GE.AND P1, PT, R7, RZ, PT ;  /* 0x000000ff0700720c */ /* 0x000fe20003f26270 */
[----:B------:R-:W-:Y:S01]  /*1f30*/  @!P6 IMAD.IADD R37, R37, 0x1, -R2 ;  /* 0x000000012525e824 */ /* 0x000fe200078e0a02 */
[----:B------:R-:W-:Y:S01]  /*1f40*/  ISETP.GT.U32.AND P3, PT, R2, R24, PT ;  /* 0x000000180200720c */ /* 0x000fe20003f64070 */
[----:B------:R-:W-:Y:S01]  /*1f50*/  IMAD.HI.U32 R7, R4, R13, RZ ;  /* 0x0000000d04077227 */ /* 0x000fe200078e00ff */
[----:B------:R-:W-:-:S02]  /*1f60*/  ISETP.GT.U32.AND P6, PT, R2, R20, PT ;  /* 0x000000140200720c */ /* 0x000fc40003fc4070 */
[----:B------:R-:W-:Y:S01]  /*1f70*/  IABS R10, R14 ;  /* 0x0000000e000a7213 */ /* 0x000fe20000000000 */
[----:B------:R-:W-:Y:S02]  /*1f80*/  IMAD.MOV R7, RZ, RZ, -R7 ;  /* 0x000000ffff077224 */ /* 0x000fe400078e0a07 */
[----:B------:R-:W-:Y:S02]  /*1f90*/  @!P0 IMAD.MOV R25, RZ, RZ, -R25 ;  /* 0x000000ffff198224 */ /* 0x000fe400078e0a19 */
[----:B------:R-:W-:Y:S01]  /*1fa0*/  IMAD.MOV.U32 R11, RZ, RZ, R10 ;  /* 0x000000ffff0b7224 */ /* 0x000fe200078e000a */
[----:B------:R-:W-:Y:S01]  /*1fb0*/  LOP3.LUT R10, R5, 0x90, RZ, 0xfc, !PT ;  /* 0x00000090050a7812 */ /* 0x000fe200078efcff */
[----:B------:R-:W-:Y:S02]  /*1fc0*/  IMAD R72, R2, R7, R13 ;  /* 0x0000000702487224 */ /* 0x000fe400078e020d */
[----:B------:R-:W-:Y:S01]  /*1fd0*/  IMAD.HI.U32 R6, R4, R11, RZ ;  /* 0x0000000b04067227 */ /* 0x000fe200078e00ff */
[----:B------:R-:W-:-:S03]  /*1fe0*/  IABS R13, R10 ;  /* 0x0000000a000d7213 */ /* 0x000fc60000000000 */
[--C-:B------:R-:W-:Y:S01]  /*1ff0*/  @!P3 IMAD.IADD R24, R24, 0x1, -R2.reuse ;  /* 0x000000011818b824 */ /* 0x100fe200078e0a02 */
[----:B------:R-:W-:Y:S01]  /*2000*/  ISETP.GT.U32.AND P3, PT, R2, R72, PT ;  /* 0x000000480200720c */ /* 0x000fe20003f64070 */
[----:B------:R-:W-:Y:S02]  /*2010*/  @!P6 IMAD.IADD R20, R20, 0x1, -R2 ;  /* 0x000000011414e824 */ /* 0x000fe400078e0a02 */
[----:B------:R-:W-:Y:S02]  /*2020*/  IMAD.MOV R6, RZ, RZ, -R6 ;  /* 0x000000ffff067224 */ /* 0x000fe400078e0a06 */
[----:B------:R-:W-:Y:S01]  /*2030*/  @!P2 IMAD.MOV R40, RZ, RZ, -R40 ;  /* 0x000000ffff28a224 */ /* 0x000fe200078e0a28 */
[C---:B------:R-:W-:Y:S01]  /*2040*/  ISETP.GT.U32.AND P0, PT, R2.reuse, R20, PT ;  /* 0x000000140200720c */ /* 0x040fe20003f04070 */
[----:B------:R-:W-:Y:S01]  /*2050*/  IMAD R18, R2, R6, R11 ;  /* 0x0000000602127224 */ /* 0x000fe200078e020b */
[----:B------:R-:W-:Y:S01]  /*2060*/  ISETP.GE.AND P2, PT, R12, RZ, PT ;  /* 0x000000ff0c00720c */ /* 0x000fe20003f46270 */
[----:B------:R-:W-:Y:S01]  /*2070*/  IMAD.HI.U32 R6, R4, R13, RZ ;  /* 0x0000000d04067227 */ /* 0x000fe200078e00ff */
[----:B------:R-:W-:-:S02]  /*2080*/  LOP3.LUT R12, R5, 0x94, RZ, 0xfc, !PT ;  /* 0x00000094050c7812 */ /* 0x000fc400078efcff */
[----:B------:R-:W-:Y:S01]  /*2090*/  IABS R11, R17 ;  /* 0x00000011000b7213 */ /* 0x000fe20000000000 */
[----:B------:R-:W-:Y:S01]  /*20a0*/  IMAD.MOV R6, RZ, RZ, -R6 ;  /* 0x000000ffff067224 */ /* 0x000fe200078e0a06 */
[----:B------:R-:W-:Y:S01]  /*20b0*/  IABS R15, R12 ;  /* 0x0000000c000f7213 */ /* 0x000fe20000000000 */
[----:B------:R-:W-:Y:S01]  /*20c0*/  @!P3 IMAD.IADD R72, R72, 0x1, -R2 ;  /* 0x000000014848b824 */ /* 0x000fe200078e0a02 */
[C---:B------:R-:W-:Y:S01]  /*20d0*/  ISETP.GT.U32.AND P6, PT, R2.reuse, R18, PT ;  /* 0x000000120200720c */ /* 0x040fe20003fc4070 */
[----:B------:R-:W-:Y:S01]  /*20e0*/  IMAD R70, R2, R6, R13 ;  /* 0x0000000602467224 */ /* 0x000fe200078e020d */
[----:B------:R-:W-:Y:S01]  /*20f0*/  IABS R6, R19 ;  /* 0x0000001300067213 */ /* 0x000fe20000000000 */
[----:B------:R-:W-:Y:S01]  /*2100*/  IMAD.HI.U32 R7, R4, R15, RZ ;  /* 0x0000000f04077227 */ /* 0x000fe200078e00ff */
[----:B------:R-:W-:-:S03]  /*2110*/  ISETP.GE.AND P3, PT, R14, RZ, PT ;  /* 0x000000ff0e00720c */ /* 0x000fc60003f66270 */
[----:B------:R-:W-:Y:S01]  /*2120*/  @!P4 IMAD.MOV R37, RZ, RZ, -R37 ;  /* 0x000000ffff25c224 */ /* 0x000fe200078e0a25 */
[----:B------:R-:W-:Y:S01]  /*2130*/  ISETP.GT.U32.AND P4, PT, R2, R72, PT ;  /* 0x000000480200720c */ /* 0x000fe20003f84070 */
[----:B------:R-:W-:Y:S01]  /*2140*/  @!P0 IMAD.IADD R20, R20, 0x1, -R2 ;  /* 0x0000000114148824 */ /* 0x000fe200078e0a02 */
[C---:B------:R-:W-:Y:S01]  /*2150*/  ISETP.GT.U32.AND P0, PT, R2.reuse, R70, PT ;  /* 0x000000460200720c */ /* 0x040fe20003f04070 */
[----:B------:R-:W-:Y:S02]  /*2160*/  IMAD.MOV R7, RZ, RZ, -R7 ;  /* 0x000000ffff077224 */ /* 0x000fe400078e0a07 */
[----:B------:R-:W-:Y:S02]  /*2170*/  @!P5 IMAD.MOV R24, RZ, RZ, -R24 ;  /* 0x000000ffff18d224 */ /* 0x000fe400078e0a18 */
[----:B------:R-:W-:Y:S01]  /*2180*/  IMAD R16, R2, R7, R15 ;  /* 0x0000000702107224 */ /* 0x000fe200078e020f */
[----:B------:R-:W-:Y:S01]  /*2190*/  IABS R15, R21 ;  /* 0x00000015000f7213 */ /* 0x000fe20000000000 */
[----:B------:R-:W-:-:S02]  /*21a0*/  IMAD.MOV.U32 R7, RZ, RZ, R6 ;  /* 0x000000ffff077224 */ /* 0x000fc400078e0006 */
[----:B------:R-:W-:Y:S01]  /*21b0*/  IMAD.HI.U32 R6, R4, R11, RZ ;  /* 0x0000000b04067227 */ /* 0x000fe200078e00ff */
[----:B------:R-:W-:-:S03]  /*21c0*/  ISETP.GT.U32.AND P5, PT, R2, R16, PT ;  /* 0x000000100200720c */ /* 0x000fc60003fa4070 */
[----:B------:R-:W-:Y:S02]  /*21d0*/  IMAD.MOV R6, RZ, RZ, -R6 ;  /* 0x000000ffff067224 */ /* 0x000fe400078e0a06 */
[--C-:B------:R-:W-:Y:S02]  /*21e0*/  @!P4 IMAD.IADD R72, R72, 0x1, -R2.reuse ;  /* 0x000000014848c824 */ /* 0x100fe400078e0a02 */
[----:B------:R-:W-:Y:S01]  /*21f0*/  @!P0 IMAD.IADD R70, R70, 0x1, -R2 ;  /* 0x0000000146468824 */ /* 0x000fe200078e0a02 */
[----:B------:R-:W-:Y:S01]  /*2200*/  ISETP.GE.AND P0, PT, R17, RZ, PT ;  /* 0x000000ff1100720c */ /* 0x000fe20003f06270 */
[C---:B------:R-:W-:Y:S01]  /*2210*/  IMAD R68, R2.reuse, R6, R11 ;  /* 0x0000000602447224 */ /* 0x040fe200078e020b */
[----:B------:R-:W-:Y:S01]  /*2220*/  IABS R17, R22 ;  /* 0x0000001600117213 */ /* 0x000fe20000000000 */
[----:B------:R-:W-:Y:S01]  /*2230*/  @!P2 IMAD.MOV R72, RZ, RZ, -R72 ;  /* 0x000000ffff48a224 */ /* 0x000fe200078e0a48 */
[----:B------:R-:W-:Y:S01]  /*2240*/  ISETP.GT.U32.AND P2, PT, R2, R70, PT ;  /* 0x000000460200720c */ /* 0x000fe20003f44070 */
[----:B------:R-:W-:Y:S01]  /*2250*/  IMAD.HI.U32 R6, R4, R7, RZ ;  /* 0x0000000704067227 */ /* 0x000fe200078e00ff */
[----:B------:R-:W-:-:S03]  /*2260*/  ISETP.GT.U32.AND P4, PT, R2, R68, PT ;  /* 0x000000440200720c */ /* 0x000fc60003f84070 */
[----:B------:R-:W-:Y:S02]  /*2270*/  IMAD.MOV R6, RZ, RZ, -R6 ;  /* 0x000000ffff067224 */ /* 0x000fe400078e0a06 */
[--C-:B------:R-:W-:Y:S02]  /*2280*/  @!P6 IMAD.IADD R18, R18, 0x1, -R2.reuse ;  /* 0x000000011212e824 */ /* 0x100fe400078e0a02 */
[--C-:B------:R-:W-:Y:S02]  /*2290*/  @!P5 IMAD.IADD R16, R16, 0x1, -R2.reuse ;  /* 0x000000011010d824 */ /* 0x100fe400078e0a02 */
[C---:B------:R-:W-:Y:S01]  /*22a0*/  IMAD R66, R2.reuse, R6, R7 ;  /* 0x0000000602427224 */ /* 0x040fe200078e0207 */
[----:B------:R-:W-:Y:S01]  /*22b0*/  ISETP.GT.U32.AND P6, PT, R2, R18, PT ;  /* 0x000000120200720c */ /* 0x000fe20003fc4070 */
[--C-:B------:R-:W-:Y:S01]  /*22c0*/  @!P2 IMAD.IADD R70, R70, 0x1, -R2.reuse ;  /* 0x000000014646a824 */ /* 0x100fe200078e0a02 */
[----:B------:R-:W-:Y:S01]  /*22d0*/  ISETP.GT.U32.AND P5, PT, R2, R16, PT ;  /* 0x000000100200720c */ /* 0x000fe20003fa4070 */
[----:B------:R-:W-:Y:S01]  /*22e0*/  @!P4 IMAD.IADD R68, R68, 0x1, -R2 ;  /* 0x000000014444c824 */ /* 0x000fe200078e0a02 */
[----:B------:R-:W-:Y:S01]  /*22f0*/  ISETP.GT.U32.AND P2, PT, R2, R66, PT ;  /* 0x000000420200720c */ /* 0x000fe20003f44070 */
[----:B------:R-:W-:Y:S01]  /*2300*/  @!P1 IMAD.MOV R20, RZ, RZ, -R20 ;  /* 0x000000ffff149224 */ /* 0x000fe200078e0a14 */
[----:B------:R-:W-:-:S02]  /*2310*/  LOP3.LUT R6, R5, 0xa4, RZ, 0xfc, !PT ;  /* 0x000000a405067812 */ /* 0x000fc400078efcff */
[----:B------:R-:W-:Y:S02]  /*2320*/  ISETP.GT.U32.AND P4, PT, R2, R68, PT ;  /* 0x000000440200720c */ /* 0x000fe40003f84070 */
[----:B------:R-:W-:Y:S02]  /*2330*/  ISETP.GE.AND P1, PT, R10, RZ, PT ;  /* 0x000000ff0a00720c */ /* 0x000fe40003f26270 */
[C---:B------:R-:W-:Y:S01]  /*2340*/  LOP3.LUT R10, R5.reuse, 0xa8, RZ, 0xfc, !PT ;  /* 0x000000a8050a7812 */ /* 0x040fe200078efcff */
[--C-:B------:R-:W-:Y:S01]  /*2350*/  @!P6 IMAD.IADD R18, R18, 0x1, -R2.reuse ;  /* 0x000000011212e824 */ /* 0x100fe200078e0a02 */
[----:B------:R-:W-:Y:S01]  /*2360*/  IABS R11, R6 ;  /* 0x00000006000b7213 */ /* 0x000fe20000000000 */
[--C-:B------:R-:W-:Y:S01]  /*2370*/  @!P5 IMAD.IADD R16, R16, 0x1, -R2.reuse ;  /* 0x000000011010d824 */ /* 0x100fe200078e0a02 */
[----:B------:R-:W-:Y:S01]  /*2380*/  ISETP.GE.AND P6, PT, R12, RZ, PT ;  /* 0x000000ff0c00720c */ /* 0x000fe20003fc6270 */
[----:B------:R-:W-:Y:S01]  /*2390*/  @!P2 IMAD.IADD R66, R66, 0x1, -R2 ;  /* 0x000000014242a824 */ /* 0x000fe200078e0a02 */
[----:B------:R-:W-:Y:S01]  /*23a0*/  IABS R13, R10 ;  /* 0x0000000a000d7213 */ /* 0x000fe20000000000 */
[----:B------:R-:W-:Y:S01]  /*23b0*/  @!P3 IMAD.MOV R18, RZ, RZ, -R18 ;  /* 0x000000ffff12b224 */ /* 0x000fe200078e0a12 */
[----:B------:R-:W-:Y:S01]  /*23c0*/  ISETP.GE.AND P5, PT, R6, RZ, PT ;  /* 0x000000ff0600720c */ /* 0x000fe20003fa6270 */
[----:B------:R-:W-:Y:S01]  /*23d0*/  IMAD.HI.U32 R6, R4, R11, RZ ;  /* 0x0000000b04067227 */ /* 0x000fe200078e00ff */
[----:B------:R-:W-:-:S02]  /*23e0*/  LOP3.LUT R12, R5, 0xac, RZ, 0xfc, !PT ;  /* 0x000000ac050c7812 */ /* 0x000fc400078efcff */
[----:B------:R-:W-:Y:S01]  /*23f0*/  ISETP.GT.U32.AND P2, PT, R2, R66, PT ;  /* 0x000000420200720c */ /* 0x000fe20003f44070 */
[----:B------:R-:W-:Y:S01]  /*2400*/  IMAD.HI.U32 R7, R4, R13, RZ ;  /* 0x0000000d04077227 */ /* 0x000fe200078e00ff */
[----:B------:R-:W-:Y:S02]  /*2410*/  ISETP.GE.AND P3, PT, R19, RZ, PT ;  /* 0x000000ff1300720c */ /* 0x000fe40003f66270 */
[----:B------:R-:W-:Y:S01]  /*2420*/  LOP3.LUT R19, R5, 0xb4, RZ, 0xfc, !PT ;  /* 0x000000b405137812 */ /* 0x000fe200078efcff */
[----:B------:R-:W-:Y:S02]  /*2430*/  IMAD.MOV R6, RZ, RZ, -R6 ;  /* 0x000000ffff067224 */ /* 0x000fe400078e0a06 */
[----:B------:R-:W-:Y:S01]  /*2440*/  @!P4 IMAD.IADD R68, R68, 0x1, -R2 ;  /* 0x000000014444c824 */ /* 0x000fe200078e0a02 */
[----:B------:R-:W-:Y:S01]  /*2450*/  ISETP.GE.AND P4, PT, R10, RZ, PT ;  /* 0x000000ff0a00720c */ /* 0x000fe20003f86270 */
[----:B------:R-:W-:Y:S01]  /*2460*/  @!P1 IMAD.MOV R70, RZ, RZ, -R70 ;  /* 0x000000ffff469224 */ /* 0x000fe200078e0a46 */
[----:B------:R-:W-:Y:S01]  /*2470*/  IABS R10, R12 ;  /* 0x0000000c000a7213 */ /* 0x000fe20000000000 */
[----:B------:R-:W-:Y:S01]  /*2480*/  IMAD.MOV R7, RZ, RZ, -R7 ;  /* 0x000000ffff077224 */ /* 0x000fe200078e0a07 */
[----:B------:R-:W-:Y:S01]  /*2490*/  ISETP.GE.AND P1, PT, R12, RZ, PT ;  /* 0x000000ff0c00720c */ /* 0x000fe20003f26270 */
[----:B------:R-:W-:-:S02]  /*24a0*/  IMAD R12, R2, R6, R11 ;  /* 0x00000006020c7224 */ /* 0x000fc400078e020b */
[C---:B------:R-:W-:Y:S01]  /*24b0*/  IMAD R64, R2.reuse, R7, R13 ;  /* 0x0000000702407224 */ /* 0x040fe200078e020d */
[----:B------:R-:W-:Y:S01]  /*24c0*/  LOP3.LUT R7, R5, 0xb0, RZ, 0xfc, !PT ;  /* 0x000000b005077812 */ /* 0x000fe200078efcff */
[----:B------:R-:W-:Y:S01]  /*24d0*/  @!P6 IMAD.MOV R16, RZ, RZ, -R16 ;  /* 0x000000ffff10e224 */ /* 0x000fe200078e0a10 */
[----:B------:R-:W-:Y:S01]  /*24e0*/  ISETP.GT.U32.AND P6, PT, R2, R12, PT ;  /* 0x0000000c0200720c */ /* 0x000fe20003fc4070 */
[----:B------:R-:W-:Y:S01]  /*24f0*/  @!P2 IMAD.IADD R66, R66, 0x1, -R2 ;  /* 0x000000014242a824 */ /* 0x000fe200078e0a02 */
[----:B------:R-:W-:Y:S01]  /*2500*/  ISETP.GT.U32.AND P2, PT, R2, R64, PT ;  /* 0x000000400200720c */ /* 0x000fe20003f44070 */
[----:B------:R-:W-:Y:S01]  /*2510*/  IMAD.MOV.U32 R11, RZ, RZ, R10 ;  /* 0x000000ffff0b7224 */ /* 0x000fe200078e000a */
[----:B------:R-:W-:Y:S01]  /*2520*/  IABS R13, R19 ;  /* 0x00000013000d7213 */ /* 0x000fe20000000000 */
[----:B------:R-:W-:Y:S01]  /*2530*/  @!P0 IMAD.MOV R68, RZ, RZ, -R68 ;  /* 0x000000ffff448224 */ /* 0x000fe200078e0a44 */
[----:B------:R-:W-:Y:S01]  /*2540*/  ISETP.GE.AND P0, PT, R7, RZ, PT ;  /* 0x000000ff0700720c */ /* 0x000fe20003f06270 */
[----:B------:R-:W-:Y:S01]  /*2550*/  IMAD.HI.U32 R6, R4, R11, RZ ;  /* 0x0000000b04067227 */ /* 0x000fe200078e00ff */
[----:B------:R-:W-:-:S03]  /*2560*/  IABS R7, R7 ;  /* 0x0000000700077213 */ /* 0x000fc60000000000 */
[----:B------:R-:W-:Y:S02]  /*2570*/  IMAD.MOV R6, RZ, RZ, -R6 ;  /* 0x000000ffff067224 */ /* 0x000fe400078e0a06 */
[----:B------:R-:W-:Y:S02]  /*2580*/  @!P6 IMAD.IADD R12, R12, 0x1, -R2 ;  /* 0x000000010c0ce824 */ /* 0x000fe400078e0a02 */
[----:B------:R-:W-:Y:S02]  /*2590*/  IMAD R10, R2, R6, R11 ;  /* 0x00000006020a7224 */ /* 0x000fe400078e020b */
[----:B------:R-:W-:-:S03]  /*25a0*/  IMAD.HI.U32 R6, R4, R7, RZ ;  /* 0x0000000704067227 */ /* 0x000fc600078e00ff */
[----:B------:R-:W-:Y:S01]  /*25b0*/  ISETP.GT.U32.AND P6, PT, R2, R10, PT ;  /* 0x0000000a0200720c */ /* 0x000fe20003fc4070 */
[----:B------:R-:W-:Y:S01]  /*25c0*/  @!P2 IMAD.IADD R64, R64, 0x1, -R2 ;  /* 0x000000014040a824 */ /* 0x000fe200078e0a02 */
[----:B------:R-:W-:Y:S01]  /*25d0*/  ISETP.GT.U32.AND P2, PT, R2, R12, PT ;  /* 0x0000000c0200720c */ /* 0x000fe20003f44070 */
[----:B------:R-:W-:Y:S02]  /*25e0*/  IMAD.MOV R11, RZ, RZ, -R6 ;  /* 0x000000ffff0b7224 */ /* 0x000fe400078e0a06 */
[----:B------:R-:W-:-:S04]  /*25f0*/  IMAD.HI.U32 R6, R4, R13, RZ ;  /* 0x0000000d04067227 */ /* 0x000fc800078e00ff */
[----:B------:R-:W-:Y:S02]  /*2600*/  IMAD R7, R2, R11, R7 ;  /* 0x0000000b02077224 */ /* 0x000fe400078e0207 */
[----:B------:R-:W-:-:S04]  /*2610*/  IMAD.HI.U32 R11, R4, R15, RZ ;  /* 0x0000000f040b7227 */ /* 0x000fc800078e00ff */
[----:B------:R-:W-:Y:S02]  /*2620*/  IMAD.MOV R6, RZ, RZ, -R6 ;  /* 0x000000ffff067224 */ /* 0x000fe400078e0a06 */
[----:B------:R-:W-:Y:S02]  /*2630*/  IMAD.MOV R14, RZ, RZ, -R11 ;  /* 0x000000ffff0e7224 */ /* 0x000fe400078e0a0b */
[--C-:B------:R-:W-:Y:S01]  /*2640*/  @!P2 IMAD.IADD R12, R12, 0x1, -R2.reuse ;  /* 0x000000010c0ca824 */ /* 0x100fe200078e0a02 */
[C---:B------:R-:W-:Y:S01]  /*2650*/  ISETP.GT.U32.AND P2, PT, R2.reuse, R7, PT ;  /* 0x000000070200720c */ /* 0x040fe20003f44070 */
[----:B------:R-:W-:Y:S02]  /*2660*/  IMAD R11, R2, R6, R13 ;  /* 0x00000006020b7224 */ /* 0x000fe400078e020d */
[----:B------:R-:W-:Y:S01]  /*2670*/  @!P6 IMAD.IADD R10, R10, 0x1, -R2 ;  /* 0x000000010a0ae824 */ /* 0x000fe200078e0a02 */
[C---:B------:R-:W-:Y:S01]  /*2680*/  ISETP.GT.U32.AND P6, PT, R2.reuse, R64, PT ;  /* 0x000000400200720c */ /* 0x040fe20003fc4070 */
[----:B------:R-:W-:Y:S01]  /*2690*/  @!P5 IMAD.MOV R12, RZ, RZ, -R12 ;  /* 0x000000ffff0cd224 */ /* 0x000fe200078e0a0c */
[----:B------:R-:W-:Y:S01]  /*26a0*/  ISETP.GT.U32.AND P5, PT, R2, R11, PT ;  /* 0x0000000b0200720c */ /* 0x000fe20003fa4070 */
[----:B------:R-:W-:-:S04]  /*26b0*/  IMAD.HI.U32 R6, R4, R17, RZ ;  /* 0x0000001104067227 */ /* 0x000fc800078e00ff */
[C---:B------:R-:W-:Y:S01]  /*26c0*/  IMAD R13, R2.reuse, R14, R15 ;  /* 0x0000000e020d7224 */ /* 0x040fe200078e020f */
[----:B------:R-:W-:Y:S01]  /*26d0*/  IABS R14, R23 ;  /* 0x00000017000e7213 */ /* 0x000fe20000000000 */
[----:B------:R-:W-:Y:S02]  /*26e0*/  IMAD.MOV R6, RZ, RZ, -R6 ;  /* 0x000000ffff067224 */ /* 0x000fe400078e0a06 */
[----:B------:R-:W-:Y:S01]  /*26f0*/  @!P3 IMAD.MOV R66, RZ, RZ, -R66 ;  /* 0x000000ffff42b224 */ /* 0x000fe200078e0a42 */
[----:B------:R-:W-:Y:S01]  /*2700*/  ISETP.GT.U32.AND P3, PT, R2, R10, PT ;  /* 0x0000000a0200720c */ /* 0x000fe20003f64070 */
[--C-:B------:R-:W-:Y:S01]  /*2710*/  @!P6 IMAD.IADD R64, R64, 0x1, -R2.reuse ;  /* 0x000000014040e824 */ /* 0x100fe200078e0a02 */
[C---:B------:R-:W-:Y:S01]  /*2720*/  ISETP.GT.U32.AND P6, PT, R2.reuse, R13, PT ;  /* 0x0000000d0200720c */ /* 0x040fe20003fc4070 */
[----:B------:R-:W-:Y:S02]  /*2730*/  @!P5 IMAD.IADD R11, R11, 0x1, -R2 ;  /* 0x000000010b0bd824 */ /* 0x000fe400078e0a02 */
[----:B------:R-:W-:-:S02]  /*2740*/  IMAD R15, R2, R6, R17 ;  /* 0x00000006020f7224 */ /* 0x000fc400078e0211 */
[----:B------:R-:W-:Y:S01]  /*2750*/  IMAD.MOV.U32 R17, RZ, RZ, R14 ;  /* 0x000000ffff117224 */ /* 0x000fe200078e000e */
[----:B------:R-:W-:Y:S01]  /*2760*/  LOP3.LUT R14, R5, 0xcc, RZ, 0xfc, !PT ;  /* 0x000000cc050e7812 */ /* 0x000fe200078efcff */
[----:B------:R-:W-:Y:S01]  /*2770*/  @!P4 IMAD.MOV R64, RZ, RZ, -R64 ;  /* 0x000000ffff40c224 */ /* 0x000fe200078e0a40 */
[----:B------:R-:W-:Y:S01]  /*2780*/  ISETP.GT.U32.AND P4, PT, R2, R11, PT ;  /* 0x0000000b0200720c */ /* 0x000fe20003f84070 */
[----:B------:R-:W-:-:S04]  /*2790*/  IMAD.HI.U32 R6, R4, R17, RZ ;  /* 0x0000001104067227 */ /* 0x000fc800078e00ff */
[----:B------:R-:W-:Y:S02]  /*27a0*/  IMAD.MOV R6, RZ, RZ, -R6 ;  /* 0x000000ffff067224 */ /* 0x000fe400078e0a06 */
[--C-:B------:R-:W-:Y:S01]  /*27b0*/  @!P2 IMAD.IADD R7, R7, 0x1, -R2.reuse ;  /* 0x000000010707a824 */ /* 0x100fe200078e0a02 */
[----:B------:R-:W-:Y:S01]  /*27c0*/  ISETP.GE.AND P2, PT, R21, RZ, PT ;  /* 0x000000ff1500720c */ /* 0x000fe20003f46270 */
[----:B------:R-:W-:Y:S01]  /*27d0*/  IMAD R17, R2, R6, R17 ;  /* 0x0000000602117224 */ /* 0x000fe200078e0211 */
[----:B------:R-:W-:Y:S01]  /*27e0*/  IABS R21, R14 ;  /* 0x0000000e00157213 */ /* 0x000fe20000000000 */
[--C-:B------:R-:W-:Y:S01]  /*27f0*/  @!P3 IMAD.IADD R10, R10, 0x1, -R2.reuse ;  /* 0x000000010a0ab824 */ /* 0x100fe200078e0a02 */
[C---:B------:R-:W-:Y:S01]  /*2800*/  ISETP.GT.U32.AND P5, PT, R2.reuse, R7, PT ;  /* 0x000000070200720c */ /* 0x040fe20003fa4070 */
[--C-:B------:R-:W-:Y:S01]  /*2810*/  @!P4 IMAD.IADD R11, R11, 0x1, -R2.reuse ;  /* 0x000000010b0bc824 */ /* 0x100fe200078e0a02 */
[C---:B------:R-:W-:Y:S01]  /*2820*/  ISETP.GT.U32.AND P4, PT, R2.reuse, R17, PT ;  /* 0x000000110200720c */ /* 0x040fe20003f84070 */
[----:B------:R-:W-:Y:S01]  /*2830*/  @!P6 IMAD.IADD R13, R13, 0x1, -R2 ;  /* 0x000000010d0de824 */ /* 0x000fe200078e0a02 */
[----:B------:R-:W-:Y:S01]  /*2840*/  ISETP.GE.AND P3, PT, R19, RZ, PT ;  /* 0x000000ff1300720c */ /* 0x000fe20003f66270 */
[----:B------:R-:W-:Y:S01]  /*2850*/  @!P1 IMAD.MOV R10, RZ, RZ, -R10 ;  /* 0x000000ffff0a9224 */ /* 0x000fe200078e0a0a */
[----:B------:R-:W-:-:S02]  /*2860*/  ISETP.GT.U32.AND P1, PT, R2, R15, PT ;  /* 0x0000000f0200720c */ /* 0x000fc40003f24070 */
[----:B------:R-:W-:Y:S02]  /*2870*/  ISETP.GT.U32.AND P6, PT, R2, R13, PT ;  /* 0x0000000d0200720c */ /* 0x000fe40003fc4070 */
[----:B------:R-:W-:-:S03]  /*2880*/  IABS R19, R38 ;  /* 0x0000002600137213 */ /* 0x000fc60000000000 */
[--C-:B------:R-:W-:Y:S01]  /*2890*/  @!P5 IMAD.IADD R7, R7, 0x1, -R2.reuse ;  /* 0x000000010707d824 */ /* 0x100fe200078e0a02 */
[----:B------:R-:W-:Y:S01]  /*28a0*/  ISETP.GE.AND P5, PT, R22, RZ, PT ;  /* 0x000000ff1600720c */ /* 0x000fe20003fa6270 */
[----:B------:R-:W-:Y:S02]  /*28b0*/  @!P4 IMAD.IADD R17, R17, 0x1, -R2 ;  /* 0x000000011111c824 */ /* 0x000fe400078e0a02 */
[----:B------:R-:W-:-:S03]  /*28c0*/  IMAD.HI.U32 R6, R4, R19, RZ ;  /* 0x0000001304067227 */ /* 0x000fc600078e00ff */
[C---:B------:R-:W-:Y:S01]  /*28d0*/  ISETP.GT.U32.AND P4, PT, R2.reuse, R17, PT ;  /* 0x000000110200720c */ /* 0x040fe20003f84070 */
[----:B------:R-:W-:Y:S02]  /*28e0*/  IMAD.MOV R6, RZ, RZ, -R6 ;  /* 0x000000ffff067224 */ /* 0x000fe400078e0a06 */
[--C-:B------:R-:W-:Y:S01]  /*28f0*/  @!P6 IMAD.IADD R13, R13, 0x1, -R2.reuse ;  /* 0x000000010d0de824 */ /* 0x100fe200078e0a02 */
[----:B------:R-:W-:Y:S01]  /*2900*/  ISETP.GE.AND P6, PT, R23, RZ, PT ;  /* 0x000000ff1700720c */ /* 0x000fe20003fc6270 */
[----:B------:R-:W-:Y:S02]  /*2910*/  IMAD.MOV.U32 R62, RZ, RZ, R7 ;  /* 0x000000ffff3e7224 */ /* 0x000fe400078e0007 */
[----:B------:R-:W-:Y:S02]  /*2920*/  @!P1 IMAD.IADD R15, R15, 0x1, -R2 ;  /* 0x000000010f0f9824 */ /* 0x000fe400078e0a02 */
[----:B------:R-:W-:Y:S01]  /*2930*/  IMAD R7, R2, R6, R19 ;  /* 0x0000000602077224 */ /* 0x000fe200078e0213 */
[----:B------:R-:W-:Y:S01]  /*2940*/  LOP3.LUT R19, R5, 0xe0, RZ, 0xfc, !PT ;  /* 0x000000e005137812 */ /* 0x000fe200078efcff */
[----:B------:R-:W-:Y:S01]  /*2950*/  IMAD.HI.U32 R6, R4, R21, RZ ;  /* 0x0000001504067227 */ /* 0x000fe200078e00ff */
[----:B------:R-:W-:-:S02]  /*2960*/  ISETP.GT.U32.AND P1, PT, R2, R15, PT ;  /* 0x0000000f0200720c */ /* 0x000fc40003f24070 */
[----:B------:R-:W-:Y:S01]  /*2970*/  IABS R53, R19 ;  /* 0x0000001300357213 */ /* 0x000fe20000000000 */
[----:B------:R-:W-:Y:S02]  /*2980*/  IMAD.MOV R6, RZ, RZ, -R6 ;  /* 0x000000ffff067224 */ /* 0x000fe400078e0a06 */
[----:B------:R-:W-:Y:S02]  /*2990*/  @!P4 IMAD.IADD R17, R17, 0x1, -R2 ;  /* 0x000000011111c824 */ /* 0x000fe400078e0a02 */
[----:B------:R-:W-:Y:S01]  /*29a0*/  @!P0 IMAD.MOV R62, RZ, RZ, -R62 ;  /* 0x000000ffff3e8224 */ /* 0x000fe200078e0a3e */
[----:B------:R-:W-:Y:S01]  /*29b0*/  ISETP.GE.AND P0, PT, R38, RZ, PT ;  /* 0x000000ff2600720c */ /* 0x000fe20003f06270 */
[----:B------:R-:W-:Y:S02]  /*29c0*/  IMAD.MOV.U32 R22, RZ, RZ, R11 ;  /* 0x000000ffff167224 */ /* 0x000fe400078e000b */
[----:B------:R-:W-:Y:S01]  /*29d0*/  IMAD R11, R2, R6, R21 ;  /* 0x00000006020b7224 */ /* 0x000fe200078e0215 */
[----:B------:R-:W-:Y:S01]  /*29e0*/  LOP3.LUT R6, R5, 0xd4, RZ, 0xfc, !PT ;  /* 0x000000d405067812 */ /* 0x000fe200078efcff */
[----:B------:R-:W-:-:S02]  /*29f0*/  IMAD.MOV.U32 R38, RZ, RZ, R17 ;  /* 0x000000ffff267224 */ /* 0x000fc400078e0011 */
[----:B------:R-:W-:Y:S01]  /*2a00*/  IMAD.MOV.U32 R60, RZ, RZ, R13 ;  /* 0x000000ffff3c7224 */ /* 0x000fe200078e000d */
[----:B------:R-:W-:Y:S01]  /*2a10*/  LOP3.LUT R13, R5, 0xd0, RZ, 0xfc, !PT ;  /* 0x000000d0050d7812 */ /* 0x000fe200078efcff */
[----:B------:R-:W-:Y:S01]  /*2a20*/  @!P6 IMAD.MOV R38, RZ, RZ, -R38 ;  /* 0x000000ffff26e224 */ /* 0x000fe200078e0a26 */
[C---:B------:R-:W-:Y:S01]  /*2a30*/  ISETP.GT.U32.AND P6, PT, R2.reuse, R11, PT ;  /* 0x0000000b0200720c */ /* 0x040fe20003fc4070 */
[----:B------:R-:W-:Y:S01]  /*2a40*/  @!P2 IMAD.MOV R60, RZ, RZ, -R60 ;  /* 0x000000ffff3ca224 */ /* 0x000fe200078e0a3c */
[----:B------:R-:W-:Y:S01]  /*2a50*/  ISETP.GT.U32.AND P2, PT, R2, R7, PT ;  /* 0x000000070200720c */ /* 0x000fe20003f44070 */
[----:B------:R-:W-:Y:S01]  /*2a60*/  @!P1 IMAD.IADD R15, R15, 0x1, -R2 ;  /* 0x000000010f0f9824 */ /* 0x000fe200078e0a02 */
[----:B------:R-:W-:Y:S01]  /*2a70*/  ISETP.GE.AND P1, PT, R13, RZ, PT ;  /* 0x000000ff0d00720c */ /* 0x000fe20003f26270 */
[----:B------:R-:W-:Y:S01]  /*2a80*/  @!P3 IMAD.MOV R22, RZ, RZ, -R22 ;  /* 0x000000ffff16b224 */ /* 0x000fe200078e0a16 */
[----:B------:R-:W-:Y:S01]  /*2a90*/  IABS R13, R13 ;  /* 0x0000000d000d7213 */ /* 0x000fe20000000000 */
[----:B------:R-:W-:Y:S01]  /*2aa0*/  IMAD.MOV.U32 R58, RZ, RZ, R15 ;  /* 0x000000ffff3a7224 */ /* 0x000fe200078e000f */
[----:B------:R-:W-:Y:S01]  /*2ab0*/  ISETP.GE.AND P4, PT, R6, RZ, PT ;  /* 0x000000ff0600720c */ /* 0x000fe20003f86270 */
[----:B------:R-:W-:Y:S01]  /*2ac0*/  IMAD.HI.U32 R15, R4, R53, RZ ;  /* 0x00000035040f7227 */ /* 0x000fe200078e00ff */
[----:B------:R-:W-:-:S02]  /*2ad0*/  IABS R21, R6 ;  /* 0x0000000600157213 */ /* 0x000fc40000000000 */
[----:B------:R-:W-:Y:S01]  /*2ae0*/  ISETP.GE.AND P3, PT, R14, RZ, PT ;  /* 0x000000ff0e00720c */ /* 0x000fe20003f66270 */
[----:B------:R-:W-:Y:S01]  /*2af0*/  IMAD.HI.U32 R6, R4, R13, RZ ;  /* 0x0000000d04067227 */ /* 0x000fe200078e00ff */
[----:B------:R-:W-:-:S03]  /*2b00*/  LOP3.LUT R14, R5, 0xd8, RZ, 0xfc, !PT ;  /* 0x000000d8050e7812 */ /* 0x000fc600078efcff */
[----:B------:R-:W-:Y:S01]  /*2b10*/  @!P6 IMAD.IADD R11, R11, 0x1, -R2 ;  /* 0x000000010b0be824 */ /* 0x000fe200078e0a02 */
[----:B------:R-:W-:Y:S01]  /*2b20*/  IABS R23, R14 ;  /* 0x0000000e00177213 */ /* 0x000fe20000000000 */
[----:B------:R-:W-:Y:S02]  /*2b30*/  IMAD.MOV R6, RZ, RZ, -R6 ;  /* 0x000000ffff067224 */ /* 0x000fe400078e0a06 */
[----:B------:R-:W-:Y:S01]  /*2b40*/  @!P2 IMAD.IADD R7, R7, 0x1, -R2 ;  /* 0x000000010707a824 */ /* 0x000fe200078e0a02 */
[C---:B------:R-:W-:Y:S01]  /*2b50*/  ISETP.GT.U32.AND P6, PT, R2.reuse, R11, PT ;  /* 0x0000000b0200720c */ /* 0x040fe20003fc4070 */
[----:B------:R-:W-:Y:S02]  /*2b60*/  IMAD R13, R2, R6, R13 ;  /* 0x00000006020d7224 */ /* 0x000fe400078e020d */
[----:B------:R-:W-:Y:S01]  /*2b70*/  IMAD.HI.U32 R6, R4, R21, RZ ;  /* 0x0000001504067227 */ /* 0x000fe200078e00ff */
[----:B------:R-:W-:-:S03]  /*2b80*/  ISETP.GT.U32.AND P2, PT, R2, R7, PT ;  /* 0x000000070200720c */ /* 0x000fc60003f44070 */
[----:B------:R-:W-:Y:S02]  /*2b90*/  IMAD.MOV R17, RZ, RZ, -R6 ;  /* 0x000000ffff117224 */ /* 0x000fe400078e0a06 */
[----:B------:R-:W-:Y:S02]  /*2ba0*/  IMAD.MOV R15, RZ, RZ, -R15 ;  /* 0x000000ffff0f7224 */ /* 0x000fe400078e0a0f */
[----:B------:R-:W-:Y:S02]  /*2bb0*/  IMAD R21, R2, R17, R21 ;  /* 0x0000001102157224 */ /* 0x000fe400078e0215 */
[----:B------:R-:W-:Y:S02]  /*2bc0*/  @!P6 IMAD.IADD R11, R11, 0x1, -R2 ;  /* 0x000000010b0be824 */ /* 0x000fe400078e0a02 */
[----:B------:R-:W-:Y:S01]  /*2bd0*/  IMAD.HI.U32 R6, R4, R59, RZ ;  /* 0x0000003b04067227 */ /* 0x000fe200078e00ff */
[----:B------:R-:W-:-:S03]  /*2be0*/  ISETP.GT.U32.AND P6, PT, R2, R21, PT ;  /* 0x000000150200720c */ /* 0x000fc60003fc4070 */
[----:B------:R-:W-:Y:S01]  /*2bf0*/  @!P2 IMAD.IADD R7, R7, 0x1, -R2 ;  /* 0x000000010707a824 */ /* 0x000fe200078e0a02 */
[C---:B------:R-:W-:Y:S01]  /*2c00*/  ISETP.GT.U32.AND P2, PT, R2.reuse, R13, PT ;  /* 0x0000000d0200720c */ /* 0x040fe20003f44070 */
[----:B------:R-:W-:Y:S01]  /*2c10*/  IMAD R53, R2, R15, R53 ;  /* 0x0000000f02357224 */ /* 0x000fe200078e0235 */
[----:B------:R-:W-:Y:S01]  /*2c20*/  IABS R15, R5 ;  /* 0x00000005000f7213 */ /* 0x000fe20000000000 */
[----:B------:R-:W-:Y:S02]  /*2c30*/  IMAD.MOV R6, RZ, RZ, -R6 ;  /* 0x000000ffff067224 */ /* 0x000fe400078e0a06 */
[----:B------:R-:W-:Y:S01]  /*2c40*/  @!P5 IMAD.MOV R58, RZ, RZ, -R58 ;  /* 0x000000ffff3ad224 */ /* 0x000fe200078e0a3a */
[----:B------:R-:W-:Y:S01]  /*2c50*/  ISETP.GE.AND P5, PT, R14, RZ, PT ;  /* 0x000000ff0e00720c */ /* 0x000fe20003fa6270 */
[C---:B------:R-:W-:Y:S02]  /*2c60*/  IMAD R59, R2.reuse, R6, R59 ;  /* 0x00000006023b7224 */ /* 0x040fe400078e023b */
[----:B------:R-:W-:Y:S01]  /*2c70*/  @!P6 IMAD.IADD R21, R21, 0x1, -R2 ;  /* 0x000000011515e824 */ /* 0x000fe200078e0a02 */
[----:B------:R-:W-:Y:S01]  /*2c80*/  ISETP.GT.U32.AND P6, PT, R2, R53, PT ;  /* 0x000000350200720c */ /* 0x000fe20003fc4070 */
[----:B------:R-:W-:-:S04]  /*2c90*/  IMAD.HI.U32 R6, R4, R61, RZ ;  /* 0x0000003d04067227 */ /* 0x000fc800078e00ff */
[----:B------:R-:W-:Y:S02]  /*2ca0*/  @!P2 IMAD.IADD R13, R13, 0x1, -R2 ;  /* 0x000000010d0da824 */ /* 0x000fe400078e0a02 */
[----:B------:R-:W-:Y:S02]  /*2cb0*/  IMAD.MOV R6, RZ, RZ, -R6 ;  /* 0x000000ffff067224 */ /* 0x000fe400078e0a06 */
[----:B------:R-:W-:Y:S01]  /*2cc0*/  IMAD.HI.U32 R14, R4, R23, RZ ;  /* 0x00000017040e7227 */ /* 0x000fe200078e00ff */
[----:B------:R-:W-:-:S03]  /*2cd0*/  ISETP.GT.U32.AND P2, PT, R2, R13, PT ;  /* 0x0000000d0200720c */ /* 0x000fc60003f44070 */
[C---:B------:R-:W-:Y:S02]  /*2ce0*/  IMAD R61, R2.reuse, R6, R61 ;  /* 0x00000006023d7224 */ /* 0x040fe400078e023d */
[----:B------:R-:W-:Y:S02]  /*2cf0*/  IMAD.MOV R14, RZ, RZ, -R14 ;  /* 0x000000ffff0e7224 */ /* 0x000fe400078e0a0e */
[--C-:B------:R-:W-:Y:S01]  /*2d00*/  @!P6 IMAD.IADD R53, R53, 0x1, -R2.reuse ;  /* 0x000000013535e824 */ /* 0x100fe200078e0a02 */
[C---:B------:R-:W-:Y:S01]  /*2d10*/  ISETP.GT.U32.AND P6, PT, R2.reuse, R61, PT ;  /* 0x0000003d0200720c */ /* 0x040fe20003fc4070 */
[C---:B------:R-:W-:Y:S02]  /*2d20*/  IMAD R23, R2.reuse, R14, R23 ;  /* 0x0000000e02177224 */ /* 0x040fe400078e0217 */
[----:B------:R-:W-:Y:S02]  /*2d30*/  IMAD.MOV.U32 R56, RZ, RZ, R7 ;  /* 0x000000ffff387224 */ /* 0x000fe400078e0007 */
[----:B------:R-:W-:Y:S01]  /*2d40*/  @!P2 IMAD.IADD R13, R13, 0x1, -R2 ;  /* 0x000000010d0da824 */ /* 0x000fe200078e0a02 */
[C---:B------:R-:W-:Y:S01]  /*2d50*/  ISETP.GT.U32.AND P2, PT, R2.reuse, R23, PT ;  /* 0x000000170200720c */ /* 0x040fe20003f44070 */
[----:B------:R-:W-:Y:S01]  /*2d60*/  @!P0 IMAD.MOV R56, RZ, RZ, -R56 ;  /* 0x000000ffff388224 */ /* 0x000fe200078e0a38 */
[----:B------:R-:W-:Y:S01]  /*2d70*/  ISETP.GT.U32.AND P0, PT, R2, R21, PT ;  /* 0x000000150200720c */ /* 0x000fe20003f04070 */
[----:B------:R-:W-:-:S04]  /*2d80*/  IMAD.HI.U32 R14, R4, R63, RZ ;  /* 0x0000003f040e7227 */ /* 0x000fc800078e00ff */
[----:B------:R-:W-:Y:S02]  /*2d90*/  @!P6 IMAD.IADD R61, R61, 0x1, -R2 ;  /* 0x000000013d3de824 */ /* 0x000fe400078e0a02 */
[----:B------:R-:W-:Y:S02]  /*2da0*/  IMAD.MOV R14, RZ, RZ, -R14 ;  /* 0x000000ffff0e7224 */ /* 0x000fe400078e0a0e */
[----:B------:R-:W-:Y:S01]  /*2db0*/  IMAD.HI.U32 R6, R4, R15, RZ ;  /* 0x0000000f04067227 */ /* 0x000fe200078e00ff */
[----:B------:R-:W-:-:S03]  /*2dc0*/  ISETP.GT.U32.AND P6, PT, R2, R61, PT ;  /* 0x0000003d0200720c */ /* 0x000fc60003fc4070 */
[C---:B------:R-:W-:Y:S02]  /*2dd0*/  IMAD R63, R2.reuse, R14, R63 ;  /* 0x0000000e023f7224 */ /* 0x040fe400078e023f */
[----:B------:R-:W-:Y:S01]  /*2de0*/  @!P2 IMAD.IADD R23, R23, 0x1, -R2 ;  /* 0x000000011717a824 */ /* 0x000fe200078e0a02 */
[----:B------:R-:W-:Y:S01]  /*2df0*/  ISETP.GT.U32.AND P2, PT, R2, R59, PT ;  /* 0x0000003b0200720c */ /* 0x000fe20003f44070 */
[----:B------:R-:W-:-:S04]  /*2e00*/  IMAD.HI.U32 R7, R4, R67, RZ ;  /* 0x0000004304077227 */ /* 0x000fc800078e00ff */
[----:B------:R-:W-:Y:S02]  /*2e10*/  IMAD.MOV R14, RZ, RZ, -R6 ;  /* 0x000000ffff0e7224 */ /* 0x000fe400078e0a06 */
[--C-:B------:R-:W-:Y:S01]  /*2e20*/  @!P0 IMAD.IADD R21, R21, 0x1, -R2.reuse ;  /* 0x0000000115158824 */ /* 0x100fe200078e0a02 */
[C---:B------:R-:W-:Y:S01]  /*2e30*/  ISETP.GT.U32.AND P0, PT, R2.reuse, R63, PT ;  /* 0x0000003f0200720c */ /* 0x040fe20003f04070 */
[----:B------:R-:W-:Y:S02]  /*2e40*/  IMAD.MOV.U32 R54, RZ, RZ, R11 ;  /* 0x000000ffff367224 */ /* 0x000fe400078e000b */
[----:B------:R-:W-:Y:S02]  /*2e50*/  IMAD.MOV R11, RZ, RZ, -R7 ;  /* 0x000000ffff0b7224 */ /* 0x000fe400078e0a07 */
[----:B------:R-:W-:Y:S02]  /*2e60*/  IMAD R7, R2, R14, R15 ;  /* 0x0000000e02077224 */ /* 0x000fe400078e020f */
[----:B------:R-:W-:-:S02]  /*2e70*/  @!P6 IMAD.IADD R61, R61, 0x1, -R2 ;  /* 0x000000013d3de824 */ /* 0x000fc400078e0a02 */
[----:B------:R-:W-:Y:S01]  /*2e80*/  @!P2 IMAD.IADD R59, R59, 0x1, -R2 ;  /* 0x000000013b3ba824 */ /* 0x000fe200078e0a02 */
[----:B------:R-:W-:Y:S01]  /*2e90*/  ISETP.GT.U32.AND P6, PT, R2, R7, PT ;  /* 0x000000070200720c */ /* 0x000fe20003fc4070 */
[----:B------:R-:W-:Y:S01]  /*2ea0*/  IMAD.HI.U32 R6, R4, R65, RZ ;  /* 0x0000004104067227 */ /* 0x000fe200078e00ff */
[----:B------:R-:W-:-:S03]  /*2eb0*/  ISETP.GT.U32.AND P2, PT, R2, R53, PT ;  /* 0x000000350200720c */ /* 0x000fc60003f44070 */
[----:B------:R-:W-:Y:S02]  /*2ec0*/  @!P0 IMAD.IADD R63, R63, 0x1, -R2 ;  /* 0x000000013f3f8824 */ /* 0x000fe400078e0a02 */
[----:B------:R-:W-:Y:S01]  /*2ed0*/  @!P3 IMAD.MOV R54, RZ, RZ, -R54 ;  /* 0x000000ffff36b224 */ /* 0x000fe200078e0a36 */
[C---:B------:R-:W-:Y:S01]  /*2ee0*/  ISETP.GT.U32.AND P3, PT, R2.reuse, R23, PT ;  /* 0x000000170200720c */ /* 0x040fe20003f64070 */
[----:B------:R-:W-:Y:S01]  /*2ef0*/  IMAD.MOV R6, RZ, RZ, -R6 ;  /* 0x000000ffff067224 */ /* 0x000fe200078e0a06 */
[C---:B------:R-:W-:Y:S01]  /*2f00*/  ISETP.GT.U32.AND P0, PT, R2.reuse, R63, PT ;  /* 0x0000003f0200720c */ /* 0x040fe20003f04070 */
[----:B------:R-:W-:Y:S02]  /*2f10*/  IMAD.MOV.U32 R74, RZ, RZ, R13 ;  /* 0x000000ffff4a7224 */ /* 0x000fe400078e000d */
[----:B------:R-:W-:Y:S02]  /*2f20*/  IMAD R65, R2, R6, R65 ;  /* 0x0000000602417224 */ /* 0x000fe400078e0241 */
[----:B------:R-:W-:-:S02]  /*2f30*/  VIADD R6, R0, UR6 ;  /* 0x0000000600067c36 */ /* 0x000fc40008000000 */
[----:B------:R-:W-:Y:S02]  /*2f40*/  @!P6 IMAD.IADD R7, R7, 0x1, -R2 ;  /* 0x000000010707e824 */ /* 0x000fe400078e0a02 */
[----:B------:R-:W-:Y:S01]  /*2f50*/  @!P1 IMAD.MOV R74, RZ, RZ, -R74 ;  /* 0x000000ffff4a9224 */ /* 0x000fe200078e0a4a */
[C---:B------:R-:W-:Y:S01]  /*2f60*/  ISETP.GT.U32.AND P1, PT, R2.reuse, R59, PT ;  /* 0x0000003b0200720c */ /* 0x040fe20003f24070 */
[----:B------:R-:W-:Y:S01]  /*2f70*/  @!P2 IMAD.IADD R53, R53, 0x1, -R2 ;  /* 0x000000013535a824 */ /* 0x000fe200078e0a02 */
[----:B------:R-:W-:Y:S01]  /*2f80*/  ISETP.GT.U32.AND P2, PT, R2, R65, PT ;  /* 0x000000410200720c */ /* 0x000fe20003f44070 */
[----:B------:R-:W-:Y:S01]  /*2f90*/  VIADD R83, R6, 0x5c ;  /* 0x0000005c06537836 */ /* 0x000fe20000000000 */
[C---:B------:R-:W-:Y:S01]  /*2fa0*/  ISETP.GT.U32.AND P6, PT, R2.reuse, R7, PT ;  /* 0x000000070200720c */ /* 0x040fe20003fc4070 */
[----:B------:R-:W-:Y:S02]  /*2fb0*/  IMAD R67, R2, R11, R67 ;  /* 0x0000000b02437224 */ /* 0x000fe400078e0243 */
[----:B------:R-:W-:-:S04]  /*2fc0*/  IMAD.HI.U32 R14, R4, R69, RZ ;  /* 0x00000045040e7227 */ /* 0x000fc800078e00ff */
[--C-:B------:R-:W-:Y:S01]  /*2fd0*/  @!P3 IMAD.IADD R23, R23, 0x1, -R2.reuse ;  /* 0x000000011717b824 */ /* 0x100fe200078e0a02 */
[----:B------:R-:W-:Y:S01]  /*2fe0*/  ISETP.GE.AND P3, PT, R19, RZ, PT ;  /* 0x000000ff1300720c */ /* 0x000fe20003f66270 */
[----:B------:R-:W-:Y:S01]  /*2ff0*/  VIADD R81, R6, 0x1c ;  /* 0x0000001c06517836 */ /* 0x000fe20000000000 */
[----:B------:R-:W-:Y:S01]  /*3000*/  IABS R19, R83 ;  /* 0x0000005300137213 */ /* 0x000fe20000000000 */
[----:B------:R-:W-:Y:S01]  /*3010*/  @!P0 IMAD.IADD R63, R63, 0x1, -R2 ;  /* 0x000000013f3f8824 */ /* 0x000fe200078e0a02 */
[----:B------:R-:W-:Y:S01]  /*3020*/  ISETP.GT.U32.AND P0, PT, R2, R67, PT ;  /* 0x000000430200720c */ /* 0x000fe20003f04070 */
[----:B------:R-:W-:Y:S01]  /*3030*/  IMAD.MOV R14, RZ, RZ, -R14 ;  /* 0x000000ffff0e7224 */ /* 0x000fe200078e0a0e */
[----:B------:R-:W-:Y:S01]  /*3040*/  IABS R15, R81 ;  /* 0x00000051000f7213 */ /* 0x000fe20000000000 */
[----:B------:R-:W-:-:S04]  /*3050*/  IMAD.HI.U32 R13, R4, R19, RZ ;  /* 0x00000013040d7227 */ /* 0x000fc800078e00ff */
[C---:B------:R-:W-:Y:S02]  /*3060*/  IMAD R69, R2.reuse, R14, R69 ;  /* 0x0000000e02457224 */ /* 0x040fe400078e0245 */
[--C-:B------:R-:W-:Y:S01]  /*3070*/  @!P1 IMAD.IADD R59, R59, 0x1, -R2.reuse ;  /* 0x000000013b3b9824 */ /* 0x100fe200078e0a02 */
[----:B------:R-:W-:Y:S01]  /*3080*/  ISETP.GE.AND P1, PT, R5, RZ, PT ;  /* 0x000000ff0500720c */ /* 0x000fe20003f26270 */
[--C-:B------:R-:W-:Y:S02]  /*3090*/  @!P2 IMAD.IADD R65, R65, 0x1, -R2.reuse ;  /* 0x000000014141a824 */ /* 0x100fe400078e0a02 */
[----:B------:R-:W-:Y:S02]  /*30a0*/  IMAD.MOV R13, RZ, RZ, -R13 ;  /* 0x000000ffff0d7224 */ /* 0x000fe400078e0a0d */
[----:B------:R-:W-:Y:S01]  /*30b0*/  @!P6 IMAD.IADD R7, R7, 0x1, -R2 ;  /* 0x000000010707e824 */ /* 0x000fe200078e0a02 */
[----:B------:R-:W-:Y:S01]  /*30c0*/  ISETP.GT.U32.AND P6, PT, R2, R69, PT ;  /* 0x000000450200720c */ /* 0x000fe20003fc4070 */
[----:B------:R-:W-:Y:S01]  /*30d0*/  VIADD R84, R6, 0x7c ;  /* 0x0000007c06547836 */ /* 0x000fe20000000000 */
[----:B------:R-:W-:Y:S01]  /*30e0*/  ISETP.GT.U32.AND P2, PT, R2, R65, PT ;  /* 0x000000410200720c */ /* 0x000fe20003f44070 */
[----:B------:R-:W-:-:S04]  /*30f0*/  IMAD.HI.U32 R5, R4, R15, RZ ;  /* 0x0000000f04057227 */ /* 0x000fc800078e00ff */
[----:B------:R-:W-:Y:S02]  /*3100*/  VIADD R86, R6, 0xbc ;  /* 0x000000bc06567836 */ /* 0x000fe40000000000 */
[----:B------:R-:W-:Y:S01]  /*3110*/  IMAD R13, R2, R13, R19 ;  /* 0x0000000d020d7224 */ /* 0x000fe200078e0213 */
[----:B------:R-:W-:Y:S01]  /*3120*/  IABS R19, R84 ;  /* 0x0000005400137213 */ /* 0x000fe20000000000 */
[C---:B------:R-:W-:Y:S02]  /*3130*/  VIADD R82, R6.reuse, 0x3c ;  /* 0x0000003c06527836 */ /* 0x040fe40000000000 */
[----:B------:R-:W-:Y:S02]  /*3140*/  IMAD.MOV R5, RZ, RZ, -R5 ;  /* 0x000000ffff057224 */ /* 0x000fe400078e0a05 */
[----:B------:R-:W-:Y:S01]  /*3150*/  @!P0 IMAD.IADD R67, R67, 0x1, -R2 ;  /* 0x0000000143438824 */ /* 0x000fe200078e0a02 */
[----:B------:R-:W-:Y:S01]  /*3160*/  ISETP.GE.AND P0, PT, R71, RZ, PT ;  /* 0x000000ff4700720c */ /* 0x000fe20003f06270 */
[C---:B------:R-:W-:Y:S01]  /*3170*/  VIADD R85, R6.reuse, 0x9c ;  /* 0x0000009c06557836 */ /* 0x040fe20000000000 */
[----:B------:R-:W-:Y:S01]  /*3180*/  IABS R71, R86 ;  /* 0x0000005600477213 */ /* 0x000fe20000000000 */
[C---:B------:R-:W-:Y:S01]  /*3190*/  VIADD R87, R6.reuse, 0xdc ;  /* 0x000000dc06577836 */ /* 0x040fe20000000000 */
[----:B------:R-:W-:Y:S01]  /*31a0*/  IABS R17, R82 ;  /* 0x0000005200117213 */ /* 0x000fe20000000000 */
[----:B------:R-:W-:-:S02]  /*31b0*/  VIADD R80, R6, 0xfc ;  /* 0x000000fc06507836 */ /* 0x000fc40000000000 */
[----:B------:R-:W-:Y:S01]  /*31c0*/  IMAD R5, R2, R5, R15 ;  /* 0x0000000502057224 */ /* 0x000fe200078e020f */
[----:B------:R-:W-:Y:S01]  /*31d0*/  IABS R75, R87 ;  /* 0x00000057004b7213 */ /* 0x000fe20000000000 */
[----:B------:R-:W-:Y:S01]  /*31e0*/  IMAD.HI.U32 R6, R4, R19, RZ ;  /* 0x0000001304067227 */ /* 0x000fe200078e00ff */
[----:B------:R-:W-:-:S03]  /*31f0*/  IABS R77, R80 ;  /* 0x00000050004d7213 */ /* 0x000fc60000000000 */
[----:B------:R-:W-:-:S04]  /*3200*/  IMAD.HI.U32 R15, R4, R71, RZ ;  /* 0x00000047040f7227 */ /* 0x000fc800078e00ff */
[----:B------:R-:W-:Y:S01]  /*3210*/  @!P6 IMAD.IADD R69, R69, 0x1, -R2 ;  /* 0x000000014545e824 */ /* 0x000fe200078e0a02 */
[----:B------:R-:W-:Y:S01]  /*3220*/  ISETP.GT.U32.AND P6, PT, R2, R5, PT ;  /* 0x000000050200720c */ /* 0x000fe20003fc4070 */
[----:B------:R-:W-:Y:S02]  /*3230*/  IMAD.MOV R6, RZ, RZ, -R6 ;  /* 0x000000ffff067224 */ /* 0x000fe400078e0a06 */
[----:B------:R-:W-:-:S04]  /*3240*/  IMAD.HI.U32 R11, R4, R17, RZ ;  /* 0x00000011040b7227 */ /* 0x000fc800078e00ff */
[----:B------:R-:W-:Y:S02]  /*3250*/  IMAD.MOV R73, RZ, RZ, -R15 ;  /* 0x000000ffff497224 */ /* 0x000fe400078e0a0f */
[----:B------:R-:W-:Y:S01]  /*3260*/  @!P2 IMAD.IADD R65, R65, 0x1, -R2 ;  /* 0x000000014141a824 */ /* 0x000fe200078e0a02 */
[----:B------:R-:W-:Y:S01]  /*3270*/  ISETP.GE.AND P2, PT, R39, RZ, PT ;  /* 0x000000ff2700720c */ /* 0x000fe20003f46270 */
[C---:B------:R-:W-:Y:S01]  /*3280*/  IMAD R15, R2.reuse, R6, R19 ;  /* 0x00000006020f7224 */ /* 0x040fe200078e0213 */
[----:B------:R-:W-:Y:S01]  /*3290*/  IABS R39, R85 ;  /* 0x0000005500277213 */ /* 0x000fe20000000000 */
[----:B------:R-:W-:Y:S02]  /*32a0*/  IMAD.MOV.U32 R6, RZ, RZ, R21 ;  /* 0x000000ffff067224 */ /* 0x000fe400078e0015 */
[----:B------:R-:W-:Y:S02]  /*32b0*/  IMAD.MOV R11, RZ, RZ, -R11 ;  /* 0x000000ffff0b7224 */ /* 0x000fe400078e0a0b */
[----:B------:R-:W-:Y:S01]  /*32c0*/  @!P4 IMAD.MOV R6, RZ, RZ, -R6 ;  /* 0x000000ffff06c224 */ /* 0x000fe200078e0a06 */
[C---:B------:R-:W-:Y:S01]  /*32d0*/  ISETP.GT.U32.AND P4, PT, R2.reuse, R67, PT ;  /* 0x000000430200720c */ /* 0x040fe20003f84070 */
[----:B------:R-:W-:-:S02]  /*32e0*/  IMAD R11, R2, R11, R17 ;  /* 0x0000000b020b7224 */ /* 0x000fc400078e0211 */
[----:B------:R-:W-:-:S04]  /*32f0*/  IMAD.HI.U32 R14, R4, R39, RZ ;  /* 0x00000027040e7227 */ /* 0x000fc800078e00ff */
[----:B------:R-:W-:-:S04]  /*3300*/  IMAD.HI.U32 R17, R4, R75, RZ ;  /* 0x0000004b04117227 */ /* 0x000fc800078e00ff */
[----:B------:R-:W-:Y:S01]  /*3310*/  @!P6 IMAD.IADD R5, R5, 0x1, -R2 ;  /* 0x000000010505e824 */ /* 0x000fe200078e0a02 */
[C---:B------:R-:W-:Y:S01]  /*3320*/  ISETP.GT.U32.AND P6, PT, R2.reuse, R11, PT ;  /* 0x0000000b0200720c */ /* 0x040fe20003fc4070 */
[----:B------:R-:W-:Y:S02]  /*3330*/  IMAD.MOV R14, RZ, RZ, -R14 ;  /* 0x000000ffff0e7224 */ /* 0x000fe400078e0a0e */
[----:B------:R-:W-:Y:S02]  /*3340*/  IMAD.MOV R76, RZ, RZ, -R17 ;  /* 0x000000ffff4c7224 */ /* 0x000fe400078e0a11 */
[C---:B------:R-:W-:Y:S02]  /*3350*/  IMAD R17, R2.reuse, R14, R39 ;  /* 0x0000000e02117224 */ /* 0x040fe400078e0227 */
[----:B------:R-:W-:Y:S01]  /*3360*/  @!P4 IMAD.IADD R67, R67, 0x1, -R2 ;  /* 0x000000014343c824 */ /* 0x000fe200078e0a02 */
[----:B------:R-:W1:Y:S01]  /*3370*/  LDS R14, [UR16] ;  /* 0x00000010ff0e7984 */ /* 0x000e620008000800 */
[C---:B------:R-:W-:Y:S01]  /*3380*/  IMAD R39, R2.reuse, R76, R75 ;  /* 0x0000004c02277224 */ /* 0x040fe200078e024b */
[----:B------:R-:W-:Y:S01]  /*3390*/  ISETP.GT.U32.AND P4, PT, R2, R17, PT ;  /* 0x000000110200720c */ /* 0x000fe20003f84070 */
[----:B------:R-:W-:-:S02]  /*33a0*/  IMAD.MOV.U32 R76, RZ, RZ, R53 ;  /* 0x000000ffff4c7224 */ /* 0x000fc400078e0035 */
[----:B------:R-:W-:Y:S01]  /*33b0*/  @!P6 IMAD.IADD R11, R11, 0x1, -R2 ;  /* 0x000000010b0be824 */ /* 0x000fe200078e0a02 */
[C---:B------:R-:W-:Y:S01]  /*33c0*/  ISETP.GT.U32.AND P6, PT, R2.reuse, R69, PT ;  /* 0x000000450200720c */ /* 0x040fe20003fc4070 */
[----:B------:R-:W-:Y:S02]  /*33d0*/  IMAD.MOV.U32 R158, RZ, RZ, R23 ;  /* 0x000000ffff9e7224 */ /* 0x000fe400078e0017 */
[----:B------:R-:W-:Y:S02]  /*33e0*/  IMAD.MOV.U32 R78, RZ, RZ, R59 ;  /* 0x000000ffff4e7224 */ /* 0x000fe400078e003b */
[C---:B------:R-:W-:Y:S01]  /*33f0*/  IMAD R19, R2.reuse, R73, R71 ;  /* 0x0000004902137224 */ /* 0x040fe200078e0247 */
[----:B------:R-:W2:Y:S01]  /*3400*/  LDC R59, c[0x0][0x3a0] ;  /* 0x0000e800ff3b7b82 */ /* 0x000ea20000000800 */
[----:B------:R-:W-:Y:S01]  /*3410*/  @!P3 IMAD.MOV R76, RZ, RZ, -R76 ;  /* 0x000000ffff4cb224 */ /* 0x000fe200078e0a4c */
[C---:B------:R-:W-:Y:S01]  /*3420*/  ISETP.GT.U32.AND P3, PT, R2.reuse, R5, PT ;  /* 0x000000050200720c */ /* 0x040fe20003f64070 */
[----:B------:R-:W-:Y:S01]  /*3430*/  @!P5 IMAD.MOV R158, RZ, RZ, -R158 ;  /* 0x000000ffff9ed224 */ /* 0x000fe200078e0a9e */
[C---:B------:R-:W-:Y:S01]  /*3440*/  ISETP.GT.U32.AND P5, PT, R2.reuse, R11, PT ;  /* 0x0000000b0200720c */ /* 0x040fe20003fa4070 */
[----:B------:R-:W-:Y:S01]  /*3450*/  @!P2 IMAD.MOV R78, RZ, RZ, -R78 ;  /* 0x000000ffff4ea224 */ /* 0x000fe200078e0a4e */
[C---:B------:R-:W-:Y:S01]  /*3460*/  ISETP.GT.U32.AND P2, PT, R2.reuse, R13, PT ;  /* 0x0000000d0200720c */ /* 0x040fe20003f44070 */
[----:B------:R-:W-:Y:S01]  /*3470*/  @!P0 IMAD.MOV R61, RZ, RZ, -R61 ;  /* 0x000000ffff3d8224 */ /* 0x000fe200078e0a3d */
[C---:B------:R-:W-:Y:S01]  /*3480*/  ISETP.GT.U32.AND P0, PT, R2.reuse, R15, PT ;  /* 0x0000000f0200720c */ /* 0x040fe20003f04070 */
[----:B------:R-:W-:Y:S01]  /*3490*/  @!P1 IMAD.MOV R7, RZ, RZ, -R7 ;  /* 0x000000ffff079224 */ /* 0x000fe200078e0a07 */
[----:B------:R-:W-:Y:S01]  /*34a0*/  ISETP.GT.U32.AND P1, PT, R2, R19, PT ;  /* 0x000000130200720c */ /* 0x000fe20003f24070 */
[----:B------:R-:W-:-:S04]  /*34b0*/  IMAD.HI.U32 R4, R4, R77, RZ ;  /* 0x0000004d04047227 */ /* 0x000fc800078e00ff */
[----:B------:R-:W-:Y:S01]  /*34c0*/  @!P4 IMAD.IADD R17, R17, 0x1, -R2 ;  /* 0x000000011111c824 */ /* 0x000fe200078e0a02 */
[----:B------:R-:W-:Y:S01]  /*34d0*/  ISETP.GE.AND P4, PT, R79, RZ, PT ;  /* 0x000000ff4f00720c */ /* 0x000fe20003f86270 */
[----:B------:R-:W-:Y:S02]  /*34e0*/  IMAD.MOV R4, RZ, RZ, -R4 ;  /* 0x000000ffff047224 */ /* 0x000fe400078e0a04 */
[--C-:B------:R-:W-:Y:S01]  /*34f0*/  @!P6 IMAD.IADD R69, R69, 0x1, -R2.reuse ;  /* 0x000000014545e824 */ /* 0x100fe200078e0a02 */
[C---:B------:R-:W-:Y:S01]  /*3500*/  ISETP.GT.U32.AND P6, PT, R2.reuse, R39, PT ;  /* 0x000000270200720c */ /* 0x040fe20003fc4070 */
[----:B------:R-:W-:Y:S02]  /*3510*/  IMAD R71, R2, R4, R77 ;  /* 0x0000000402477224 */ /* 0x000fe400078e024d */
[--C-:B------:R-:W-:Y:S01]  /*3520*/  @!P3 IMAD.IADD R5, R5, 0x1, -R2.reuse ;  /* 0x000000010505b824 */ /* 0x100fe200078e0a02 */
[----:B------:R-:W-:Y:S01]  /*3530*/  ISETP.GE.AND P3, PT, R88, RZ, PT ;  /* 0x000000ff5800720c */ /* 0x000fe20003f66270 */
[--C-:B------:R-:W-:Y:S01]  /*3540*/  @!P5 IMAD.IADD R11, R11, 0x1, -R2.reuse ;  /* 0x000000010b0bd824 */ /* 0x100fe200078e0a02 */
[----:B------:R-:W-:Y:S01]  /*3550*/  ISETP.GT.U32.AND P5, PT, R2, R71, PT ;  /* 0x000000470200720c */ /* 0x000fe20003fa4070 */
[--C-:B------:R-:W-:Y:S01]  /*3560*/  @!P2 IMAD.IADD R13, R13, 0x1, -R2.reuse ;  /* 0x000000010d0da824 */ /* 0x100fe200078e0a02 */
[----:B------:R-:W-:Y:S01]  /*3570*/  ISETP.GE.AND P2, PT, R89, RZ, PT ;  /* 0x000000ff5900720c */ /* 0x000fe20003f46270 */
[--C-:B------:R-:W-:Y:S01]  /*3580*/  @!P0 IMAD.IADD R15, R15, 0x1, -R2.reuse ;  /* 0x000000010f0f8824 */ /* 0x100fe200078e0a02 */
[----:B------:R-:W-:Y:S01]  /*3590*/  ISETP.GE.AND P0, PT, R90, RZ, PT ;  /* 0x000000ff5a00720c */ /* 0x000fe20003f06270 */
[--C-:B------:R-:W-:Y:S01]  /*35a0*/  @!P1 IMAD.IADD R19, R19, 0x1, -R2.reuse ;  /* 0x0000000113139824 */ /* 0x100fe200078e0a02 */
[----:B------:R-:W-:Y:S01]  /*35b0*/  ISETP.GE.AND P1, PT, R81, RZ, PT ;  /* 0x000000ff5100720c */ /* 0x000fe20003f26270 */
[----:B------:R-:W-:Y:S01]  /*35c0*/  @!P4 IMAD.MOV R69, RZ, RZ, -R69 ;  /* 0x000000ffff45c224 */ /* 0x000fe200078e0a45 */
[----:B-1----:R-:W-:Y:S01]  /*35d0*/  R2UR UR17, R14 ;  /* 0x000000000e1172ca */ /* 0x002fe200000e0000 */
[--C-:B------:R-:W-:Y:S01]  /*35e0*/  @!P6 IMAD.IADD R39, R39, 0x1, -R2.reuse ;  /* 0x000000012727e824 */ /* 0x100fe200078e0a02 */
[----:B------:R-:W-:Y:S01]  /*35f0*/  ISETP.GT.U32.AND P4, PT, R2, R19, PT ;  /* 0x000000130200720c */ /* 0x000fe20003f84070 */
[----:B------:R-:W-:Y:S01]  /*3600*/  @!P3 IMAD.MOV R63, RZ, RZ, -R63 ;  /* 0x000000ffff3fb224 */ /* 0x000fe200078e0a3f */
[----:B------:R-:W-:Y:S01]  /*3610*/  ISETP.GE.AND P6, PT, R82, RZ, PT ;  /* 0x000000ff5200720c */ /* 0x000fe20003fc6270 */
[--C-:B------:R-:W-:Y:S01]  /*3620*/  @!P5 IMAD.IADD R71, R71, 0x1, -R2.reuse ;  /* 0x000000014747d824 */ /* 0x100fe200078e0a02 */
[C---:B------:R-:W-:Y:S01]  /*3630*/  ISETP.GT.U32.AND P3, PT, R2.reuse, R13, PT ;  /* 0x0000000d0200720c */ /* 0x040fe20003f64070 */
[----:B------:R-:W-:Y:S01]  /*3640*/  @!P2 IMAD.MOV R65, RZ, RZ, -R65 ;  /* 0x000000ffff41a224 */ /* 0x000fe200078e0a41 */
[C---:B------:R-:W-:Y:S01]  /*3650*/  ISETP.GT.U32.AND P2, PT, R2.reuse, R15, PT ;  /* 0x0000000f0200720c */ /* 0x040fe20003f44070 */
[----:B------:R-:W-:Y:S01]  /*3660*/  @!P0 IMAD.MOV R67, RZ, RZ, -R67 ;  /* 0x000000ffff438224 */ /* 0x000fe200078e0a43 */
[C---:B------:R-:W-:Y:S01]  /*3670*/  ISETP.GT.U32.AND P0, PT, R2.reuse, R17, PT ;  /* 0x000000110200720c */ /* 0x040fe20003f04070 */
[----:B------:R-:W-:Y:S01]  /*3680*/  @!P1 IMAD.MOV R5, RZ, RZ, -R5 ;  /* 0x000000ffff059224 */ /* 0x000fe200078e0a05 */
[C---:B------:R-:W-:Y:S01]  /*3690*/  ISETP.GT.U32.AND P5, PT, R2.reuse, R39, PT ;  /* 0x000000270200720c */ /* 0x040fe20003fa4070 */
[----:B------:R-:W-:Y:S01]  /*36a0*/  IMAD.MOV.U32 R4, RZ, RZ, R11 ;  /* 0x000000ffff047224 */ /* 0x000fe200078e000b */
[----:B------:R-:W-:Y:S01]  /*36b0*/  ISETP.GT.U32.AND P1, PT, R2, R71, PT ;  /* 0x000000470200720c */ /* 0x000fe20003f24070 */
[----:B------:R-:W-:Y:S01]  /*36c0*/  @!P4 IMAD.IADD R19, R19, 0x1, -R2 ;  /* 0x000000011313c824 */ /* 0x000fe200078e0a02 */
[----:B------:R-:W-:Y:S01]  /*36d0*/  ISETP.GE.AND P4, PT, R87, RZ, PT ;  /* 0x000000ff5700720c */ /* 0x000fe20003f86270 */
[----:B------:R-:W-:Y:S01]  /*36e0*/  @!P6 IMAD.MOV R4, RZ, RZ, -R4 ;  /* 0x000000ffff04e224 */ /* 0x000fe200078e0a04 */
[----:B------:R-:W-:Y:S01]  /*36f0*/  ISETP.GE.AND P6, PT, R83, RZ, PT ;  /* 0x000000ff5300720c */ /* 0x000fe20003fc6270 */
[--C-:B------:R-:W-:Y:S01]  /*3700*/  @!P3 IMAD.IADD R13, R13, 0x1, -R2.reuse ;  /* 0x000000010d0db824 */ /* 0x100fe200078e0a02 */
[----:B------:R-:W-:Y:S01]  /*3710*/  ISETP.GE.AND P3, PT, R84, RZ, PT ;  /* 0x000000ff5400720c */ /* 0x000fe20003f66270 */
[--C-:B------:R-:W-:Y:S01]  /*3720*/  @!P2 IMAD.IADD R15, R15, 0x1, -R2.reuse ;  /* 0x000000010f0fa824 */ /* 0x100fe200078e0a02 */
[----:B------:R-:W-:Y:S01]  /*3730*/  ISETP.GE.AND P2, PT, R85, RZ, PT ;  /* 0x000000ff5500720c */ /* 0x000fe20003f46270 */
[--C-:B------:R-:W-:Y:S01]  /*3740*/  @!P0 IMAD.IADD R17, R17, 0x1, -R2.reuse ;  /* 0x0000000111118824 */ /* 0x100fe200078e0a02 */
[----:B------:R-:W-:Y:S01]  /*3750*/  ISETP.GE.AND P0, PT, R86, RZ, PT ;  /* 0x000000ff5600720c */ /* 0x000fe20003f06270 */
[--C-:B------:R-:W-:Y:S01]  /*3760*/  @!P5 IMAD.IADD R39, R39, 0x1, -R2.reuse ;  /* 0x000000012727d824 */ /* 0x100fe200078e0a02 */
[----:B------:R-:W-:Y:S01]  /*3770*/  ISETP.GE.AND P5, PT, R80, RZ, PT ;  /* 0x000000ff5000720c */ /* 0x000fe20003fa6270 */
[----:B------:R-:W-:Y:S01]  /*3780*/  @!P1 IMAD.IADD R71, R71, 0x1, -R2 ;  /* 0x0000000147479824 */ /* 0x000fe200078e0a02 */
[----:B------:R-:W-:Y:S01]  /*3790*/  ISETP.GE.AND P1, PT, R247, RZ, PT ;  /* 0x000000fff700720c */ /* 0x000fe20003f26270 */
[----:B------:R-:W-:Y:S01]  /*37a0*/  @!P4 IMAD.MOV R39, RZ, RZ, -R39 ;  /* 0x000000ffff27c224 */ /* 0x000fe200078e0a27 */
[----:B------:R-:W-:Y:S01]  /*37b0*/  ISETP.NE.AND P4, PT, R8, RZ, PT ;  /* 0x000000ff0800720c */ /* 0x000fe20003f85270 */
[----:B--2---:R-:W-:Y:S01]  /*37c0*/  VIADD R2, R59, 0xffffffff ;  /* 0xffffffff3b027836 */ /* 0x004fe20000000000 */
[----:B------:R-:W-:Y:S01]  /*37d0*/  UIADD3 UR12, UPT, UPT, UR17, UR4, URZ ;  /* 0x00000004110c7290 */ /* 0x000fe2000fffe0ff */
[----:B------:R-:W-:-:S02]  /*37e0*/  IMAD.MOV.U32 R14, RZ, RZ, R13 ;  /* 0x000000ffff0e7224 */ /* 0x000fc400078e000d */
[----:B------:R-:W-:Y:S01]  /*37f0*/  @!P3 IMAD.MOV R15, RZ, RZ, -R15 ;  /* 0x000000ffff0fb224 */ /* 0x000fe200078e0a0f */
[----:B------:R-:W-:Y:S01]  /*3800*/  BAR.SYNC.DEFER_BLOCKING 0x0 ;  /* 0x0000000000007b1d */ /* 0x000fe20000010000 */
[----:B------:R-:W-:Y:S01]  /*3810*/  @!P6 IMAD.MOV R14, RZ, RZ, -R14 ;  /* 0x000000ffff0ee224 */ /* 0x000fe200078e0a0e */
[----:B------:R-:W-:Y:S01]  /*3820*/  ISETP.GE.U32.AND P3, PT, R2, 0x7fffffe0, PT ;  /* 0x7fffffe00200780c */ /* 0x000fe20003f66070 */
[----:B------:R-:W-:Y:S01]  /*3830*/  VIADD R11, R59, 0xfffffffe ;  /* 0xfffffffe3b0b7836 */ /* 0x000fe20000000000 */
[----:B------:R-:W-:Y:S01]  /*3840*/  ISETP.NE.AND P6, PT, R9, RZ, PT ;  /* 0x000000ff0900720c */ /* 0x000fe20003fc5270 */
[----:B------:R-:W-:Y:S01]  /*3850*/  @!P2 IMAD.MOV R17, RZ, RZ, -R17 ;  /* 0x000000ffff11a224 */ /* 0x000fe200078e0a11 */
[----:B------:R-:W-:Y:S01]  /*3860*/  LOP3.LUT R9, RZ, R9, RZ, 0x33, !PT ;  /* 0x00000009ff097212 */ /* 0x000fe200078e33ff */
[----:B------:R-:W-:Y:S01]  /*3870*/  VIADD R2, R59, 0xfffffffd ;  /* 0xfffffffd3b027836 */ /* 0x000fe20000000000 */
[----:B------:R-:W-:Y:S01]  /*3880*/  ISETP.GE.U32.AND P2, PT, R11, 0x7fffffdf, PT ;  /* 0x7fffffdf0b00780c */ /* 0x000fe20003f46070 */
[----:B------:R-:W-:Y:S01]  /*3890*/  @!P0 IMAD.MOV R19, RZ, RZ, -R19 ;  /* 0x000000ffff138224 */ /* 0x000fe200078e0a13 */
[C---:B------:R-:W-:Y:S01]  /*38a0*/  SEL R23, R9.reuse, R22, !P6 ;  /* 0x0000001609177207 */ /* 0x040fe20007000000 */
[----:B------:R-:W-:Y:S01]  /*38b0*/  @!P5 IMAD.MOV R71, RZ, RZ, -R71 ;  /* 0x000000ffff47d224 */ /* 0x000fe200078e0a47 */
[C---:B------:R-:W-:Y:S01]  /*38c0*/  SEL R21, R9.reuse, R54, !P6 ;  /* 0x0000003609157207 */ /* 0x040fe20007000000 */
[----:B------:R-:W-:Y:S01]  /*38d0*/  @!P1 IMAD.MOV R3, RZ, RZ, -R3 ;  /* 0x000000ffff039224 */ /* 0x000fe200078e0a03 */
[----:B------:R-:W-:Y:S01]  /*38e0*/  SEL R13, R9, R4, !P6 ;  /* 0x00000004090d7207 */ /* 0x000fe20007000000 */
[----:B------:R-:W-:Y:S01]  /*38f0*/  VIADD R4, R59, 0xfffffffc ;  /* 0xfffffffc3b047836 */ /* 0x000fe20000000000 */
[----:B------:R-:W-:-:S02]  /*3900*/  ISETP.GE.U32.AND P0, PT, R2, 0x7fffffde, PT ;  /* 0x7fffffde0200780c */ /* 0x000fc40003f06070 */
[----:B------:R-:W-:Y:S02]  /*3910*/  ISETP.NE.U32.AND P1, PT, R206, RZ, PT ;  /* 0x000000ffce00720c */ /* 0x000fe40003f25070 */
[C---:B------:R-:W-:Y:S02]  /*3920*/  SEL R53, R9.reuse, R7, !P6 ;  /* 0x0000000709357207 */ /* 0x040fe40007000000 */
[C---:B------:R-:W-:Y:S02]  /*3930*/  SEL R36, R9.reuse, R36, !P6 ;  /* 0x0000002409247207 */ /* 0x040fe40007000000 */
[C---:B------:R-:W-:Y:S02]  /*3940*/  SEL R52, R9.reuse, R52, !P6 ;  /* 0x0000003409347207 */ /* 0x040fe40007000000 */
[C---:B------:R-:W-:Y:S02]  /*3950*/  SEL R35, R9.reuse, R35, !P6 ;  /* 0x0000002309237207 */ /* 0x040fe40007000000 */
[----:B------:R-:W-:-:S02]  /*3960*/  SEL R55, R9, R55, !P6 ;  /* 0x0000003709377207 */ /* 0x000fc40007000000 */
[C---:B------:R-:W-:Y:S02]  /*3970*/  SEL R34, R9.reuse, R34, !P6 ;  /* 0x0000002209227207 */ /* 0x040fe40007000000 */
        /* <DEDUP_REMOVED lines=54> */
[----:B------:R-:W-:Y:S02]  /*3ce0*/  SEL R109, R9, R71, !P6 ;  /* 0x00000047096d7207 */ /* 0x000fe40007000000 */
[----:B------:R-:W-:Y:S01]  /*3cf0*/  @!P4 LOP3.LUT R3, RZ, R8, RZ, 0x33, !PT ;  /* 0x00000008ff03c212 */ /* 0x000fe200078e33ff */
[----:B0---4-:R-:W-:Y:S06]  /*3d00*/  BRA.U UP0, `(.L_x_5) ;  /* 0x0000000100187547 */ /* 0x011fec000b800000 */
[----:B------:R-:W-:Y:S01]  /*3d10*/  ELECT P4, URZ, PT ;  /* 0x0000000000ff782f */ /* 0x000fe20003880000 */
[----:B------:R-:W-:Y:S01]  /*3d20*/  IMAD.MOV.U32 R2, RZ, RZ, 0x1 ;  /* 0x00000001ff027424 */ /* 0x000fe200078e00ff */
[----:B------:R-:W-:Y:S01]  /*3d30*/  UMOV UR4, 0x40 ;  /* 0x0000004000047882 */ /* 0x000fe20000000000 */
[----:B------:R-:W-:Y:S01]  /*3d40*/  UVIRTCOUNT.DEALLOC.SMPOOL 0x80 ;  /* 0x000000800000784c */ /* 0x000fe20000000000 */
[----:B------:R-:W-:-:S09]  /*3d50*/  ULEA UR4, UR5, UR4, 0x18 ;  /* 0x0000000405047291 */ /* 0x000fd2000f8ec0ff */
[----:B------:R0:W-:Y:S03]  /*3d60*/  @P4 STS.U8 [UR4], R2 ;  /* 0x00000002ff004988 */ /* 0x0001e60008000004 */
.L_x_5:
[----:B------:R-:W-:Y:S01]  /*3d70*/  STTM.x64 tmem[UR12], RZ ;  /* 0x000000ff000079ed */ /* 0x000fe2000834000c */
[----:B------:R-:W-:Y:S01]  /*3d80*/  STTM.x64 tmem[UR12+0x40], RZ ;  /* 0x000040ff000079ed */ /* 0x000fe2000834000c */
[----:B------:R-:W-:Y:S01]  /*3d90*/  STTM.x64 tmem[UR12+0x80], RZ ;  /* 0x000080ff000079ed */ /* 0x000fe2000834000c */
[----:B------:R-:W-:Y:S01]  /*3da0*/  STTM.x64 tmem[UR12+0xc0], RZ ;  /* 0x0000c0ff000079ed */ /* 0x000fe2000834000c */
[----:B------:R-:W1:Y:S02]  /*3db0*/  FENCE.VIEW.ASYNC.T ;  /* 0x00000000000073c6 */ /* 0x000e640000000200 */
[----:B-1----:R-:W-:Y:S01]  /*3dc0*/  VOTEU.ALL UP1, P1 ;  /* 0x0000000000ff7886 */ /* 0x002fe20000820000 */
[----:B------:R-:W-:Y:S01]  /*3dd0*/  UMOV UR4, 0x1 ;  /* 0x0000000100047882 */ /* 0x000fe20000000000 */
[----:B------:R-:W-:Y:S01]  /*3de0*/  UMOV UR13, UR10 ;  /* 0x0000000a000d7c82 */ /* 0x000fe20008000000 */
[----:B------:R-:W-:Y:S01]  /*3df0*/  VOTEU.ALL UP2, P1 ;  /* 0x0000000000ff7886 */ /* 0x000fe20000840000 */
[----:B------:R-:W-:Y:S01]  /*3e00*/  IMAD R117, R3, UR7, RZ ;  /* 0x0000000703757c24 */ /* 0x000fe2000f8e02ff */
[----:B------:R-:W-:-:S04]  /*3e10*/  @!UP1 UIADD3 UR8, UPT, UPT, -UR4, 0x100000, URZ ;  /* 0x0010000004089890 */ /* 0x000fc8000fffe1ff */
[----:B------:R-:W-:Y:S02]  /*3e20*/  @!UP1 USHF.L.U32 UR9, UR8, 0xb, URZ ;  /* 0x0000000b08099899 */ /* 0x000fe400080006ff */
[----:B------:R-:W-:Y:S01]  /*3e30*/  @!UP1 USHF.L.U32 UR8, UR8, 0x1, URZ ;  /* 0x0000000108089899 */ /* 0x000fe200080006ff */
[----:B------:R-:W-:Y:S01]  /*3e40*/  BAR.SYNC.DEFER_BLOCKING 0x0 ;  /* 0x0000000000007b1d */ /* 0x000fe20000010000 */
[----:B------:R-:W-:Y:S02]  /*3e50*/  PRMT R61, RZ, 0x7610, R61 ;  /* 0x00007610ff3d7816 */ /* 0x000fe4000000003d */
[----:B------:R-:W-:Y:S02]  /*3e60*/  SHF.R.S32.HI R160, RZ, 0x1f, R117 ;  /* 0x0000001fffa07819 */ /* 0x000fe40000011475 */
[----:B------:R-:W-:Y:S01]  /*3e70*/  IADD3 R6, P4, PT, R117, UR20, RZ ;  /* 0x0000001475067c10 */ /* 0x000fe2000ff9e0ff */
[----:B------:R-:W-:Y:S01]  /*3e80*/  IMAD.SHL.U32 R239, R118, 0x2, RZ ;  /* 0x0000000276ef7824 */ /* 0x000fe200078e00ff */
[----:B------:R-:W-:Y:S01]  /*3e90*/  SHF.R.S32.HI R240, RZ, 0x1f, R118 ;  /* 0x0000001ffff07819 */ /* 0x000fe20000011476 */
[----:B------:R-:W-:Y:S01]  /*3ea0*/  VIADD R5, R59, 0xfffffffb ;  /* 0xfffffffb3b057836 */ /* 0x000fe20000000000 */
[----:B------:R-:W-:-:S02]  /*3eb0*/  IADD3.X R7, PT, PT, R160, UR21, RZ, P4, !PT ;  /* 0x00000015a0077c10 */ /* 0x000fc4000a7fe4ff */
[----:B------:R-:W-:Y:S01]  /*3ec0*/  ISETP.GE.U32.AND P5, PT, R4, 0x7fffffdd, PT ;  /* 0x7fffffdd0400780c */ /* 0x000fe20003fa6070 */
[C---:B------:R-:W-:Y:S01]  /*3ed0*/  VIADD R8, R59.reuse, 0xfffffffa ;  /* 0xfffffffa3b087836 */ /* 0x040fe20000000000 */
[----:B------:R-:W-:Y:S02]  /*3ee0*/  PRMT R114, RZ, 0x7610, R114 ;  /* 0x00007610ff727816 */ /* 0x000fe40000000072 */
[----:B------:R-:W-:Y:S01]  /*3ef0*/  PRMT R121, RZ, 0x7610, R121 ;  /* 0x00007610ff797816 */ /* 0x000fe20000000079 */
[C---:B------:R-:W-:Y:S02]  /*3f00*/  VIADD R38, R59.reuse, 0xffffffee ;  /* 0xffffffee3b267836 */ /* 0x040fe40000000000 */
[C---:B------:R-:W-:Y:S02]  /*3f10*/  VIADD R106, R59.reuse, 0xffffffe0 ;  /* 0xffffffe03b6a7836 */ /* 0x040fe40000000000 */
[----:B------:R-:W-:Y:S02]  /*3f20*/  VIADD R65, R59, 0xffffffe6 ;  /* 0xffffffe63b417836 */ /* 0x000fe40000000000 */
[----:B------:R-:W-:Y:S01]  /*3f30*/  IMAD R238, R118, 0x3, RZ ;  /* 0x0000000376ee7824 */ /* 0x000fe200078e02ff */
[----:B------:R-:W-:Y:S01]  /*3f40*/  PRMT R126, RZ, 0x7610, R126 ;  /* 0x00007610ff7e7816 */ /* 0x000fe2000000007e */
[----:B------:R-:W1:Y:S02]  /*3f50*/  FENCE.VIEW.ASYNC.S ;  /* 0x00000000000073c6 */ /* 0x000e640000000000 */
[----:B-1----:R1:W2:Y:S02]  /*3f60*/  @!UP2 SYNCS.EXCH.64 URZ, [UR13], UR8 ;  /* 0x000000080dffa5b2 */ /* 0x0022a40008000100 */
[----:B--2---:R-:W-:Y:S01]  /*3f70*/  BAR.SYNC.DEFER_BLOCKING 0x0 ;  /* 0x0000000000007b1d */ /* 0x004fe20000010000 */
[----:B------:R-:W-:-:S02]  /*3f80*/  SHF.R.S32.HI R9, RZ, 0x1f, R239 ;  /* 0x0000001fff097819 */ /* 0x000fc400000114ef */
[----:B------:R-:W-:Y:S01]  /*3f90*/  IADD3 R4, P4, PT, R239, R6, RZ ;  /* 0x00000006ef047210 */ /* 0x000fe20007f9e0ff */
[C---:B------:R-:W-:Y:S02]  /*3fa0*/  IMAD.SHL.U32 R237, R118.reuse, 0x4, RZ ;  /* 0x0000000476ed7824 */ /* 0x040fe400078e00ff */
[C---:B------:R-:W-:Y:S01]  /*3fb0*/  IMAD R236, R118.reuse, 0x5, RZ ;  /* 0x0000000576ec7824 */ /* 0x040fe200078e02ff */
[----:B------:R-:W-:Y:S01]  /*3fc0*/  PRMT R132, RZ, 0x7610, R132 ;  /* 0x00007610ff847816 */ /* 0x000fe20000000084 */
[----:B------:R-:W-:Y:S01]  /*3fd0*/  VIADD R71, R59, 0xfffffff9 ;  /* 0xfffffff93b477836 */ /* 0x000fe20000000000 */
[----:B------:R-:W-:Y:S01]  /*3fe0*/  PRMT R138, RZ, 0x7610, R138 ;  /* 0x00007610ff8a7816 */ /* 0x000fe2000000008a */
[C---:B------:R-:W-:Y:S02]  /*3ff0*/  IMAD R235, R118.reuse, 0x6, RZ ;  /* 0x0000000676eb7824 */ /* 0x040fe400078e02ff */
[C---:B------:R-:W-:Y:S01]  /*4000*/  IMAD R234, R118.reuse, 0x7, RZ ;  /* 0x0000000776ea7824 */ /* 0x040fe200078e02ff */
[----:B------:R-:W-:Y:S01]  /*4010*/  PRMT R144, RZ, 0x7610, R144 ;  /* 0x00007610ff907816 */ /* 0x000fe20000000090 */
[C---:B------:R-:W-:Y:S01]  /*4020*/  IMAD.SHL.U32 R233, R118.reuse, 0x8, RZ ;  /* 0x0000000876e97824 */ /* 0x040fe200078e00ff */
[----:B------:R-:W-:Y:S01]  /*4030*/  PRMT R154, RZ, 0x7610, R154 ;  /* 0x00007610ff9a7816 */ /* 0x000fe2000000009a */
[C---:B------:R-:W-:Y:S01]  /*4040*/  IMAD.SHL.U32 R225, R118.reuse, 0x10, RZ ;  /* 0x0000001076e17824 */ /* 0x040fe200078e00ff */
[----:B------:R-:W-:Y:S01]  /*4050*/  PRMT R112, RZ, 0x7610, R112 ;  /* 0x00007610ff707816 */ /* 0x000fe20000000070 */
[C---:B------:R-:W-:Y:S01]  /*4060*/  IMAD R232, R118.reuse, 0x9, RZ ;  /* 0x0000000976e87824 */ /* 0x040fe200078e02ff */
[----:B------:R-:W-:Y:S01]  /*4070*/  PRMT R113, RZ, 0x7610, R113 ;  /* 0x00007610ff717816 */ /* 0x000fe20000000071 */
[C---:B------:R-:W-:Y:S01]  /*4080*/  IMAD R217, R118.reuse, 0x18, RZ ;  /* 0x0000001876d97824 */ /* 0x040fe200078e02ff */
[----:B------:R-:W-:Y:S01]  /*4090*/  PRMT R115, RZ, 0x7610, R115 ;  /* 0x00007610ff737816 */ /* 0x000fe20000000073 */
[----:B------:R-:W-:Y:S01]  /*40a0*/  IMAD R231, R118, 0xa, RZ ;  /* 0x0000000a76e77824 */ /* 0x000fe200078e02ff */
[----:B------:R-:W-:Y:S01]  /*40b0*/  PRMT R116, RZ, 0x7610, R116 ;  /* 0x00007610ff747816 */ /* 0x000fe20000000074 */
[----:B------:R-:W2:Y:S01]  /*40c0*/  @!P3 LDG.E.U8 R61, desc[UR18][R6.64] ;  /* 0x00000012063db981 */ /* 0x000ea2000c1e1100 */
[----:B0-----:R-:W-:Y:S01]  /*40d0*/  IADD3 R2, P3, PT, R6, R118, RZ ;  /* 0x0000007606027210 */ /* 0x001fe20007f7e0ff */
[C---:B------:R-:W-:Y:S01]  /*40e0*/  IMAD R230, R118.reuse, 0xb, RZ ;  /* 0x0000000b76e67824 */ /* 0x040fe200078e02ff */
[----:B------:R-:W-:Y:S01]  /*40f0*/  PRMT R122, RZ, 0x7610, R122 ;  /* 0x00007610ff7a7816 */ /* 0x000fe2000000007a */
[----:B------:R-:W-:Y:S01]  /*4100*/  IMAD R229, R118, 0xc, RZ ;  /* 0x0000000c76e57824 */ /* 0x000fe200078e02ff */
[----:B------:R-:W-:Y:S01]  /*4110*/  PRMT R128, RZ, 0x7610, R128 ;  /* 0x00007610ff807816 */ /* 0x000fe20000000080 */
[--C-:B------:R-:W-:Y:S01]  /*4120*/  IMAD.X R3, R240, 0x1, R7.reuse, P3 ;  /* 0x00000001f0037824 */ /* 0x100fe200018e0607 */
[----:B------:R-:W-:Y:S01]  /*4130*/  ISETP.GE.U32.AND P3, PT, R5, 0x7fffffdc, PT ;  /* 0x7fffffdc0500780c */ /* 0x000fe20003f66070 */
[----:B------:R-:W-:Y:S01]  /*4140*/  IMAD.X R5, R9, 0x1, R7, P4 ;  /* 0x0000000109057824 */ /* 0x000fe200020e0607 */
[----:B------:R-:W-:Y:S01]  /*4150*/  ISETP.GE.U32.AND P4, PT, R8, 0x7fffffdb, PT ;  /* 0x7fffffdb0800780c */ /* 0x000fe20003f86070 */
[C---:B------:R-:W-:Y:S01]  /*4160*/  VIADD R8, R59.reuse, 0xffffffec ;  /* 0xffffffec3b087836 */ /* 0x040fe20000000000 */
[----:B------:R0:W3:Y:S01]  /*4170*/  @!P2 LDG.E.U8 R114, desc[UR18][R2.64] ;  /* 0x000000120272a981 */ /* 0x0000e2000c1e1100 */
[----:B------:R-:W-:-:S02]  /*4180*/  VIADD R9, R59, 0xffffffef ;  /* 0xffffffef3b097836 */ /* 0x000fc40000000000 */
[----:B------:R-:W-:Y:S01]  /*4190*/  IMAD R228, R118, 0xd, RZ ;  /* 0x0000000d76e47824 */ /* 0x000fe200078e02ff */
[----:B------:R-:W-:Y:S01]  /*41a0*/  ISETP.GE.U32.AND P2, PT, R8, 0x7fffffcd, PT ;  /* 0x7fffffcd0800780c */ /* 0x000fe20003f46070 */
[C---:B------:R-:W-:Y:S01]  /*41b0*/  VIADD R8, R59.reuse, 0xffffffed ;  /* 0xffffffed3b087836 */ /* 0x040fe20000000000 */
[----:B------:R4:W5:Y:S01]  /*41c0*/  @!P0 LDG.E.U8 R121, desc[UR18][R4.64] ;  /* 0x0000001204798981 */ /* 0x000962000c1e1100 */
[----:B------:R-:W-:Y:S02]  /*41d0*/  ISETP.GE.U32.AND P0, PT, R38, 0x7fffffcf, PT ;  /* 0x7fffffcf2600780c */ /* 0x000fe40003f06070 */
[----:B------:R-:W-:Y:S01]  /*41e0*/  PRMT R134, RZ, 0x7610, R134 ;  /* 0x00007610ff867816 */ /* 0x000fe20000000086 */
[C---:B0-----:R-:W-:Y:S01]  /*41f0*/  VIADD R2, R59.reuse, 0xffffffe9 ;  /* 0xffffffe93b027836 */ /* 0x041fe20000000000 */
[----:B------:R-:W-:Y:S01]  /*4200*/  SEL R39, RZ, 0x1, P2 ;  /* 0x00000001ff277807 */ /* 0x000fe20001000000 */
[----:B------:R-:W-:Y:S01]  /*4210*/  VIADD R3, R59, 0xffffffea ;  /* 0xffffffea3b037836 */ /* 0x000fe20000000000 */
[----:B------:R-:W-:Y:S01]  /*4220*/  ISETP.GE.U32.AND P2, PT, R9, 0x7fffffd0, PT ;  /* 0x7fffffd00900780c */ /* 0x000fe20003f46070 */
[----:B------:R-:W-:Y:S01]  /*4230*/  IMAD R227, R118, 0xe, RZ ;  /* 0x0000000e76e37824 */ /* 0x000fe200078e02ff */
[----:B------:R-:W-:Y:S01]  /*4240*/  ISETP.GE.U32.AND P6, PT, R8, 0x7fffffce, PT ;  /* 0x7fffffce0800780c */ /* 0x000fe20003fc6070 */
[----:B------:R-:W-:Y:S01]  /*4250*/  VIADD R8, R59, 0xffffffe8 ;  /* 0xffffffe83b087836 */ /* 0x000fe20000000000 */
[----:B----4-:R-:W-:-:S02]  /*4260*/  SEL R4, RZ, 0x7fff8, P2 ;  /* 0x0007fff8ff047807 */ /* 0x010fc40001000000 */
[----:B------:R-:W-:Y:S01]  /*4270*/  PRMT R140, RZ, 0x7610, R140 ;  /* 0x00007610ff8c7816 */ /* 0x000fe2000000008c */
[----:B------:R-:W-:Y:S01]  /*4280*/  IMAD R226, R118, 0xf, RZ ;  /* 0x0000000f76e27824 */ /* 0x000fe200078e02ff */
[----:B------:R-:W-:Y:S01]  /*4290*/  ISETP.GE.U32.AND P2, PT, R2, 0x7fffffca, PT ;  /* 0x7fffffca0200780c */ /* 0x000fe20003f46070 */
[----:B------:R-:W-:Y:S01]  /*42a0*/  VIADD R2, R59, 0xffffffeb ;  /* 0xffffffeb3b027836 */ /* 0x000fe20000000000 */
[----:B------:R-:W-:Y:S02]  /*42b0*/  SEL R9, RZ, 0x4, P0 ;  /* 0x00000004ff097807 */ /* 0x000fe40000000000 */
[----:B------:R-:W-:Y:S01]  /*42c0*/  PRMT R156, RZ, 0x7610, R156 ;  /* 0x00007610ff9c7816 */ /* 0x000fe2000000009c */
[----:B------:R-:W-:Y:S01]  /*42d0*/  IMAD R224, R118, 0x11, RZ ;  /* 0x0000001176e07824 */ /* 0x000fe200078e02ff */
[----:B------:R-:W-:Y:S02]  /*42e0*/  ISETP.GE.U32.AND P0, PT, R8, 0x7fffffc9, PT ;  /* 0x7fffffc90800780c */ /* 0x000fe40003f06070 */
[----:B------:R-:W-:Y:S01]  /*42f0*/  PRMT R153, RZ, 0x7610, R153 ;  /* 0x00007610ff997816 */ /* 0x000fe20000000099 */
[----:B------:R-:W-:Y:S01]  /*4300*/  IMAD R223, R118, 0x12, RZ ;  /* 0x0000001276df7824 */ /* 0x000fe200078e02ff */
[----:B------:R-:W-:-:S02]  /*4310*/  SEL R74, RZ, 0x1fffe, P2 ;  /* 0x0001fffeff4a7807 */ /* 0x000fc40001000000 */
[----:B------:R-:W-:Y:S01]  /*4320*/  PRMT R120, RZ, 0x7610, R120 ;  /* 0x00007610ff787816 */ /* 0x000fe20000000078 */
[C---:B------:R-:W-:Y:S01]  /*4330*/  IMAD R222, R118.reuse, 0x13, RZ ;  /* 0x0000001376de7824 */ /* 0x040fe200078e02ff */
[----:B------:R-:W-:Y:S02]  /*4340*/  SEL R63, RZ, 0x1, P0 ;  /* 0x00000001ff3f7807 */ /* 0x000fe40000000000 */
[----:B------:R-:W-:Y:S01]  /*4350*/  PRMT R124, RZ, 0x7610, R124 ;  /* 0x00007610ff7c7816 */ /* 0x000fe2000000007c */
[----:B------:R-:W-:Y:S01]  /*4360*/  IMAD R221, R118, 0x14, RZ ;  /* 0x0000001476dd7824 */ /* 0x000fe200078e02ff */
[----:B------:R-:W-:Y:S01]  /*4370*/  ISETP.GE.U32.AND P2, PT, R2, 0x7fffffcc, PT ;  /* 0x7fffffcc0200780c */ /* 0x000fe20003f46070 */
[----:B------:R-:W-:Y:S01]  /*4380*/  VIADD R2, R59, 0xffffffe5 ;  /* 0xffffffe53b027836 */ /* 0x000fe20000000000 */
[----:B------:R-:W-:Y:S01]  /*4390*/  ISETP.GE.U32.AND P0, PT, R3, 0x7fffffcb, PT ;  /* 0x7fffffcb0300780c */ /* 0x000fe20003f06070 */
[----:B------:R-:W-:Y:S01]  /*43a0*/  VIADD R3, R59, 0xffffffe4 ;  /* 0xffffffe43b037836 */ /* 0x000fe20000000000 */
[----:B------:R-:W-:Y:S01]  /*43b0*/  SEL R8, RZ, 0x7fff8, P2 ;  /* 0x0007fff8ff087807 */ /* 0x000fe20001000000 */
[----:B------:R-:W-:Y:S01]  /*43c0*/  IMAD.IADD R63, R63, 0x1, R74 ;  /* 0x000000013f3f7824 */ /* 0x000fe200078e024a */
[----:B------:R-:W-:-:S02]  /*43d0*/  SEL R5, RZ, 0x4, P0 ;  /* 0x00000004ff057807 */ /* 0x000fc40000000000 */
[----:B------:R-:W-:Y:S01]  /*43e0*/  PRMT R130, RZ, 0x7610, R130 ;  /* 0x00007610ff827816 */ /* 0x000fe20000000082 */
[----:B------:R-:W-:Y:S01]  /*43f0*/  IMAD R220, R118, 0x15, RZ ;  /* 0x0000001576dc7824 */ /* 0x000fe200078e02ff */
[----:B------:R-:W-:Y:S01]  /*4400*/  ISETP.GE.U32.AND P2, PT, R2, 0x7fffffc6, PT ;  /* 0x7fffffc60200780c */ /* 0x000fe20003f46070 */
[----:B------:R-:W-:Y:S01]  /*4410*/  VIADD R2, R59, 0xffffffe1 ;  /* 0xffffffe13b027836 */ /* 0x000fe20000000000 */
[----:B------:R-:W-:Y:S01]  /*4420*/  ISETP.GE.U32.AND P0, PT, R3, 0x7fffffc5, PT ;  /* 0x7fffffc50300780c */ /* 0x000fe20003f06070 */
[----:B------:R-:W-:Y:S01]  /*4430*/  VIADD R3, R59, 0xffffffe7 ;  /* 0xffffffe73b037836 */ /* 0x000fe20000000000 */
[----:B------:R-:W-:Y:S02]  /*4440*/  SEL R38, RZ, 0x1fffe, P6 ;  /* 0x0001fffeff267807 */ /* 0x000fe40003000000 */
[----:B------:R-:W-:Y:S01]  /*4450*/  PRMT R136, RZ, 0x7610, R136 ;  /* 0x00007610ff887816 */ /* 0x000fe20000000088 */
[----:B------:R-:W-:Y:S01]  /*4460*/  IMAD R219, R118, 0x16, RZ ;  /* 0x0000001676db7824 */ /* 0x000fe200078e02ff */
[----:B------:R-:W-:Y:S01]  /*4470*/  SEL R78, RZ, 0x1fffe, P2 ;  /* 0x0001fffeff4e7807 */ /* 0x000fe20001000000 */
[----:B------:R-:W-:Y:S01]  /*4480*/  IMAD.IADD R38, R39, 0x1, R38 ;  /* 0x0000000127267824 */ /* 0x000fe200078e0226 */
[----:B------:R-:W-:Y:S01]  /*4490*/  ISETP.GE.U32.AND P6, PT, R2, 0x7fffffc2, PT ;  /* 0x7fffffc20200780c */ /* 0x000fe20003fc6070 */
[----:B------:R-:W-:Y:S01]  /*44a0*/  VIADD R2, R59, 0xffffffe3 ;  /* 0xffffffe33b027836 */ /* 0x000fe20000000000 */
[----:B------:R-:W-:Y:S01]  /*44b0*/  ISETP.GE.U32.AND P2, PT, R3, 0x7fffffc8, PT ;  /* 0x7fffffc80300780c */ /* 0x000fe20003f46070 */
[----:B------:R-:W-:Y:S01]  /*44c0*/  VIADD R3, R59, 0xffffffe2 ;  /* 0xffffffe23b037836 */ /* 0x000fe20000000000 */
[----:B------:R-:W-:-:S02]  /*44d0*/  SEL R67, RZ, 0x1, P0 ;  /* 0x00000001ff437807 */ /* 0x000fc40000000000 */
[----:B------:R-:W-:Y:S01]  /*44e0*/  PRMT R155, RZ, 0x7610, R155 ;  /* 0x00007610ff9b7816 */ /* 0x000fe2000000009b */
[----:B------:R-:W-:Y:S01]  /*44f0*/  IMAD R218, R118, 0x17, RZ ;  /* 0x0000001776da7824 */ /* 0x000fe200078e02ff */
[----:B------:R-:W-:Y:S01]  /*4500*/  SEL R76, RZ, 0x7fff8, P2 ;  /* 0x0007fff8ff4c7807 */ /* 0x000fe20001000000 */
[----:B------:R-:W-:Y:S01]  /*4510*/  IMAD.IADD R67, R67, 0x1, R78 ;  /* 0x0000000143437824 */ /* 0x000fe200078e024e */
[----:B------:R-:W-:Y:S02]  /*4520*/  ISETP.GE.U32.AND P2, PT, R2, 0x7fffffc4, PT ;  /* 0x7fffffc40200780c */ /* 0x000fe40003f46070 */
[----:B------:R-:W-:Y:S01]  /*4530*/  PRMT R142, RZ, 0x7610, R142 ;  /* 0x00007610ff8e7816 */ /* 0x000fe2000000008e */
[----:B------:R-:W-:Y:S01]  /*4540*/  IMAD R216, R118, 0x19, RZ ;  /* 0x0000001976d87824 */ /* 0x000fe200078e02ff */
[----:B------:R-:W-:Y:S01]  /*4550*/  SEL R80, RZ, 0x7fff8, P2 ;  /* 0x0007fff8ff507807 */ /* 0x000fe20001000000 */
[----:B------:R-:W0:Y:S01]  /*4560*/  LDCU UR7, c[0x0][0x3b0] ;  /* 0x00007600ff0777ac */ /* 0x000e220008000800 */
[----:B------:R-:W-:-:S02]  /*4570*/  ISETP.GE.U32.AND P2, PT, R106, 0x7fffffc1, PT ;  /* 0x7fffffc16a00780c */ /* 0x000fc40003f46070 */
[----:B------:R-:W-:Y:S02]  /*4580*/  SEL R82, RZ, 0x1fffe, P6 ;  /* 0x0001fffeff527807 */ /* 0x000fe40003000000 */
[----:B------:R-:W-:Y:S02]  /*4590*/  SEL R39, RZ, 0x1, P2 ;  /* 0x00000001ff277807 */ /* 0x000fe40001000000 */
[----:B------:R-:W-:Y:S02]  /*45a0*/  ISETP.GE.U32.AND P0, PT, R65, 0x7fffffc7, PT ;  /* 0x7fffffc74100780c */ /* 0x000fe40003f06070 */
[----:B------:R-:W-:Y:S01]  /*45b0*/  LOP3.LUT R63, R63, 0x3, RZ, 0xc0, !PT ;  /* 0x000000033f3f7812 */ /* 0x000fe200078ec0ff */
[----:B------:R-:W-:Y:S01]  /*45c0*/  IMAD.IADD R39, R39, 0x1, R82 ;  /* 0x0000000127277824 */ /* 0x000fe200078e0252 */
[----:B------:R-:W-:Y:S02]  /*45d0*/  SEL R65, RZ, 0x4, P0 ;  /* 0x00000004ff417807 */ /* 0x000fe40000000000 */
[----:B------:R-:W-:-:S02]  /*45e0*/  ISETP.GE.U32.AND P0, PT, R3, 0x7fffffc3, PT ;  /* 0x7fffffc30300780c */ /* 0x000fc40003f06070 */
[----:B------:R-:W-:Y:S02]  /*45f0*/  LOP3.LUT R39, R39, 0x3, RZ, 0xc0, !PT ;  /* 0x0000000327277812 */ /* 0x000fe400078ec0ff */
[----:B------:R-:W-:Y:S02]  /*4600*/  SEL R69, RZ, 0x4, P0 ;  /* 0x00000004ff457807 */ /* 0x000fe40000000000 */
[----:B------:R-:W-:Y:S02]  /*4610*/  IADD3 R5, PT, PT, R63, R8, R5 ;  /* 0x000000083f057210 */ /* 0x000fe40007ffe005 */
[----:B------:R-:W-:Y:S02]  /*4620*/  SHF.R.S32.HI R73, RZ, 0x1f, R238 ;  /* 0x0000001fff497819 */ /* 0x000fe400000114ee */
[----:B------:R-:W-:Y:S02]  /*4630*/  IADD3 R2, P0, PT, R238, R6, RZ ;  /* 0x00000006ee027210 */ /* 0x000fe40007f1e0ff */
[----:B------:R-:W-:-:S02]  /*4640*/  LOP3.LUT R38, R38, 0x3, RZ, 0xc0, !PT ;  /* 0x0000000326267812 */ /* 0x000fc400078ec0ff */
[----:B------:R-:W-:Y:S02]  /*4650*/  LOP3.LUT R67, R67, 0x3, RZ, 0xc0, !PT ;  /* 0x0000000343437812 */ /* 0x000fe400078ec0ff */
[----:B------:R-:W-:Y:S01]  /*4660*/  IADD3 R39, PT, PT, R39, R80, R69 ;  /* 0x0000005027277210 */ /* 0x000fe20007ffe045 */
[----:B------:R-:W-:Y:S01]  /*4670*/  IMAD.SHL.U32 R5, R5, 0x100, RZ ;  /* 0x0000010005057824 */ /* 0x000fe200078e00ff */
[----:B------:R-:W-:Y:S01]  /*4680*/  IADD3 R9, PT, PT, R38, R4, R9 ;  /* 0x0000000426097210 */ /* 0x000fe20007ffe009 */
[----:B------:R-:W-:Y:S01]  /*4690*/  IMAD.X R3, R73, 0x1, R7, P0 ;  /* 0x0000000149037824 */ /* 0x000fe200000e0607 */
[----:B------:R-:W-:Y:S02]  /*46a0*/  IADD3 R65, PT, PT, R67, R76, R65 ;  /* 0x0000004c43417210 */ /* 0x000fe40007ffe041 */
[----:B------:R-:W-:Y:S02]  /*46b0*/  LOP3.LUT R38, R39, 0xf, RZ, 0xc0, !PT ;  /* 0x0000000f27267812 */ /* 0x000fe400078ec0ff */
[----:B------:R-:W-:Y:S01]  /*46c0*/  LOP3.LUT R8, R5, 0xf00, RZ, 0xe2, !PT ;  /* 0x00000f0005087812 */ /* 0x000fe200078ee2ff */
[----:B------:R4:W2:Y:S01]  /*46d0*/  @!P5 LDG.E.U8 R126, desc[UR18][R2.64] ;  /* 0x00000012027ed981 */ /* 0x0008a2000c1e1100 */
[----:B------:R-:W-:Y:S01]  /*46e0*/  SHF.R.S32.HI R75, RZ, 0x1f, R237 ;  /* 0x0000001fff4b7819 */ /* 0x000fe200000114ed */
[----:B------:R-:W-:Y:S01]  /*46f0*/  IMAD R38, R65, 0x10, R38 ;  /* 0x0000001041267824 */ /* 0x000fe200078e0226 */
[----:B------:R-:W-:Y:S01]  /*4700*/  IADD3 R4, P5, PT, R237, R6, RZ ;  /* 0x00000006ed047210 */ /* 0x000fe20007fbe0ff */
[----:B------:R-:W-:Y:S01]  /*4710*/  IMAD R8, R9, 0x1000, R8 ;  /* 0x0000100009087824 */ /* 0x000fe200078e0208 */
[----:B------:R-:W-:-:S02]  /*4720*/  SHF.R.S32.HI R73, RZ, 0x1f, R236 ;  /* 0x0000001fff497819 */ /* 0x000fc400000114ec */
[----:B------:R-:W-:Y:S01]  /*4730*/  LOP3.LUT R9, R38, 0xff, RZ, 0xc0, !PT ;  /* 0x000000ff26097812 */ /* 0x000fe200078ec0ff */
[----:B------:R-:W-:Y:S01]  /*4740*/  IMAD.X R5, R75, 0x1, R7, P5 ;  /* 0x000000014b057824 */ /* 0x000fe200028e0607 */
[----:B------:R-:W-:Y:S02]  /*4750*/  ISETP.GE.U32.AND P0, PT, R71, 0x7fffffda, PT ;  /* 0x7fffffda4700780c */ /* 0x000fe40003f06070 */
[----:B----4-:R-:W-:Y:S01]  /*4760*/  IADD3 R2, P5, PT, R236, R6, RZ ;  /* 0x00000006ec027210 */ /* 0x010fe20007fbe0ff */
[----:B------:R-:W-:Y:S01]  /*4770*/  VIADD R39, R59, 0xfffffff8 ;  /* 0xfffffff83b277836 */ /* 0x000fe20000000000 */
[----:B------:R-:W4:Y:S01]  /*4780*/  @!P3 LDG.E.U8 R132, desc[UR18][R4.64] ;  /* 0x000000120484b981 */ /* 0x000f22000c1e1100 */
[----:B------:R-:W-:Y:S02]  /*4790*/  IMAD.IADD R8, R8, 0x1, R9 ;  /* 0x0000000108087824 */ /* 0x000fe400078e0209 */
[----:B------:R-:W-:Y:S01]  /*47a0*/  IMAD.X R3, R73, 0x1, R7, P5 ;  /* 0x0000000149037824 */ /* 0x000fe200028e0607 */
[----:B------:R-:W-:-:S02]  /*47b0*/  ISETP.GE.U32.AND P5, PT, R39, 0x7fffffd9, PT ;  /* 0x7fffffd92700780c */ /* 0x000fc40003fa6070 */
[----:B------:R-:W-:Y:S01]  /*47c0*/  LOP3.LUT R65, R8, 0xffff, RZ, 0xc0, !PT ;  /* 0x0000ffff08417812 */ /* 0x000fe200078ec0ff */
[----:B------:R-:W-:Y:S01]  /*47d0*/  VIADD R39, R59, 0xfffffff7 ;  /* 0xfffffff73b277836 */ /* 0x000fe20000000000 */
[----:B------:R-:W-:Y:S01]  /*47e0*/  SHF.R.S32.HI R69, RZ, 0x1f, R235 ;  /* 0x0000001fff457819 */ /* 0x000fe200000114eb */
[----:B------:R0:W2:Y:S01]  /*47f0*/  @!P4 LDG.E.U8 R138, desc[UR18][R2.64] ;  /* 0x00000012028ac981 */ /* 0x0000a2000c1e1100 */
[-C--:B------:R-:W-:Y:S02]  /*4800*/  IADD3 R8, P3, PT, R235, R6.reuse, RZ ;  /* 0x00000006eb087210 */ /* 0x080fe40007f7e0ff */
[----:B------:R-:W-:Y:S02]  /*4810*/  SHF.R.S32.HI R67, RZ, 0x1f, R234 ;  /* 0x0000001fff437819 */ /* 0x000fe400000114ea */
[----:B------:R-:W-:Y:S01]  /*4820*/  IADD3 R38, P4, PT, R234, R6, RZ ;  /* 0x00000006ea267210 */ /* 0x000fe20007f9e0ff */
[----:B------:R-:W-:Y:S01]  /*4830*/  IMAD.X R9, R69, 0x1, R7, P3 ;  /* 0x0000000145097824 */ /* 0x000fe200018e0607 */
[----:B------:R-:W-:-:S02]  /*4840*/  SHF.R.U32.HI R63, RZ, 0xf, R65 ;  /* 0x0000000fff3f7819 */ /* 0x000fc40000011641 */
[----:B------:R-:W-:Y:S01]  /*4850*/  ISETP.GE.U32.AND P3, PT, R39, 0x7fffffd8, PT ;  /* 0x7fffffd82700780c */ /* 0x000fe20003f66070 */
[----:B------:R-:W-:Y:S01]  /*4860*/  IMAD.X R39, R67, 0x1, R7, P4 ;  /* 0x0000000143277824 */ /* 0x000fe200020e0607 */
[----:B------:R-:W-:Y:S01]  /*4870*/  LOP3.LUT P4, RZ, R63, 0x1, RZ, 0xc0, !PT ;  /* 0x000000013fff7812 */ /* 0x000fe2000788c0ff */
[----:B------:R-:W2:Y:S01]  /*4880*/  @!P0 LDG.E.U8 R144, desc[UR18][R8.64] ;  /* 0x0000001208908981 */ /* 0x000ea2000c1e1100 */
[----:B------:R-:W-:Y:S02]  /*4890*/  SHF.R.S32.HI R69, RZ, 0x1f, R233 ;  /* 0x0000001fff457819 */ /* 0x000fe400000114e9 */
[-C--:B0-----:R-:W-:Y:S01]  /*48a0*/  IADD3 R2, P0, PT, R233, R6.reuse, RZ ;  /* 0x00000006e9027210 */ /* 0x081fe20007f1e0ff */
[----:B------:R0:W2:Y:S01]  /*48b0*/  @!P5 LDG.E.U8 R154, desc[UR18][R38.64] ;  /* 0x00000012269ad981 */ /* 0x0000a2000c1e1100 */
[----:B------:R-:W-:Y:S01]  /*48c0*/  SHF.R.S32.HI R67, RZ, 0x1f, R225 ;  /* 0x0000001fff437819 */ /* 0x000fe200000114e1 */
[----:B------:R-:W-:Y:S01]  /*48d0*/  VIADD R4, R59, 0xfffffff6 ;  /* 0xfffffff63b047836 */ /* 0x000fe20000000000 */
[----:B------:R-:W-:Y:S01]  /*48e0*/  IADD3 R74, P5, PT, R225, R6, RZ ;  /* 0x00000006e14a7210 */ /* 0x000fe20007fbe0ff */
[----:B------:R-:W-:Y:S01]  /*48f0*/  IMAD.X R3, R69, 0x1, R7, P0 ;  /* 0x0000000145037824 */ /* 0x000fe200000e0607 */
[----:B------:R-:W-:-:S02]  /*4900*/  SHF.R.U32.HI R5, RZ, 0x7, R65 ;  /* 0x00000007ff057819 */ /* 0x000fc40000011641 */
[----:B------:R-:W-:Y:S01]  /*4910*/  ISETP.GE.U32.AND P0, PT, R4, 0x7fffffd7, PT ;  /* 0x7fffffd70400780c */ /* 0x000fe20003f06070 */
[----:B------:R-:W-:Y:S01]  /*4920*/  IMAD.X R75, R67, 0x1, R7, P5 ;  /* 0x00000001434b7824 */ /* 0x000fe200028e0607 */
[----:B------:R-:W-:Y:S01]  /*4930*/  LOP3.LUT P5, RZ, R5, 0x1, RZ, 0xc0, !PT ;  /* 0x0000000105ff7812 */ /* 0x000fe200078ac0ff */
[----:B------:R1:W2:Y:S01]  /*4940*/  @!P3 LDG.E.U8 R112, desc[UR18][R2.64] ;  /* 0x000000120270b981 */ /* 0x0002a2000c1e1100 */
[----:B0-----:R-:W-:Y:S02]  /*4950*/  SHF.R.S32.HI R39, RZ, 0x1f, R232 ;  /* 0x0000001fff277819 */ /* 0x001fe400000114e8 */
[-C--:B------:R-:W-:Y:S01]  /*4960*/  IADD3 R4, P3, PT, R232, R6.reuse, RZ ;  /* 0x00000006e8047210 */ /* 0x080fe20007f7e0ff */
[----:B------:R-:W2:Y:S01]  /*4970*/  @P4 LDG.E.U8 R113, desc[UR18][R74.64] ;  /* 0x000000124a714981 */ /* 0x000ea2000c1e1100 */
[----:B------:R-:W-:Y:S01]  /*4980*/  SHF.R.S32.HI R38, RZ, 0x1f, R217 ;  /* 0x0000001fff267819 */ /* 0x000fe200000114d9 */
[----:B------:R-:W-:Y:S01]  /*4990*/  VIADD R8, R59, 0xfffffff5 ;  /* 0xfffffff53b087836 */ /* 0x000fe20000000000 */
[----:B------:R-:W-:Y:S01]  /*49a0*/  IADD3 R76, P4, PT, R217, R6, RZ ;  /* 0x00000006d94c7210 */ /* 0x000fe20007f9e0ff */
[----:B------:R-:W-:-:S02]  /*49b0*/  VIADD R9, R59, 0xfffffff4 ;  /* 0xfffffff43b097836 */ /* 0x000fc40000000000 */
[--C-:B------:R-:W-:Y:S01]  /*49c0*/  IMAD.X R5, R39, 0x1, R7.reuse, P3 ;  /* 0x0000000127057824 */ /* 0x100fe200018e0607 */
[----:B------:R-:W-:Y:S01]  /*49d0*/  ISETP.GE.U32.AND P3, PT, R8, 0x7fffffd6, PT ;  /* 0x7fffffd60800780c */ /* 0x000fe20003f66070 */
[----:B------:R-:W-:Y:S01]  /*49e0*/  IMAD.X R77, R38, 0x1, R7, P4 ;  /* 0x00000001264d7824 */ /* 0x000fe200020e0607 */
[----:B------:R-:W-:Y:S02]  /*49f0*/  ISETP.GE.U32.AND P4, PT, R9, 0x7fffffd5, PT ;  /* 0x7fffffd50900780c */ /* 0x000fe40003f86070 */
[----:B------:R0:W2:Y:S01]  /*4a00*/  @!P0 LDG.E.U8 R115, desc[UR18][R4.64] ;  /* 0x0000001204738981 */ /* 0x0000a2000c1e1100 */
[----:B------:R-:W-:Y:S02]  /*4a10*/  SHF.R.S32.HI R67, RZ, 0x1f, R231 ;  /* 0x0000001fff437819 */ /* 0x000fe400000114e7 */
[-C--:B------:R-:W-:Y:S01]  /*4a20*/  IADD3 R8, P0, PT, R231, R6.reuse, RZ ;  /* 0x00000006e7087210 */ /* 0x080fe20007f1e0ff */
[----:B------:R-:W2:Y:S01]  /*4a30*/  @P5 LDG.E.U8 R116, desc[UR18][R76.64] ;  /* 0x000000124c745981 */ /* 0x000ea2000c1e1100 */
[----:B------:R-:W-:Y:S01]  /*4a40*/  SHF.R.S32.HI R63, RZ, 0x1f, R230 ;  /* 0x0000001fff3f7819 */ /* 0x000fe200000114e6 */
[C---:B-1----:R-:W-:Y:S01]  /*4a50*/  VIADD R2, R59.reuse, 0xfffffff3 ;  /* 0xfffffff33b027836 */ /* 0x042fe20000000000 */
[----:B------:R-:W-:Y:S01]  /*4a60*/  IADD3 R38, P5, PT, R230, R6, RZ ;  /* 0x00000006e6267210 */ /* 0x000fe20007fbe0ff */
[----:B------:R-:W-:-:S02]  /*4a70*/  VIADD R3, R59, 0xfffffff2 ;  /* 0xfffffff23b037836 */ /* 0x000fc40000000000 */
[--C-:B------:R-:W-:Y:S01]  /*4a80*/  IMAD.X R9, R67, 0x1, R7.reuse, P0 ;  /* 0x0000000143097824 */ /* 0x100fe200000e0607 */
[----:B------:R-:W-:Y:S01]  /*4a90*/  ISETP.GE.U32.AND P0, PT, R2, 0x7fffffd4, PT ;  /* 0x7fffffd40200780c */ /* 0x000fe20003f06070 */
[----:B------:R-:W-:Y:S01]  /*4aa0*/  IMAD.X R39, R63, 0x1, R7, P5 ;  /* 0x000000013f277824 */ /* 0x000fe200028e0607 */
[----:B------:R-:W-:Y:S02]  /*4ab0*/  ISETP.GE.U32.AND P5, PT, R3, 0x7fffffd3, PT ;  /* 0x7fffffd30300780c */ /* 0x000fe40003fa6070 */
[----:B------:R1:W2:Y:S01]  /*4ac0*/  @!P3 LDG.E.U8 R122, desc[UR18][R8.64] ;  /* 0x00000012087ab981 */ /* 0x0002a2000c1e1100 */
[----:B------:R-:W-:Y:S01]  /*4ad0*/  SHF.R.S32.HI R69, RZ, 0x1f, R229 ;  /* 0x0000001fff457819 */ /* 0x000fe200000114e5 */
[----:B0-----:R-:W-:Y:S01]  /*4ae0*/  VIADD R5, R59, 0xfffffff1 ;  /* 0xfffffff13b057836 */ /* 0x001fe20000000000 */
[----:B------:R-:W-:Y:S01]  /*4af0*/  IADD3 R2, P3, PT, R229, R6, RZ ;  /* 0x00000006e5027210 */ /* 0x000fe20007f7e0ff */
[----:B------:R0:W2:Y:S01]  /*4b00*/  @!P4 LDG.E.U8 R128, desc[UR18][R38.64] ;  /* 0x000000122680c981 */ /* 0x0000a2000c1e1100 */
[----:B------:R-:W-:-:S02]  /*4b10*/  SHF.R.S32.HI R67, RZ, 0x1f, R228 ;  /* 0x0000001fff437819 */ /* 0x000fc400000114e4 */
[-C--:B------:R-:W-:Y:S01]  /*4b20*/  IADD3 R4, P4, PT, R228, R6.reuse, RZ ;  /* 0x00000006e4047210 */ /* 0x080fe20007f9e0ff */
[----:B------:R-:W-:Y:S02]  /*4b30*/  VIADD R63, R59, 0xfffffff0 ;  /* 0xfffffff03b3f7836 */ /* 0x000fe40000000000 */
[--C-:B------:R-:W-:Y:S01]  /*4b40*/  IMAD.X R3, R69, 0x1, R7.reuse, P3 ;  /* 0x0000000145037824 */ /* 0x100fe200018e0607 */
[----:B------:R-:W-:Y:S01]  /*4b50*/  ISETP.GE.U32.AND P3, PT, R5, 0x7fffffd2, PT ;  /* 0x7fffffd20500780c */ /* 0x000fe20003f66070 */
[----:B------:R-:W-:Y:S01]  /*4b60*/  IMAD.X R5, R67, 0x1, R7, P4 ;  /* 0x0000000143057824 */ /* 0x000fe200020e0607 */
[----:B------:R-:W-:Y:S02]  /*4b70*/  ISETP.GE.U32.AND P4, PT, R63, 0x7fffffd1, PT ;  /* 0x7fffffd13f00780c */ /* 0x000fe40003f86070 */
[----:B------:R0:W2:Y:S01]  /*4b80*/  @!P0 LDG.E.U8 R134, desc[UR18][R2.64] ;  /* 0x0000001202868981 */ /* 0x0000a2000c1e1100 */
[----:B------:R-:W-:Y:S02]  /*4b90*/  SHF.R.S32.HI R69, RZ, 0x1f, R227 ;  /* 0x0000001fff457819 */ /* 0x000fe400000114e3 */
[----:B-1----:R-:W-:Y:S01]  /*4ba0*/  IADD3 R8, P0, PT, R227, R6, RZ ;  /* 0x00000006e3087210 */ /* 0x002fe20007f1e0ff */
[----:B------:R1:W2:Y:S01]  /*4bb0*/  @!P5 LDG.E.U8 R140, desc[UR18][R4.64] ;  /* 0x00000012048cd981 */ /* 0x0002a2000c1e1100 */
[----:B------:R-:W-:-:S02]  /*4bc0*/  SHF.R.S32.HI R67, RZ, 0x1f, R226 ;  /* 0x0000001fff437819 */ /* 0x000fc400000114e2 */
[----:B0-----:R-:W-:Y:S02]  /*4bd0*/  SHF.R.U32.HI R39, RZ, 0xe, R65 ;  /* 0x0000000eff277819 */ /* 0x001fe40000011641 */
[----:B------:R-:W-:Y:S01]  /*4be0*/  IADD3 R38, P5, PT, R226, R6, RZ ;  /* 0x00000006e2267210 */ /* 0x000fe20007fbe0ff */
[----:B------:R-:W-:Y:S01]  /*4bf0*/  IMAD.X R9, R69, 0x1, R7, P0 ;  /* 0x0000000145097824 */ /* 0x000fe200000e0607 */
[----:B------:R-:W-:Y:S02]  /*4c00*/  SHF.R.U32.HI R63, RZ, 0xd, R65 ;  /* 0x0000000dff3f7819 */ /* 0x000fe40000011641 */
[----:B------:R-:W-:Y:S01]  /*4c10*/  LOP3.LUT P0, RZ, R39, 0x1, RZ, 0xc0, !PT ;  /* 0x0000000127ff7812 */ /* 0x000fe2000780c0ff */
[----:B------:R-:W-:Y:S01]  /*4c20*/  IMAD.X R39, R67, 0x1, R7, P5 ;  /* 0x0000000143277824 */ /* 0x000fe200028e0607 */
[----:B------:R-:W-:Y:S01]  /*4c30*/  LOP3.LUT P5, RZ, R63, 0x1, RZ, 0xc0, !PT ;  /* 0x000000013fff7812 */ /* 0x000fe200078ac0ff */
[----:B------:R0:W2:Y:S01]  /*4c40*/  @!P3 LDG.E.U8 R156, desc[UR18][R8.64] ;  /* 0x00000012089cb981 */ /* 0x0000a2000c1e1100 */
[----:B------:R-:W-:-:S02]  /*4c50*/  SHF.R.S32.HI R69, RZ, 0x1f, R224 ;  /* 0x0000001fff457819 */ /* 0x000fc400000114e0 */
[-C--:B------:R-:W-:Y:S01]  /*4c60*/  IADD3 R2, P3, PT, R224, R6.reuse, RZ ;  /* 0x00000006e0027210 */ /* 0x080fe20007f7e0ff */
[----:B------:R0:W2:Y:S01]  /*4c70*/  @!P4 LDG.E.U8 R153, desc[UR18][R38.64] ;  /* 0x000000122699c981 */ /* 0x0000a2000c1e1100 */
[----:B------:R-:W-:Y:S02]  /*4c80*/  SHF.R.S32.HI R67, RZ, 0x1f, R223 ;  /* 0x0000001fff437819 */ /* 0x000fe400000114df */
[----:B-1----:R-:W-:Y:S02]  /*4c90*/  SHF.R.U32.HI R5, RZ, 0xc, R65 ;  /* 0x0000000cff057819 */ /* 0x002fe40000011641 */
[----:B------:R-:W-:Y:S01]  /*4ca0*/  IADD3 R4, P4, PT, R223, R6, RZ ;  /* 0x00000006df047210 */ /* 0x000fe20007f9e0ff */
[----:B------:R-:W-:Y:S01]  /*4cb0*/  IMAD.X R3, R69, 0x1, R7, P3 ;  /* 0x0000000145037824 */ /* 0x000fe200018e0607 */
[----:B------:R-:W-:Y:S02]  /*4cc0*/  SHF.R.U32.HI R63, RZ, 0xb, R65 ;  /* 0x0000000bff3f7819 */ /* 0x000fe40000011641 */
[----:B------:R-:W-:Y:S01]  /*4cd0*/  LOP3.LUT P3, RZ, R5, 0x1, RZ, 0xc0, !PT ;  /* 0x0000000105ff7812 */ /* 0x000fe2000786c0ff */
[----:B------:R-:W-:Y:S01]  /*4ce0*/  IMAD.X R5, R67, 0x1, R7, P4 ;  /* 0x0000000143057824 */ /* 0x000fe200020e0607 */
[----:B------:R-:W-:Y:S01]  /*4cf0*/  LOP3.LUT P4, RZ, R63, 0x1, RZ, 0xc0, !PT ;  /* 0x000000013fff7812 */ /* 0x000fe2000788c0ff */
[----:B------:R-:W2:Y:S01]  /*4d00*/  @P0 LDG.E.U8 R120, desc[UR18][R2.64] ;  /* 0x0000001202780981 */ /* 0x000ea2000c1e1100 */
[----:B------:R-:W-:-:S02]  /*4d10*/  SHF.R.S32.HI R69, RZ, 0x1f, R222 ;  /* 0x0000001fff457819 */ /* 0x000fc400000114de */
[-C--:B0-----:R-:W-:Y:S01]  /*4d20*/  IADD3 R8, P0, PT, R222, R6.reuse, RZ ;  /* 0x00000006de087210 */ /* 0x081fe20007f1e0ff */
[----:B------:R0:W2:Y:S01]  /*4d30*/  @P5 LDG.E.U8 R124, desc[UR18][R4.64] ;  /* 0x00000012047c5981 */ /* 0x0000a2000c1e1100 */
[----:B------:R-:W-:Y:S02]  /*4d40*/  SHF.R.S32.HI R67, RZ, 0x1f, R221 ;  /* 0x0000001fff437819 */ /* 0x000fe400000114dd */
[----:B------:R-:W-:Y:S02]  /*4d50*/  SHF.R.U32.HI R39, RZ, 0xa, R65 ;  /* 0x0000000aff277819 */ /* 0x000fe40000011641 */
[----:B------:R-:W-:Y:S01]  /*4d60*/  IADD3 R38, P5, PT, R221, R6, RZ ;  /* 0x00000006dd267210 */ /* 0x000fe20007fbe0ff */
[----:B------:R-:W-:Y:S01]  /*4d70*/  IMAD.X R9, R69, 0x1, R7, P0 ;  /* 0x0000000145097824 */ /* 0x000fe200000e0607 */
[----:B------:R-:W-:Y:S02]  /*4d80*/  SHF.R.U32.HI R63, RZ, 0x9, R65 ;  /* 0x00000009ff3f7819 */ /* 0x000fe40000011641 */
[----:B------:R-:W-:Y:S01]  /*4d90*/  LOP3.LUT P0, RZ, R39, 0x1, RZ, 0xc0, !PT ;  /* 0x0000000127ff7812 */ /* 0x000fe2000780c0ff */
[----:B------:R-:W-:Y:S01]  /*4da0*/  IMAD.X R39, R67, 0x1, R7, P5 ;  /* 0x0000000143277824 */ /* 0x000fe200028e0607 */
[----:B------:R-:W-:Y:S01]  /*4db0*/  LOP3.LUT P5, RZ, R63, 0x1, RZ, 0xc0, !PT ;  /* 0x000000013fff7812 */ /* 0x000fe200078ac0ff */
[----:B------:R1:W2:Y:S01]  /*4dc0*/  @P3 LDG.E.U8 R130, desc[UR18][R8.64] ;  /* 0x0000001208823981 */ /* 0x0002a2000c1e1100 */
[----:B------:R-:W-:-:S02]  /*4dd0*/  SHF.R.S32.HI R69, RZ, 0x1f, R220 ;  /* 0x0000001fff457819 */ /* 0x000fc400000114dc */
[-C--:B0-----:R-:W-:Y:S01]  /*4de0*/  IADD3 R4, P3, PT, R220, R6.reuse, RZ ;  /* 0x00000006dc047210 */ /* 0x081fe20007f7e0ff */
[----:B------:R0:W2:Y:S01]  /*4df0*/  @P4 LDG.E.U8 R136, desc[UR18][R38.64] ;  /* 0x0000001226884981 */ /* 0x0000a2000c1e1100 */
[----:B------:R-:W-:Y:S02]  /*4e00*/  SHF.R.S32.HI R67, RZ, 0x1f, R219 ;  /* 0x0000001fff437819 */ /* 0x000fe400000114db */
[----:B------:R-:W-:Y:S02]  /*4e10*/  SHF.R.U32.HI R3, RZ, 0x8, R65 ;  /* 0x00000008ff037819 */ /* 0x000fe40000011641 */
[----:B------:R-:W-:Y:S01]  /*4e20*/  IADD3 R2, P4, PT, R219, R6, RZ ;  /* 0x00000006db027210 */ /* 0x000fe20007f9e0ff */
[----:B------:R-:W-:Y:S01]  /*4e30*/  IMAD.X R5, R69, 0x1, R7, P3 ;  /* 0x0000000145057824 */ /* 0x000fe200018e0607 */
[----:B------:R-:W-:-:S03]  /*4e40*/  LOP3.LUT P3, RZ, R3, 0x1, RZ, 0xc0, !PT ;  /* 0x0000000103ff7812 */ /* 0x000fc6000786c0ff */
[----:B------:R-:W-:Y:S01]  /*4e50*/  IMAD.X R3, R67, 0x1, R7, P4 ;  /* 0x0000000143037824 */ /* 0x000fe200020e0607 */
[----:B------:R-:W-:Y:S01]  /*4e60*/  SHF.R.U32.HI R63, RZ, 0x6, R65 ;  /* 0x00000006ff3f7819 */ /* 0x000fe20000011641 */
[----:B------:R-:W2:Y:S01]  /*4e70*/  @P0 LDG.E.U8 R142, desc[UR18][R4.64] ;  /* 0x00000012048e0981 */ /* 0x000ea2000c1e1100 */
[----:B-1----:R-:W-:-:S03]  /*4e80*/  SHF.R.S32.HI R8, RZ, 0x1f, R218 ;  /* 0x0000001fff087819 */ /* 0x002fc600000114da */
[----:B------:R1:W2:Y:S01]  /*4e90*/  @P5 LDG.E.U8 R155, desc[UR18][R2.64] ;  /* 0x00000012029b5981 */ /* 0x0002a2000c1e1100 */
[----:B------:R-:W-:Y:S02]  /*4ea0*/  LOP3.LUT P4, RZ, R63, 0x1, RZ, 0xc0, !PT ;  /* 0x000000013fff7812 */ /* 0x000fe4000788c0ff */
[----:B0-----:R-:W-:Y:S02]  /*4eb0*/  SHF.R.S32.HI R38, RZ, 0x1f, R216 ;  /* 0x0000001fff267819 */ /* 0x001fe400000114d8 */
[----:B-1----:R-:W-:-:S05]  /*4ec0*/  IADD3 R2, P5, PT, R218, R6, RZ ;  /* 0x00000006da027210 */ /* 0x002fca0007fbe0ff */
[----:B------:R-:W-:Y:S01]  /*4ed0*/  IMAD.X R3, R8, 0x1, R7, P5 ;  /* 0x0000000108037824 */ /* 0x000fe200028e0607 */
[----:B------:R-:W-:Y:S02]  /*4ee0*/  IADD3 R4, P5, PT, R216, R6, RZ ;  /* 0x00000006d8047210 */ /* 0x000fe40007fbe0ff */
[----:B------:R-:W-:Y:S02]  /*4ef0*/  SHF.R.U32.HI R8, RZ, 0x5, R65 ;  /* 0x00000005ff087819 */ /* 0x000fe40000011641 */
[----:B------:R-:W-:Y:S01]  /*4f00*/  PRMT R168, RZ, 0x7610, R168 ;  /* 0x00007610ffa87816 */ /* 0x000fe200000000a8 */
[----:B------:R-:W-:Y:S02]  /*4f10*/  IMAD.X R5, R38, 0x1, R7, P5 ;  /* 0x0000000126057824 */ /* 0x000fe400028e0607 */
[----:B------:R-:W-:Y:S01]  /*4f20*/  IMAD R215, R118, 0x1a, RZ ;  /* 0x0000001a76d77824 */ /* 0x000fe200078e02ff */
[----:B------:R-:W-:Y:S02]  /*4f30*/  LOP3.LUT P5, RZ, R8, 0x1, RZ, 0xc0, !PT ;  /* 0x0000000108ff7812 */ /* 0x000fe400078ac0ff */
[----:B------:R0:W2:Y:S01]  /*4f40*/  @P4 LDG.E.U8 R168, desc[UR18][R4.64] ;  /* 0x0000001204a84981 */ /* 0x0000a2000c1e1100 */
[----:B------:R-:W-:-:S02]  /*4f50*/  LOP3.LUT R9, R57, 0x1f, RZ, 0xc0, !PT ;  /* 0x0000001f39097812 */ /* 0x000fc400078ec0ff */
[----:B------:R-:W-:Y:S01]  /*4f60*/  SHF.R.S32.HI R38, RZ, 0x1f, R215 ;  /* 0x0000001fff267819 */ /* 0x000fe200000114d7 */
[----:B------:R-:W-:Y:S01]  /*4f70*/  VIADD R169, R59, 0x1f ;  /* 0x0000001f3ba97836 */ /* 0x000fe20000000000 */
[----:B------:R-:W-:Y:S01]  /*4f80*/  PRMT R152, RZ, 0x7610, R152 ;  /* 0x00007610ff987816 */ /* 0x000fe20000000098 */
[----:B------:R-:W-:Y:S01]  /*4f90*/  IMAD R214, R118, 0x1b, RZ ;  /* 0x0000001b76d67824 */ /* 0x000fe200078e02ff */
[----:B0-----:R-:W-:Y:S02]  /*4fa0*/  IADD3 R4, P4, PT, R215, R6, RZ ;  /* 0x00000006d7047210 */ /* 0x001fe40007f9e0ff */
[----:B------:R-:W-:Y:S02]  /*4fb0*/  SHF.R.U32.HI R8, RZ, 0x4, R65 ;  /* 0x00000004ff087819 */ /* 0x000fe40000011641 */
[----:B------:R-:W-:Y:S01]  /*4fc0*/  PRMT R166, RZ, 0x7610, R166 ;  /* 0x00007610ffa67816 */ /* 0x000fe200000000a6 */
[----:B------:R-:W-:Y:S01]  /*4fd0*/  IMAD.X R5, R38, 0x1, R7, P4 ;  /* 0x0000000126057824 */ /* 0x000fe200020e0607 */
[----:B------:R-:W-:Y:S01]  /*4fe0*/  ISETP.GT.AND P0, PT, R169, 0x1f, PT ;  /* 0x0000001fa900780c */ /* 0x000fe20003f04270 */
[----:B------:R-:W-:Y:S01]  /*4ff0*/  IMAD R200, R9, R119, RZ ;  /* 0x0000007709c87224 */ /* 0x000fe200078e02ff */
[----:B------:R0:W2:Y:S01]  /*5000*/  @P3 LDG.E.U8 R152, desc[UR18][R2.64] ;  /* 0x0000001202983981 */ /* 0x0000a2000c1e1100 */
[----:B------:R-:W-:Y:S01]  /*5010*/  LOP3.LUT P3, RZ, R8, 0x1, RZ, 0xc0, !PT ;  /* 0x0000000108ff7812 */ /* 0x000fe2000786c0ff */
[----:B------:R-:W-:Y:S01]  /*5020*/  IMAD R53, R53, UR7, RZ ;  /* 0x0000000735357c24 */ /* 0x000fe2000f8e02ff */
[----:B------:R-:W-:Y:S01]  /*5030*/  SHF.R.S32.HI R8, RZ, 0x1f, R214 ;  /* 0x0000001fff087819 */ /* 0x000fe200000114d6 */
[----:B------:R1:W2:Y:S01]  /*5040*/  @P5 LDG.E.U8 R166, desc[UR18][R4.64] ;  /* 0x0000001204a65981 */ /* 0x0002a2000c1e1100 */
[----:B------:R-:W-:-:S02]  /*5050*/  ISETP.LT.AND P0, PT, R9, R59, P0 ;  /* 0x0000003b0900720c */ /* 0x000fc40000701270 */
[----:B------:R-:W-:Y:S02]  /*5060*/  IADD3 R201, P5, PT, R200, UR22, RZ ;  /* 0x00000016c8c97c10 */ /* 0x000fe4000ffbe0ff */
[----:B0-----:R-:W-:Y:S02]  /*5070*/  SHF.R.U32.HI R3, RZ, 0x3, R65 ;  /* 0x00000003ff037819 */ /* 0x001fe40000011641 */
[----:B------:R-:W-:Y:S02]  /*5080*/  IADD3 R2, P6, PT, R214, R6, RZ ;  /* 0x00000006d6027210 */ /* 0x000fe40007fde0ff */
[----:B------:R-:W-:Y:S01]  /*5090*/  LOP3.LUT P4, RZ, R3, 0x1, RZ, 0xc0, !PT ;  /* 0x0000000103ff7812 */ /* 0x000fe2000788c0ff */
[----:B------:R-:W-:Y:S01]  /*50a0*/  IMAD R52, R52, UR7, RZ ;  /* 0x0000000734347c24 */ /* 0x000fe2000f8e02ff */
[----:B------:R-:W-:Y:S01]  /*50b0*/  LEA.HI.X.SX32 R200, R200, UR23, 0x1, P5 ;  /* 0x00000017c8c87c11 */ /* 0x000fe2000a8f0eff */
[----:B------:R-:W-:Y:S01]  /*50c0*/  IMAD.X R3, R8, 0x1, R7, P6 ;  /* 0x0000000108037824 */ /* 0x000fe200030e0607 */
[----:B------:R-:W-:Y:S01]  /*50d0*/  IADD3 R107, P6, PT, R53, R201, RZ ;  /* 0x000000c9356b7210 */ /* 0x000fe20007fde0ff */
[----:B------:R-:W-:-:S03]  /*50e0*/  IMAD R55, R55, UR7, RZ ;  /* 0x0000000737377c24 */ /* 0x000fc6000f8e02ff */
[-C--:B------:R-:W-:Y:S02]  /*50f0*/  LEA.HI.X.SX32 R108, R53, R200.reuse, 0x1, P6 ;  /* 0x000000c8356c7211 */ /* 0x080fe400030f0eff */
[CC--:B------:R-:W-:Y:S01]  /*5100*/  IADD3 R105, P6, PT, R52.reuse, R201.reuse, RZ ;  /* 0x000000c934697210 */ /* 0x0c0fe20007fde0ff */
[----:B-1----:R-:W-:Y:S01]  /*5110*/  @P0 IMAD.MOV.U32 R4, RZ, RZ, R107 ;  /* 0x000000ffff040224 */ /* 0x002fe200078e006b */
[----:B------:R-:W-:Y:S01]  /*5120*/  PRMT R148, RZ, 0x7610, R148 ;  /* 0x00007610ff947816 */ /* 0x000fe20000000094 */
[----:B------:R-:W-:Y:S01]  /*5130*/  @P0 IMAD.MOV.U32 R5, RZ, RZ, R108 ;  /* 0x000000ffff050224 */ /* 0x000fe200078e006c */
[----:B------:R-:W-:Y:S01]  /*5140*/  LEA.HI.X.SX32 R103, R52, R200, 0x1, P6 ;  /* 0x000000c834677211 */ /* 0x000fe200030f0eff */
[----:B------:R-:W-:Y:S01]  /*5150*/  IMAD R51, R51, UR7, RZ ;  /* 0x0000000733337c24 */ /* 0x000fe2000f8e02ff */
[----:B------:R-:W-:Y:S02]  /*5160*/  IADD3 R104, P6, PT, R55, R201, RZ ;  /* 0x000000c937687210 */ /* 0x000fe40007fde0ff */
[----:B------:R0:W2:Y:S01]  /*5170*/  @P0 LDG.E.U8 R148, desc[UR18][R4.64] ;  /* 0x0000001204940981 */ /* 0x0000a2000c1e1100 */
[----:B------:R-:W-:-:S02]  /*5180*/  PRMT R147, RZ, 0x7610, R147 ;  /* 0x00007610ff937816 */ /* 0x000fc40000000093 */
[-C--:B------:R-:W-:Y:S01]  /*5190*/  LEA.HI.X.SX32 R101, R55, R200.reuse, 0x1, P6 ;  /* 0x000000c837657211 */ /* 0x080fe200030f0eff */
[----:B------:R-:W-:Y:S01]  /*51a0*/  IMAD R50, R50, UR7, RZ ;  /* 0x0000000732327c24 */ /* 0x000fe2000f8e02ff */
[CC--:B------:R-:W-:Y:S01]  /*51b0*/  IADD3 R102, P6, PT, R51.reuse, R201.reuse, RZ ;  /* 0x000000c933667210 */ /* 0x0c0fe20007fde0ff */
[----:B0-----:R-:W-:Y:S02]  /*51c0*/  @P0 IMAD.MOV.U32 R4, RZ, RZ, R105 ;  /* 0x000000ffff040224 */ /* 0x001fe400078e0069 */
[----:B------:R-:W-:Y:S01]  /*51d0*/  @P0 IMAD.MOV.U32 R5, RZ, RZ, R103 ;  /* 0x000000ffff050224 */ /* 0x000fe200078e0067 */
[----:B------:R-:W-:Y:S02]  /*51e0*/  PRMT R146, RZ, 0x7610, R146 ;  /* 0x00007610ff927816 */ /* 0x000fe40000000092 */
[----:B------:R-:W-:Y:S02]  /*51f0*/  LEA.HI.X.SX32 R100, R51, R200, 0x1, P6 ;  /* 0x000000c833647211 */ /* 0x000fe400030f0eff */
[----:B------:R0:W2:Y:S01]  /*5200*/  @P0 LDG.E.U8 R147, desc[UR18][R4.64] ;  /* 0x0000001204930981 */ /* 0x0000a2000c1e1100 */
[----:B------:R-:W-:Y:S01]  /*5210*/  IADD3 R99, P6, PT, R50, R201, RZ ;  /* 0x000000c932637210 */ /* 0x000fe20007fde0ff */
[----:B------:R-:W-:Y:S01]  /*5220*/  IMAD R49, R49, UR7, RZ ;  /* 0x0000000731317c24 */ /* 0x000fe2000f8e02ff */
[----:B------:R-:W-:Y:S01]  /*5230*/  PRMT R145, RZ, 0x7610, R145 ;  /* 0x00007610ff917816 */ /* 0x000fe20000000091 */
[----:B0-----:R-:W-:-:S02]  /*5240*/  @P0 IMAD.MOV.U32 R4, RZ, RZ, R104 ;  /* 0x000000ffff040224 */ /* 0x001fc400078e0068 */
[----:B------:R-:W-:Y:S01]  /*5250*/  @P0 IMAD.MOV.U32 R5, RZ, RZ, R101 ;  /* 0x000000ffff050224 */ /* 0x000fe200078e0065 */
[----:B------:R-:W-:-:S04]  /*5260*/  LEA.HI.X.SX32 R97, R50, R200, 0x1, P6 ;  /* 0x000000c832617211 */ /* 0x000fc800030f0eff */
[----:B------:R0:W2:Y:S01]  /*5270*/  @P0 LDG.E.U8 R146, desc[UR18][R4.64] ;  /* 0x0000001204920981 */ /* 0x0000a2000c1e1100 */
[C---:B------:R-:W-:Y:S01]  /*5280*/  IADD3 R98, P6, PT, R49.reuse, R201, RZ ;  /* 0x000000c931627210 */ /* 0x040fe20007fde0ff */
[----:B------:R-:W-:Y:S01]  /*5290*/  IMAD R48, R48, UR7, RZ ;  /* 0x0000000730307c24 */ /* 0x000fe2000f8e02ff */
[----:B------:R-:W-:Y:S01]  /*52a0*/  PRMT R157, RZ, 0x7610, R157 ;  /* 0x00007610ff9d7816 */ /* 0x000fe2000000009d */
[----:B0-----:R-:W-:Y:S02]  /*52b0*/  @P0 IMAD.MOV.U32 R4, RZ, RZ, R102 ;  /* 0x000000ffff040224 */ /* 0x001fe400078e0066 */
        /* <DEDUP_REMOVED lines=38> */
[CC--:B------:R-:W-:Y:S01]  /*5520*/  IADD3 R86, P6, PT, R43.reuse, R201.reuse, RZ ;  /* 0x000000c92b567210 */ /* 0x0c0fe20007fde0ff */
[----:B------:R-:W-:Y:S01]  /*5530*/  IMAD R42, R42, UR7, RZ ;  /* 0x000000072a2a7c24 */ /* 0x000fe2000f8e02ff */
[----:B------:R-:W-:Y:S02]  /*5540*/  PRMT R165, RZ, 0x7610, R165 ;  /* 0x00007610ffa57816 */ /* 0x000fe400000000a5 */
[----:B------:R-:W-:Y:S01]  /*5550*/  PRMT R133, RZ, 0x7610, R133 ;  /* 0x00007610ff857816 */ /* 0x000fe20000000085 */
[----:B0-----:R-:W-:Y:S02]  /*5560*/  @P0 IMAD.MOV.U32 R4, RZ, RZ, R90 ;  /* 0x000000ffff040224 */ /* 0x001fe400078e005a */
[----:B------:R-:W-:Y:S01]  /*5570*/  @P0 IMAD.MOV.U32 R5, RZ, RZ, R88 ;  /* 0x000000ffff050224 */ /* 0x000fe200078e0058 */
[----:B------:R-:W-:Y:S01]  /*5580*/  LEA.HI.X.SX32 R83, R43, R200, 0x1, P6 ;  /* 0x000000c82b537211 */ /* 0x000fe200030f0eff */
[----:B------:R-:W2:Y:S04]  /*5590*/  @P3 LDG.E.U8 R165, desc[UR18][R2.64] ;  /* 0x0000001202a53981 */ /* 0x000ea8000c1e1100 */
[----:B------:R0:W2:Y:S01]  /*55a0*/  @P0 LDG.E.U8 R135, desc[UR18][R4.64] ;  /* 0x0000001204870981 */ /* 0x0000a2000c1e1100 */
[----:B------:R-:W-:Y:S01]  /*55b0*/  IADD3 R84, P6, PT, R42, R201, RZ ;  /* 0x000000c92a547210 */ /* 0x000fe20007fde0ff */
[----:B------:R-:W-:Y:S01]  /*55c0*/  IMAD R41, R41, UR7, RZ ;  /* 0x0000000729297c24 */ /* 0x000fe2000f8e02ff */
[----:B------:R-:W-:Y:S01]  /*55d0*/  PRMT R131, RZ, 0x7610, R131 ;  /* 0x00007610ff837816 */ /* 0x000fe20000000083 */
[----:B0-----:R-:W-:-:S02]  /*55e0*/  @P0 IMAD.MOV.U32 R4, RZ, RZ, R87 ;  /* 0x000000ffff040224 */ /* 0x001fc400078e0057 */
[----:B------:R-:W-:Y:S01]  /*55f0*/  @P0 IMAD.MOV.U32 R5, RZ, RZ, R85 ;  /* 0x000000ffff050224 */ /* 0x000fe200078e0055 */
[----:B------:R-:W-:Y:S01]  /*5600*/  LEA.HI.X.SX32 R82, R42, R200, 0x1, P6 ;  /* 0x000000c82a527211 */ /* 0x000fe200030f0eff */
[----:B------:R-:W-:-:S03]  /*5610*/  IMAD R213, R118, 0x1c, RZ ;  /* 0x0000001c76d57824 */ /* 0x000fc600078e02ff */
[----:B------:R0:W3:Y:S01]  /*5620*/  @P0 LDG.E.U8 R133, desc[UR18][R4.64] ;  /* 0x0000001204850981 */ /* 0x0000e2000c1e1100 */
[----:B------:R-:W-:Y:S01]  /*5630*/  IADD3 R81, P6, PT, R41, R201, RZ ;  /* 0x000000c929517210 */ /* 0x000fe20007fde0ff */
[----:B------:R-:W-:Y:S01]  /*5640*/  IMAD R40, R40, UR7, RZ ;  /* 0x0000000728287c24 */ /* 0x000fe2000f8e02ff */
[----:B------:R-:W-:Y:S01]  /*5650*/  PRMT R129, RZ, 0x7610, R129 ;  /* 0x00007610ff817816 */ /* 0x000fe20000000081 */
[----:B0-----:R-:W-:Y:S02]  /*5660*/  @P0 IMAD.MOV.U32 R4, RZ, RZ, R86 ;  /* 0x000000ffff040224 */ /* 0x001fe400078e0056 */
[----:B------:R-:W-:Y:S01]  /*5670*/  @P0 IMAD.MOV.U32 R5, RZ, RZ, R83 ;  /* 0x000000ffff050224 */ /* 0x000fe200078e0053 */
[----:B------:R-:W-:Y:S02]  /*5680*/  SHF.R.S32.HI R252, RZ, 0x1f, R213 ;  /* 0x0000001ffffc7819 */ /* 0x000fe400000114d5 */
[----:B------:R-:W-:Y:S02]  /*5690*/  IADD3 R2, P5, PT, R213, R6, RZ ;  /* 0x00000006d5027210 */ /* 0x000fe40007fbe0ff */
[----:B------:R0:W3:Y:S01]  /*56a0*/  @P0 LDG.E.U8 R131, desc[UR18][R4.64] ;  /* 0x0000001204830981 */ /* 0x0000e2000c1e1100 */
[----:B------:R-:W-:-:S02]  /*56b0*/  LEA.HI.X.SX32 R79, R41, R200, 0x1, P6 ;  /* 0x000000c8294f7211 */ /* 0x000fc400030f0eff */
[----:B------:R-:W-:Y:S01]  /*56c0*/  IADD3 R80, P6, PT, R40, R201, RZ ;  /* 0x000000c928507210 */ /* 0x000fe20007fde0ff */
[----:B------:R-:W-:Y:S01]  /*56d0*/  IMAD.X R3, R252, 0x1, R7, P5 ;  /* 0x00000001fc037824 */ /* 0x000fe200028e0607 */
[----:B------:R-:W-:Y:S01]  /*56e0*/  PRMT R164, RZ, 0x7610, R164 ;  /* 0x00007610ffa47816 */ /* 0x000fe200000000a4 */
[----:B0-----:R-:W-:Y:S02]  /*56f0*/  @P0 IMAD.MOV.U32 R4, RZ, RZ, R84 ;  /* 0x000000ffff040224 */ /* 0x001fe400078e0054 */
[----:B------:R-:W-:Y:S01]  /*5700*/  @P0 IMAD.MOV.U32 R5, RZ, RZ, R82 ;  /* 0x000000ffff050224 */ /* 0x000fe200078e0052 */
[----:B------:R-:W-:Y:S02]  /*5710*/  PRMT R127, RZ, 0x7610, R127 ;  /* 0x00007610ff7f7816 */ /* 0x000fe4000000007f */
[----:B------:R-:W3:Y:S01]  /*5720*/  @P4 LDG.E.U8 R164, desc[UR18][R2.64] ;  /* 0x0000001202a44981 */ /* 0x000ee2000c1e1100 */
[----:B------:R-:W-:-:S03]  /*5730*/  LEA.HI.X.SX32 R77, R40, R200, 0x1, P6 ;  /* 0x000000c8284d7211 */ /* 0x000fc600030f0eff */
[----:B------:R0:W3:Y:S01]  /*5740*/  @P0 LDG.E.U8 R129, desc[UR18][R4.64] ;  /* 0x0000001204810981 */ /* 0x0000e2000c1e1100 */
[----:B------:R-:W-:Y:S02]  /*5750*/  SHF.R.U32.HI R8, RZ, 0x2, R65 ;  /* 0x00000002ff087819 */ /* 0x000fe40000011641 */
[----:B------:R-:W-:Y:S01]  /*5760*/  PRMT R125, RZ, 0x7610, R125 ;  /* 0x00007610ff7d7816 */ /* 0x000fe2000000007d */
[----:B0-----:R-:W-:Y:S02]  /*5770*/  @P0 IMAD.MOV.U32 R4, RZ, RZ, R81 ;  /* 0x000000ffff040224 */ /* 0x001fe400078e0051 */
[----:B------:R-:W-:Y:S02]  /*5780*/  @P0 IMAD.MOV.U32 R5, RZ, RZ, R79 ;  /* 0x000000ffff050224 */ /* 0x000fe400078e004f */
[----:B------:R-:W-:-:S03]  /*5790*/  IMAD R212, R118, 0x1d, RZ ;  /* 0x0000001d76d47824 */ /* 0x000fc600078e02ff */
[----:B------:R0:W3:Y:S01]  /*57a0*/  @P0 LDG.E.U8 R127, desc[UR18][R4.64] ;  /* 0x00000012047f0981 */ /* 0x0000e2000c1e1100 */
[----:B------:R-:W-:Y:S02]  /*57b0*/  LOP3.LUT P3, RZ, R8, 0x1, RZ, 0xc0, !PT ;  /* 0x0000000108ff7812 */ /* 0x000fe4000786c0ff */
[----:B------:R-:W-:Y:S01]  /*57c0*/  SHF.R.S32.HI R251, RZ, 0x1f, R212 ;  /* 0x0000001ffffb7819 */ /* 0x000fe200000114d4 */
[----:B0-----:R-:W-:Y:S02]  /*57d0*/  @P0 IMAD.MOV.U32 R4, RZ, RZ, R80 ;  /* 0x000000ffff040224 */ /* 0x001fe400078e0050 */
[----:B------:R-:W-:-:S05]  /*57e0*/  @P0 IMAD.MOV.U32 R5, RZ, RZ, R77 ;  /* 0x000000ffff050224 */ /* 0x000fca00078e004d */
[----:B------:R0:W3:Y:S01]  /*57f0*/  @P0 LDG.E.U8 R125, desc[UR18][R4.64] ;  /* 0x00000012047d0981 */ /* 0x0000e2000c1e1100 */
[----:B------:R-:W-:Y:S02]  /*5800*/  PRMT R161, RZ, 0x7610, R161 ;  /* 0x00007610ffa17816 */ /* 0x000fe400000000a1 */
[----:B0-----:R-:W-:-:S05]  /*5810*/  IADD3 R4, P4, PT, R212, R6, RZ ;  /* 0x00000006d4047210 */ /* 0x001fca0007f9e0ff */
[----:B------:R-:W-:Y:S01]  /*5820*/  IMAD.X R5, R251, 0x1, R7, P4 ;  /* 0x00000001fb057824 */ /* 0x000fe200020e0607 */
[----:B------:R-:W-:Y:S01]  /*5830*/  SHF.R.U32.HI R65, RZ, 0x1, R65 ;  /* 0x00000001ff417819 */ /* 0x000fe20000011641 */
[----:B------:R-:W-:-:S03]  /*5840*/  IMAD R210, R118, 0x1e, RZ ;  /* 0x0000001e76d27824 */ /* 0x000fc600078e02ff */
[----:B------:R0:W4:Y:S01]  /*5850*/  @P3 LDG.E.U8 R161, desc[UR18][R4.64] ;  /* 0x0000001204a13981 */ /* 0x000122000c1e1100 */
[----:B------:R-:W-:Y:S02]  /*5860*/  LOP3.LUT P5, RZ, R65, 0x1, RZ, 0xc0, !PT ;  /* 0x0000000141ff7812 */ /* 0x000fe400078ac0ff */
[----:B------:R-:W-:Y:S02]  /*5870*/  SHF.R.S32.HI R250, RZ, 0x1f, R210 ;  /* 0x0000001ffffa7819 */ /* 0x000fe400000114d2 */
[----:B------:R-:W-:Y:S02]  /*5880*/  IADD3 R2, P4, PT, R210, R6, RZ ;  /* 0x00000006d2027210 */ /* 0x000fe40007f9e0ff */
[----:B------:R-:W-:-:S03]  /*5890*/  PRMT R159, RZ, 0x7610, R159 ;  /* 0x00007610ff9f7816 */ /* 0x000fc6000000009f */
[----:B------:R-:W-:-:S05]  /*58a0*/  IMAD.X R3, R250, 0x1, R7, P4 ;  /* 0x00000001fa037824 */ /* 0x000fca00020e0607 */
[----:B------:R1:W4:Y:S01]  /*58b0*/  @P5 LDG.E.U8 R159, desc[UR18][R2.64] ;  /* 0x00000012029f5981 */ /* 0x000322000c1e1100 */
[----:B------:R-:W-:Y:S01]  /*58c0*/  IMAD R209, R118, 0x1f, RZ ;  /* 0x0000001f76d17824 */ /* 0x000fe200078e02ff */
[----:B------:R-:W-:-:S04]  /*58d0*/  PRMT R150, RZ, 0x7610, R150 ;  /* 0x00007610ff967816 */ /* 0x000fc80000000096 */
[----:B------:R-:W-:Y:S02]  /*58e0*/  SHF.R.S32.HI R249, RZ, 0x1f, R209 ;  /* 0x0000001ffff97819 */ /* 0x000fe400000114d1 */
[----:B------:R-:W-:-:S05]  /*58f0*/  IADD3 R6, P4, PT, R209, R6, RZ ;  /* 0x00000006d1067210 */ /* 0x000fca0007f9e0ff */
[----:B------:R-:W-:-:S05]  /*5900*/  IMAD.X R7, R249, 0x1, R7, P4 ;  /* 0x00000001f9077824 */ /* 0x000fca00020e0607 */
[----:B------:R-:W4:Y:S01]  /*5910*/  @!P2 LDG.E.U8 R150, desc[UR18][R6.64] ;  /* 0x000000120696a981 */ /* 0x000f22000c1e1100 */
[----:B------:R-:W-:Y:S02]  /*5920*/  IMAD R37, R37, UR7, RZ ;  /* 0x0000000725257c24 */ /* 0x000fe4000f8e02ff */
[----:B------:R-:W-:Y:S02]  /*5930*/  IMAD R36, R36, UR7, RZ ;  /* 0x0000000724247c24 */ /* 0x000fe4000f8e02ff */
[----:B------:R-:W-:Y:S02]  /*5940*/  IMAD R35, R35, UR7, RZ ;  /* 0x0000000723237c24 */ /* 0x000fe4000f8e02ff */
[----:B------:R-:W-:Y:S02]  /*5950*/  IMAD R48, R34, UR7, RZ ;  /* 0x0000000722307c24 */ /* 0x000fe4000f8e02ff */
[----:B------:R-:W-:Y:S01]  /*5960*/  IMAD R11, R11, UR7, RZ ;  /* 0x000000070b0b7c24 */ /* 0x000fe2000f8e02ff */
[-C--:B------:R-:W-:Y:S01]  /*5970*/  IADD3 R78, P6, PT, R37, R201.reuse, RZ ;  /* 0x000000c9254e7210 */ /* 0x080fe20007fde0ff */
[----:B------:R-:W-:Y:S01]  /*5980*/  IMAD R33, R33, UR7, RZ ;  /* 0x0000000721217c24 */ /* 0x000fe2000f8e02ff */
[-C--:B------:R-:W-:Y:S01]  /*5990*/  IADD3 R53, P5, PT, R36, R201.reuse, RZ ;  /* 0x000000c924357210 */ /* 0x080fe20007fbe0ff */
[----:B------:R-:W-:Y:S01]  /*59a0*/  IMAD R42, R32, UR7, RZ ;  /* 0x00000007202a7c24 */ /* 0x000fe2000f8e02ff */
[-C--:B------:R-:W-:Y:S01]  /*59b0*/  IADD3 R51, P3, PT, R35, R201.reuse, RZ ;  /* 0x000000c923337210 */ /* 0x080fe20007f7e0ff */
[----:B------:R-:W-:Y:S01]  /*59c0*/  IMAD R31, R31, UR7, RZ ;  /* 0x000000071f1f7c24 */ /* 0x000fe2000f8e02ff */
[-C--:B------:R-:W-:Y:S01]  /*59d0*/  IADD3 R49, P4, PT, R48, R201.reuse, RZ ;  /* 0x000000c930317210 */ /* 0x080fe20007f9e0ff */
[----:B------:R-:W-:Y:S01]  /*59e0*/  IMAD R30, R30, UR7, RZ ;  /* 0x000000071e1e7c24 */ /* 0x000fe2000f8e02ff */
[----:B------:R-:W-:Y:S01]  /*59f0*/  IADD3 R47, P2, PT, R11, R201, RZ ;  /* 0x000000c90b2f7210 */ /* 0x000fe20007f5e0ff */
[----:B------:R-:W-:Y:S01]  /*5a00*/  IMAD R13, R13, UR7, RZ ;  /* 0x000000070d0d7c24 */ /* 0x000fe2000f8e02ff */
[-C--:B------:R-:W-:Y:S01]  /*5a10*/  LEA.HI.X.SX32 R76, R37, R200.reuse, 0x1, P6 ;  /* 0x000000c8254c7211 */ /* 0x080fe200030f0eff */
[----:B------:R-:W-:Y:S01]  /*5a20*/  IMAD R32, R28, UR7, RZ ;  /* 0x000000071c207c24 */ /* 0x000fe2000f8e02ff */
[-C--:B------:R-:W-:Y:S01]  /*5a30*/  LEA.HI.X.SX32 R52, R36, R200.reuse, 0x1, P5 ;  /* 0x000000c824347211 */ /* 0x080fe200028f0eff */
[----:B------:R-:W-:Y:S01]  /*5a40*/  IMAD R28, R27, UR7, RZ ;  /* 0x000000071b1c7c24 */ /* 0x000fe2000f8e02ff */
[-C--:B------:R-:W-:Y:S01]  /*5a50*/  LEA.HI.X.SX32 R50, R35, R200.reuse, 0x1, P3 ;  /* 0x000000c823327211 */ /* 0x080fe200018f0eff */
[----:B------:R-:W-:Y:S01]  /*5a60*/  IMAD R26, R26, UR7, RZ ;  /* 0x000000071a1a7c24 */ /* 0x000fe2000f8e02ff */
[-C--:B------:R-:W-:Y:S01]  /*5a70*/  LEA.HI.X.SX32 R48, R48, R200.reuse, 0x1, P4 ;  /* 0x000000c830307211 */ /* 0x080fe200020f0eff */
[----:B0-----:R-:W-:Y:S01]  /*5a80*/  IMAD R5, R14, UR7, RZ ;  /* 0x000000070e057c24 */ /* 0x001fe2000f8e02ff */
[----:B------:R-:W-:-:S02]  /*5a90*/  LEA.HI.X.SX32 R46, R11, R200, 0x1, P2 ;  /* 0x000000c80b2e7211 */ /* 0x000fc400010f0eff */
[-C--:B------:R-:W-:Y:S02]  /*5aa0*/  IADD3 R45, P6, PT, R33, R201.reuse, RZ ;  /* 0x000000c9212d7210 */ /* 0x080fe40007fde0ff */
[-C--:B------:R-:W-:Y:S02]  /*5ab0*/  IADD3 R43, P5, PT, R42, R201.reuse, RZ ;  /* 0x000000c92a2b7210 */ /* 0x080fe40007fbe0ff */
[-C--:B------:R-:W-:Y:S02]  /*5ac0*/  IADD3 R41, P3, PT, R31, R201.reuse, RZ ;  /* 0x000000c91f297210 */ /* 0x080fe40007f7e0ff */
[-C--:B------:R-:W-:Y:S02]  /*5ad0*/  IADD3 R39, P4, PT, R13, R201.reuse, RZ ;  /* 0x000000c90d277210 */ /* 0x080fe40007f9e0ff */
[-C--:B------:R-:W-:Y:S01]  /*5ae0*/  IADD3 R37, P2, PT, R30, R201.reuse, RZ ;  /* 0x000000c91e257210 */ /* 0x080fe20007f5e0ff */
[----:B------:R-:W-:Y:S01]  /*5af0*/  @P0 IMAD.MOV.U32 R8, RZ, RZ, R78 ;  /* 0x000000ffff080224 */ /* 0x000fe200078e004e */
[----:B------:R-:W-:Y:S01]  /*5b00*/  PRMT R123, RZ, 0x7610, R123 ;  /* 0x00007610ff7b7816 */ /* 0x000fe2000000007b */
[----:B------:R-:W-:Y:S01]  /*5b10*/  @P0 IMAD.MOV.U32 R9, RZ, RZ, R76 ;  /* 0x000000ffff090224 */ /* 0x000fe200078e004c */
[-C--:B------:R-:W-:Y:S01]  /*5b20*/  LEA.HI.X.SX32 R44, R33, R200.reuse, 0x1, P6 ;  /* 0x000000c8212c7211 */ /* 0x080fe200030f0eff */
[----:B------:R-:W-:Y:S01]  /*5b30*/  IMAD R34, R29, UR7, RZ ;  /* 0x000000071d227c24 */ /* 0x000fe2000f8e02ff */
[-C--:B------:R-:W-:Y:S01]  /*5b40*/  LEA.HI.X.SX32 R42, R42, R200.reuse, 0x1, P5 ;  /* 0x000000c82a2a7211 */ /* 0x080fe200028f0eff */
[----:B------:R-:W-:Y:S01]  /*5b50*/  IMAD R73, R24, UR7, RZ ;  /* 0x0000000718497c24 */ /* 0x000fe2000f8e02ff */
[-C--:B------:R-:W-:Y:S01]  /*5b60*/  LEA.HI.X.SX32 R40, R31, R200.reuse, 0x1, P3 ;  /* 0x000000c81f287211 */ /* 0x080fe200018f0eff */
[----:B------:R-:W-:Y:S01]  /*5b70*/  IMAD R20, R20, UR7, RZ ;  /* 0x0000000714147c24 */ /* 0x000fe2000f8e02ff */
[-C--:B------:R-:W-:Y:S01]  /*5b80*/  LEA.HI.X.SX32 R38, R13, R200.reuse, 0x1, P4 ;  /* 0x000000c80d267211 */ /* 0x080fe200020f0eff */
[----:B------:R-:W-:Y:S01]  /*5b90*/  IMAD R72, R72, UR7, RZ ;  /* 0x0000000748487c24 */ /* 0x000fe2000f8e02ff */
[----:B------:R-:W-:Y:S01]  /*5ba0*/  LEA.HI.X.SX32 R36, R30, R200, 0x1, P2 ;  /* 0x000000c81e247211 */ /* 0x000fe200010f0eff */
[----:B------:R-:W-:Y:S01]  /*5bb0*/  IMAD R15, R15, UR7, RZ ;  /* 0x000000070f0f7c24 */ /* 0x000fe2000f8e02ff */
[-C--:B------:R-:W-:Y:S01]  /*5bc0*/  IADD3 R33, P5, PT, R32, R201.reuse, RZ ;  /* 0x000000c920217210 */ /* 0x080fe20007fbe0ff */
[----:B------:R0:W4:Y:S01]  /*5bd0*/  @P0 LDG.E.U8 R123, desc[UR18][R8.64] ;  /* 0x00000012087b0981 */ /* 0x000122000c1e1100 */
[----:B------:R-:W-:-:S02]  /*5be0*/  IADD3 R31, P3, PT, R5, R201, RZ ;  /* 0x000000c9051f7210 */ /* 0x000fc40007f7e0ff */
[-C--:B------:R-:W-:Y:S02]  /*5bf0*/  IADD3 R29, P4, PT, R28, R201.reuse, RZ ;  /* 0x000000c91c1d7210 */ /* 0x080fe40007f9e0ff */
[-C--:B------:R-:W-:Y:S01]  /*5c00*/  IADD3 R27, P2, PT, R26, R201.reuse, RZ ;  /* 0x000000c91a1b7210 */ /* 0x080fe20007f5e0ff */
[----:B-1----:R-:W-:Y:S01]  /*5c10*/  IMAD R2, R21, UR7, RZ ;  /* 0x0000000715027c24 */ /* 0x002fe2000f8e02ff */
[-C--:B------:R-:W-:Y:S01]  /*5c20*/  LEA.HI.X.SX32 R32, R32, R200.reuse, 0x1, P5 ;  /* 0x000000c820207211 */ /* 0x080fe200028f0eff */
[----:B------:R-:W-:Y:S01]  /*5c30*/  IMAD R16, R16, UR7, RZ ;  /* 0x0000000710107c24 */ /* 0x000fe2000f8e02ff */
[-C--:B------:R-:W-:Y:S01]  /*5c40*/  LEA.HI.X.SX32 R30, R5, R200.reuse, 0x1, P3 ;  /* 0x000000c8051e7211 */ /* 0x080fe200018f0eff */
[----:B0-----:R-:W-:Y:S01]  /*5c50*/  IMAD R8, R23, UR7, RZ ;  /* 0x0000000717087c24 */ /* 0x001fe2000f8e02ff */
[-C--:B------:R-:W-:Y:S01]  /*5c60*/  LEA.HI.X.SX32 R28, R28, R200.reuse, 0x1, P4 ;  /* 0x000000c81c1c7211 */ /* 0x080fe200020f0eff */
[----:B------:R-:W-:Y:S01]  /*5c70*/  IMAD R68, R68, UR7, RZ ;  /* 0x0000000744447c24 */ /* 0x000fe2000f8e02ff */
[----:B------:R-:W-:Y:S01]  /*5c80*/  LEA.HI.X.SX32 R26, R26, R200, 0x1, P2 ;  /* 0x000000c81a1a7211 */ /* 0x000fe200010f0eff */
[----:B------:R-:W-:Y:S01]  /*5c90*/  IMAD R14, R17, UR7, RZ ;  /* 0x00000007110e7c24 */ /* 0x000fe2000f8e02ff */
[----:B------:R-:W-:-:S02]  /*5ca0*/  IADD3 R23, P5, PT, R15, R201, RZ ;  /* 0x000000c90f177210 */ /* 0x000fc40007fbe0ff */
[-C--:B------:R-:W-:Y:S02]  /*5cb0*/  IADD3 R75, P3, PT, R73, R201.reuse, RZ ;  /* 0x000000c9494b7210 */ /* 0x080fe40007f7e0ff */
[-C--:B------:R-:W-:Y:S02]  /*5cc0*/  IADD3 R21, P4, PT, R20, R201.reuse, RZ ;  /* 0x000000c914157210 */ /* 0x080fe40007f9e0ff */
        /* <DEDUP_REMOVED lines=8> */
[----:B------:R-:W-:-:S02]  /*5d50*/  LEA.HI.X.SX32 R72, R72, R200, 0x1, P2 ;  /* 0x000000c848487211 */ /* 0x000fc400010f0eff */
        /* <DEDUP_REMOVED lines=19> */
[----:B------:R-:W-:Y:S01]  /*5e90*/  LEA.HI.X.SX32 R62, R62, R200, 0x1, P2 ;  /* 0x000000c83e3e7211 */ /* 0x000fe200010f0eff */
[----:B------:R-:W-:Y:S01]  /*5ea0*/  IMAD R18, R18, UR7, RZ ;  /* 0x0000000712127c24 */ /* 0x000fe2000f8e02ff */
[-C--:B------:R-:W-:Y:S02]  /*5eb0*/  IADD3 R25, P6, PT, R3, R201.reuse, RZ ;  /* 0x000000c903197210 */ /* 0x080fe40007fde0ff */
[-C--:B------:R-:W-:Y:S02]  /*5ec0*/  IADD3 R7, P3, PT, R6, R201.reuse, RZ ;  /* 0x000000c906077210 */ /* 0x080fe40007f7e0ff */
[-C--:B------:R-:W-:Y:S02]  /*5ed0*/  IADD3 R59, P4, PT, R58, R201.reuse, RZ ;  /* 0x000000c93a3b7210 */ /* 0x080fe40007f9e0ff */
[----:B------:R-:W-:Y:S01]  /*5ee0*/  IADD3 R5, P2, PT, R4, R201, RZ ;  /* 0x000000c904057210 */ /* 0x000fe20007f5e0ff */
[----:B------:R-:W-:-:S04]  /*5ef0*/  @!UP1 UIADD3 UR4, UPT, UPT, -UR4, 0x100000, URZ ;  /* 0x0010000004049890 */ /* 0x000fc8000fffe1ff */
[----:B------:R-:W-:Y:S02]  /*5f00*/  @!UP1 USHF.L.U32 UR5, UR4, 0xb, URZ ;  /* 0x0000000b04059899 */ /* 0x000fe400080006ff */
[----:B------:R-:W-:Y:S01]  /*5f10*/  @!UP1 USHF.L.U32 UR4, UR4, 0x1, URZ ;  /* 0x0000000104049899 */ /* 0x000fe200080006ff */
        /* <DEDUP_REMOVED lines=9> */
[----:B------:R-:W-:-:S02]  /*5fb0*/  IADD3 R71, P5, PT, R70, R201, RZ ;  /* 0x000000c946477210 */ /* 0x000fc40007fbe0ff */
[-C--:B------:R-:W-:Y:S02]  /*5fc0*/  IADD3 R57, P2, PT, R56, R201.reuse, RZ ;  /* 0x000000c938397210 */ /* 0x080fe40007f5e0ff */
[-C--:B------:R-:W-:Y:S02]  /*5fd0*/  IADD3 R3, P3, PT, R2, R201.reuse, RZ ;  /* 0x000000c902037210 */ /* 0x080fe40007f7e0ff */
[-C--:B------:R-:W-:Y:S02]  /*5fe0*/  IADD3 R55, P4, PT, R54, R201.reuse, RZ ;  /* 0x000000c936377210 */ /* 0x080fe40007f9e0ff */
[-C--:B------:R-:W-:Y:S01]  /*5ff0*/  IADD3 R19, P6, PT, R18, R201.reuse, RZ ;  /* 0x000000c912137210 */ /* 0x080fe20007fde0ff */
[----:B------:R-:W-:Y:S01]  /*6000*/  VOTEU.ALL UP1, P1 ;  /* 0x0000000000ff7886 */ /* 0x000fe20000820000 */
        /* <DEDUP_REMOVED lines=9> */
[----:B------:R0:W1:Y:S01]  /*60a0*/  @!UP1 SYNCS.EXCH.64 URZ, [UR16+0x6008], UR4 ;  /* 0x0060080410ff95b2 */ /* 0x0000620008000100 */
[----:B------:R-:W-:-:S02]  /*60b0*/  IADD3 R13, P5, PT, R12, R201, RZ ;  /* 0x000000c90c0d7210 */ /* 0x000fc40007fbe0ff */
[-C--:B------:R-:W-:Y:S02]  /*60c0*/  IADD3 R151, P2, PT, R149, R201.reuse, RZ ;  /* 0x000000c995977210 */ /* 0x080fe40007f5e0ff */
[-C--:B------:R-:W-:Y:S02]  /*60d0*/  IADD3 R162, P3, PT, R158, R201.reuse, RZ ;  /* 0x000000c99ea27210 */ /* 0x080fe40007f7e0ff */
[-C--:B------:R-:W-:Y:S02]  /*60e0*/  IADD3 R167, P4, PT, R163, R201.reuse, RZ ;  /* 0x000000c9a3a77210 */ /* 0x080fe40007f9e0ff */
[-C--:B------:R-:W-:Y:S01]  /*60f0*/  IADD3 R67, P6, PT, R66, R201.reuse, RZ ;  /* 0x000000c942437210 */ /* 0x080fe20007fde0ff */
[----:B--2---:R2:W-:Y:S01]  /*6100*/  STS.U8 [R206+UR16+0x4000], R61 ;  /* 0x0040003dce007988 */ /* 0x0045e20008000010 */
        /* <DEDUP_REMOVED lines=10> */
[----:B--2---:R-:W-:-:S02]  /*61b0*/  IADD3 R61, P5, PT, R60, R201, RZ ;  /* 0x000000c93c3d7210 */ /* 0x004fc40007fbe0ff */
[-C--:B------:R-:W-:Y:S02]  /*61c0*/  IADD3 R175, P2, PT, R171, R201.reuse, RZ ;  /* 0x000000c9abaf7210 */ /* 0x080fe40007f5e0ff */
[-C--:B------:R-:W-:Y:S02]  /*61d0*/  IADD3 R181, P3, PT, R179, R201.reuse, RZ ;  /* 0x000000c9b3b57210 */ /* 0x080fe40007f7e0ff */
[-C--:B------:R-:W-:Y:S02]  /*61e0*/  IADD3 R185, P4, PT, R183, R201.reuse, RZ ;  /* 0x000000c9b7b97210 */ /* 0x080fe40007f9e0ff */
[----:B------:R-:W-:Y:S02]  /*61f0*/  IADD3 R9, P6, PT, R8, R201, RZ ;  /* 0x000000c908097210 */ /* 0x000fe40007fde0ff */
[-C--:B------:R-:W-:Y:S02]  /*6200*/  LEA.HI.X.SX32 R60, R60, R200.reuse, 0x1, P5 ;  /* 0x000000c83c3c7211 */ /* 0x080fe400028f0eff */
[----:B------:R-:W-:-:S02]  /*6210*/  LEA.HI.X.SX32 R171, R171, R200, 0x1, P2 ;  /* 0x000000c8abab7211 */ /* 0x000fc400010f0eff */
[-C--:B------:R-:W-:Y:S02]  /*6220*/  LEA.HI.X.SX32 R179, R179, R200.reuse, 0x1, P3 ;  /* 0x000000c8b3b37211 */ /* 0x080fe400018f0eff */
[-C--:B------:R-:W-:Y:S02]  /*6230*/  LEA.HI.X.SX32 R183, R183, R200.reuse, 0x1, P4 ;  /* 0x000000c8b7b77211 */ /* 0x080fe400020f0eff */
[----:B------:R-:W-:Y:S02]  /*6240*/  LEA.HI.X.SX32 R8, R8, R200, 0x1, P6 ;  /* 0x000000c808087211 */ /* 0x000fe400030f0eff */
[-C--:B------:R-:W-:Y:S02]  /*6250*/  IADD3 R189, P2, PT, R187, R201.reuse, RZ ;  /* 0x000000c9bbbd7210 */ /* 0x080fe40007f5e0ff */
[-C--:B------:R-:W-:Y:S02]  /*6260*/  IADD3 R193, P3, PT, R191, R201.reuse, RZ ;  /* 0x000000c9bfc17210 */ /* 0x080fe40007f7e0ff */
[----:B------:R-:W-:-:S02]  /*6270*/  IADD3 R197, P4, PT, R195, R201, RZ ;  /* 0x000000c9c3c57210 */ /* 0x000fc40007f9e0ff */
[CC--:B------:R-:W-:Y:S02]  /*6280*/  IADD3 R199, P5, PT, R198.reuse, R201.reuse, RZ ;  /* 0x000000c9c6c77210 */ /* 0x0c0fe40007fbe0ff */
[----:B------:R-:W-:Y:S02]  /*6290*/  IADD3 R201, P6, PT, R109, R201, RZ ;  /* 0x000000c96dc97210 */ /* 0x000fe40007fde0ff */
[-C--:B------:R-:W-:Y:S02]  /*62a0*/  LEA.HI.X.SX32 R187, R187, R200.reuse, 0x1, P2 ;  /* 0x000000c8bbbb7211 */ /* 0x080fe400010f0eff */
[-C--:B------:R-:W-:Y:S02]  /*62b0*/  LEA.HI.X.SX32 R191, R191, R200.reuse, 0x1, P3 ;  /* 0x000000c8bfbf7211 */ /* 0x080fe400018f0eff */
[-C--:B------:R-:W-:Y:S02]  /*62c0*/  LEA.HI.X.SX32 R195, R195, R200.reuse, 0x1, P4 ;  /* 0x000000c8c3c37211 */ /* 0x080fe400020f0eff */
[----:B------:R-:W-:-:S02]  /*62d0*/  LEA.HI.X.SX32 R198, R198, R200, 0x1, P5 ;  /* 0x000000c8c6c67211 */ /* 0x000fc400028f0eff */
[----:B------:R-:W-:Y:S01]  /*62e0*/  LEA.HI.X.SX32 R200, R109, R200, 0x1, P6 ;  /* 0x000000c86dc87211 */ /* 0x000fe200030f0eff */
[----:B------:R-:W-:Y:S01]  /*62f0*/  @P0 IMAD.MOV.U32 R110, RZ, RZ, R75 ;  /* 0x000000ffff6e0224 */ /* 0x000fe200078e004b */
[----:B------:R-:W-:Y:S01]  /*6300*/  PRMT R109, RZ, 0x7610, R109 ;  /* 0x00007610ff6d7816 */ /* 0x000fe2000000006d */
[----:B------:R-:W-:Y:S01]  /*6310*/  @P0 IMAD.MOV.U32 R111, RZ, RZ, R73 ;  /* 0x000000ffff6f0224 */ /* 0x000fe200078e0049 */
[----:B------:R2:W-:Y:S04]  /*6320*/  STS.U8 [R206+UR16+0x4400], R112 ;  /* 0x00440070ce007988 */ /* 0x0005e80008000010 */
[----:B------:R0:W4:Y:S01]  /*6330*/  @P0 LDG.E.U8 R109, desc[UR18][R110.64] ;  /* 0x000000126e6d0981 */ /* 0x000122000c1e1100 */
[----:B--2---:R-:W-:Y:S01]  /*6340*/  PRMT R112, RZ, 0x7610, R112 ;  /* 0x00007610ff707816 */ /* 0x004fe20000000070 */
[----:B0-----:R-:W-:-:S02]  /*6350*/  @P0 IMAD.MOV.U32 R110, RZ, RZ, R74 ;  /* 0x000000ffff6e0224 */ /* 0x001fc400078e004a */
[----:B------:R-:W-:Y:S01]  /*6360*/  @P0 IMAD.MOV.U32 R111, RZ, RZ, R72 ;  /* 0x000000ffff6f0224 */ /* 0x000fe200078e0048 */
[----:B------:R0:W-:Y:S04]  /*6370*/  STS.U8 [R206+UR16+0x4800], R113 ;  /* 0x00480071ce007988 */ /* 0x0001e80008000010 */
[----:B------:R2:W-:Y:S04]  /*6380*/  STS.U8 [R206+UR16+0x4c00], R116 ;  /* 0x004c0074ce007988 */ /* 0x0005e80008000010 */
[----:B------:R1:W4:Y:S01]  /*6390*/  @P0 LDG.E.U8 R112, desc[UR18][R110.64] ;  /* 0x000000126e700981 */ /* 0x000322000c1e1100 */
[----:B0-----:R-:W-:-:S02]  /*63a0*/  PRMT R113, RZ, 0x7610, R113 ;  /* 0x00007610ff717816 */ /* 0x001fc40000000071 */
[----:B--2---:R-:W-:Y:S01]  /*63b0*/  LOP3.LUT R116, R206, 0x10, RZ, 0x3c, !PT ;  /* 0x00000010ce747812 */ /* 0x004fe200078e3cff */
[----:B-1----:R-:W-:Y:S02]  /*63c0*/  @P0 IMAD.MOV.U32 R110, RZ, RZ, R71 ;  /* 0x000000ffff6e0224 */ /* 0x002fe400078e0047 */
[----:B------:R-:W-:Y:S02]  /*63d0*/  @P0 IMAD.MOV.U32 R111, RZ, RZ, R70 ;  /* 0x000000ffff6f0224 */ /* 0x000fe400078e0046 */
[----:B---3--:R0:W-:Y:S04]  /*63e0*/  STS.U8 [R116+UR16+0x4080], R114 ;  /* 0x0040807274007988 */ /* 0x0081e80008000010 */
[----:B------:R1:W2:Y:S01]  /*63f0*/  @P0 LDG.E.U8 R113, desc[UR18][R110.64] ;  /* 0x000000126e710981 */ /* 0x0002a2000c1e1100 */
[----:B0-----:R-:W-:Y:S01]  /*6400*/  PRMT R114, RZ, 0x7610, R114 ;  /* 0x00007610ff727816 */ /* 0x001fe20000000072 */
[----:B-1----:R-:W-:-:S02]  /*6410*/  @P0 IMAD.MOV.U32 R110, RZ, RZ, R69 ;  /* 0x000000ffff6e0224 */ /* 0x002fc400078e0045 */
[----:B------:R-:W-:Y:S01]  /*6420*/  @P0 IMAD.MOV.U32 R111, RZ, RZ, R68 ;  /* 0x000000ffff6f0224 */ /* 0x000fe200078e0044 */
[----:B------:R0:W-:Y:S04]  /*6430*/  STS.U8 [R116+UR16+0x4480], R115 ;  /* 0x0044807374007988 */ /* 0x0001e80008000010 */
[----:B------:R1:W3:Y:S01]  /*6440*/  @P0 LDG.E.U8 R114, desc[UR18][R110.64] ;  /* 0x000000126e720981 */ /* 0x0002e2000c1e1100 */
[----:B0-----:R-:W-:Y:S01]  /*6450*/  PRMT R115, RZ, 0x7610, R115 ;  /* 0x00007610ff737816 */ /* 0x001fe20000000073 */
[----:B-1----:R-:W-:Y:S02]  /*6460*/  @P0 IMAD.MOV.U32 R110, RZ, RZ, R67 ;  /* 0x000000ffff6e0224 */ /* 0x002fe400078e0043 */
[----:B------:R-:W-:-:S05]  /*6470*/  @P0 IMAD.MOV.U32 R111, RZ, RZ, R66 ;  /* 0x000000ffff6f0224 */ /* 0x000fca00078e0042 */
[----:B------:R0:W2:Y:S01]  /*6480*/  @P0 LDG.E.U8 R115, desc[UR18][R110.64] ;  /* 0x000000126e730981 */ /* 0x0000a2000c1e1100 */
[----:B------:R-:W-:-:S03]  /*6490*/  LOP3.LUT R246, R206, 0x20, RZ, 0x3c, !PT ;  /* 0x00000020cef67812 */ /* 0x000fc600078e3cff */
[----:B------:R1:W-:Y:S01]  /*64a0*/  STS.U8 [R116+UR16+0x4880], R120 ;  /* 0x0048807874007988 */ /* 0x0003e20008000010 */
[----:B0-----:R-:W-:Y:S02]  /*64b0*/  @P0 IMAD.MOV.U32 R110, RZ, RZ, R65 ;  /* 0x000000ffff6e0224 */ /* 0x001fe400078e0041 */
[----:B------:R-:W-:Y:S01]  /*64c0*/  @P0 IMAD.MOV.U32 R111, RZ, RZ, R64 ;  /* 0x000000ffff6f0224 */ /* 0x000fe200078e0040 */
[----:B-1----:R-:W-:Y:S01]  /*64d0*/  PRMT R120, RZ, 0x7610, R120 ;  /* 0x00007610ff787816 */ /* 0x002fe20000000078 */
[----:B------:R-:W-:Y:S04]  /*64e0*/  STS.U8 [R116+UR16+0x4c80], R168 ;  /* 0x004c80a874007988 */ /* 0x000fe80008000010 */
[----:B-----5:R0:W-:Y:S04]  /*64f0*/  STS.U8 [R246+UR16+0x4100], R121 ;  /* 0x00410079f6007988 */ /* 0x0201e80008000010 */
[----:B------:R1:W5:Y:S01]  /*6500*/  @P0 LDG.E.U8 R120, desc[UR18][R110.64] ;  /* 0x000000126e780981 */ /* 0x000362000c1e1100 */
[----:B0-----:R-:W-:Y:S01]  /*6510*/  PRMT R121, RZ, 0x7610, R121 ;  /* 0x00007610ff797816 */ /* 0x001fe20000000079 */
[----:B-1----:R-:W-:-:S02]  /*6520*/  @P0 IMAD.MOV.U32 R110, RZ, RZ, R63 ;  /* 0x000000ffff6e0224 */ /* 0x002fc400078e003f */
[----:B------:R-:W-:Y:S01]  /*6530*/  @P0 IMAD.MOV.U32 R111, RZ, RZ, R62 ;  /* 0x000000ffff6f0224 */ /* 0x000fe200078e003e */
[----:B------:R0:W-:Y:S04]  /*6540*/  STS.U8 [R246+UR16+0x4500], R122 ;  /* 0x0045007af6007988 */ /* 0x0001e80008000010 */
[----:B------:R1:W2:Y:S01]  /*6550*/  @P0 LDG.E.U8 R121, desc[UR18][R110.64] ;  /* 0x000000126e790981 */ /* 0x0002a2000c1e1100 */
[----:B0-----:R-:W-:Y:S01]  /*6560*/  PRMT R122, RZ, 0x7610, R122 ;  /* 0x00007610ff7a7816 */ /* 0x001fe2000000007a */
[----:B-1----:R-:W-:Y:S02]  /*6570*/  @P0 IMAD.MOV.U32 R110, RZ, RZ, R61 ;  /* 0x000000ffff6e0224 */ /* 0x002fe400078e003d */
[----:B------:R-:W-:Y:S01]  /*6580*/  @P0 IMAD.MOV.U32 R111, RZ, RZ, R60 ;  /* 0x000000ffff6f0224 */ /* 0x000fe200078e003c */
[----:B------:R0:W-:Y:S01]  /*6590*/  STS.U8 [R246+UR16+0x4900], R124 ;  /* 0x0049007cf6007988 */ /* 0x0001e20008000010 */
[----:B------:R-:W-:-:S03]  /*65a0*/  LOP3.LUT R245, R206, 0x30, RZ, 0x3c, !PT ;  /* 0x00000030cef57812 */ /* 0x000fc600078e3cff */
[----:B------:R1:W2:Y:S01]  /*65b0*/  @P0 LDG.E.U8 R122, desc[UR18][R110.64] ;  /* 0x000000126e7a0981 */ /* 0x0002a2000c1e1100 */
[----:B0-----:R-:W-:-:S03]  /*65c0*/  PRMT R124, RZ, 0x7610, R124 ;  /* 0x00007610ff7c7816 */ /* 0x001fc6000000007c */
[----:B------:R-:W-:Y:S01]  /*65d0*/  STS.U8 [R246+UR16+0x4d00], R166 ;  /* 0x004d00a6f6007988 */ /* 0x000fe20008000010 */
[----:B-1----:R-:W-:Y:S02]  /*65e0*/  @P0 IMAD.MOV.U32 R110, RZ, RZ, R59 ;  /* 0x000000ffff6e0224 */ /* 0x002fe400078e003b */
[----:B------:R-:W-:Y:S01]  /*65f0*/  @P0 IMAD.MOV.U32 R111, RZ, RZ, R58 ;  /* 0x000000ffff6f0224 */ /* 0x000fe200078e003a */
[----:B------:R0:W-:Y:S04]  /*6600*/  STS.U8 [R245+UR16+0x4180], R126 ;  /* 0x0041807ef5007988 */ /* 0x0001e80008000010 */
[----:B------:R1:W2:Y:S01]  /*6610*/  @P0 LDG.E.U8 R124, desc[UR18][R110.64] ;  /* 0x000000126e7c0981 */ /* 0x0002a2000c1e1100 */
        /* <DEDUP_REMOVED lines=15> */
[----:B----4-:R0:W-:Y:S04]  /*6710*/  STS.U8 [R244+UR16+0x4200], R132 ;  /* 0x00420084f4007988 */ /* 0x0101e80008000010 */
[----:B------:R1:W4:Y:S01]  /*6720*/  @P0 LDG.E.U8 R130, desc[UR18][R110.64] ;  /* 0x000000126e820981 */ /* 0x000322000c1e1100 */
        /* <DEDUP_REMOVED lines=69> */
[----:B------:R0:W-:Y:S04]  /*6b80*/  STS.U8 [R206+UR16], R148 ;  /* 0x00000094ce007988 */ /* 0x0001e80008000010 */
        /* <DEDUP_REMOVED lines=8> */
[----:B------:R-:W-:Y:S01]  /*6c10*/  @P0 IMAD.MOV.U32 R111, RZ, RZ, R34 ;  /* 0x000000ffff6f0224 */ /* 0x000fe200078e0022 */
[----:B------:R0:W-:Y:S04]  /*6c20*/  STS.U8 [R206+UR16+0x200], R146 ;  /* 0x00020092ce007988 */ /* 0x0001e80008000010 */
[----:B------:R1:W4:Y:S01]  /*6c30*/  @P0 LDG.E.U8 R147, desc[UR18][R110.64] ;  /* 0x000000126e930981 */ /* 0x000322000c1e1100 */
[----:B0-----:R-:W-:Y:S01]  /*6c40*/  PRMT R146, RZ, 0x7610, R146 ;  /* 0x00007610ff927816 */ /* 0x001fe20000000092 */
[----:B-1----:R-:W-:-:S02]  /*6c50*/  @P0 IMAD.MOV.U32 R110, RZ, RZ, R33 ;  /* 0x000000ffff6e0224 */ /* 0x002fc400078e0021 */
[----:B------:R-:W-:Y:S01]  /*6c60*/  @P0 IMAD.MOV.U32 R111, RZ, RZ, R32 ;  /* 0x000000ffff6f0224 */ /* 0x000fe200078e0020 */
[----:B------:R0:W-:Y:S04]  /*6c70*/  STS.U8 [R206+UR16+0x300], R145 ;  /* 0x00030091ce007988 */ /* 0x0001e80008000010 */
[----:B------:R1:W4:Y:S01]  /*6c80*/  @P0 LDG.E.U8 R146, desc[UR18][R110.64] ;  /* 0x000000126e920981 */ /* 0x000322000c1e1100 */
        /* <DEDUP_REMOVED lines=73> */
[----:B--2---:R0:W-:Y:S04]  /*7120*/  STS.U8 [R206+UR16+0x1200], R113 ;  /* 0x00120071ce007988 */ /* 0x0041e80008000010 */
[----:B------:R1:W2:Y:S01]  /*7130*/  @P0 LDG.E.U8 R112, desc[UR18][R110.64] ;  /* 0x000000126e700981 */ /* 0x0002a2000c1e1100 */
[----:B0-----:R-:W-:Y:S01]  /*7140*/  PRMT R113, RZ, 0x7610, R113 ;  /* 0x00007610ff717816 */ /* 0x001fe20000000071 */
[----:B-1----:R-:W-:-:S02]  /*7150*/  @P0 IMAD.MOV.U32 R110, RZ, RZ, R151 ;  /* 0x000000ffff6e0224 */ /* 0x002fc400078e0097 */
[----:B------:R-:W-:Y:S01]  /*7160*/  @P0 IMAD.MOV.U32 R111, RZ, RZ, R149 ;  /* 0x000000ffff6f0224 */ /* 0x000fe200078e0095 */
[----:B---3--:R0:W-:Y:S04]  /*7170*/  STS.U8 [R206+UR16+0x1300], R114 ;  /* 0x00130072ce007988 */ /* 0x0081e80008000010 */
[----:B------:R1:W3:Y:S01]  /*7180*/  @P0 LDG.E.U8 R113, desc[UR18][R110.64] ;  /* 0x000000126e710981 */ /* 0x0002e2000c1e1100 */
[----:B0-----:R-:W-:Y:S01]  /*7190*/  PRMT R114, RZ, 0x7610, R114 ;  /* 0x00007610ff727816 */ /* 0x001fe20000000072 */
[----:B-1----:R-:W-:Y:S02]  /*71a0*/  @P0 IMAD.MOV.U32 R110, RZ, RZ, R167 ;  /* 0x000000ffff6e0224 */ /* 0x002fe400078e00a7 */
[----:B------:R-:W-:Y:S01]  /*71b0*/  @P0 IMAD.MOV.U32 R111, RZ, RZ, R163 ;  /* 0x000000ffff6f0224 */ /* 0x000fe200078e00a3 */
[----:B------:R0:W-:Y:S04]  /*71c0*/  STS.U8 [R206+UR16+0x1400], R115 ;  /* 0x00140073ce007988 */ /* 0x0001e80008000010 */
[----:B------:R1:W3:Y:S01]  /*71d0*/  @P0 LDG.E.U8 R114, desc[UR18][R110.64] ;  /* 0x000000126e720981 */ /* 0x0002e2000c1e1100 */
[----:B0-----:R-:W-:Y:S01]  /*71e0*/  PRMT R115, RZ, 0x7610, R115 ;  /* 0x00007610ff737816 */ /* 0x001fe20000000073 */
[----:B-1----:R-:W-:-:S02]  /*71f0*/  @P0 IMAD.MOV.U32 R110, RZ, RZ, R181 ;  /* 0x000000ffff6e0224 */ /* 0x002fc400078e00b5 */
[----:B------:R-:W-:Y:S01]  /*7200*/  @P0 IMAD.MOV.U32 R111, RZ, RZ, R179 ;  /* 0x000000ffff6f0224 */ /* 0x000fe200078e00b3 */
[----:B------:R-:W-:-:S04]  /*7210*/  PRMT R159, RZ, 0x7610, R159 ;  /* 0x00007610ff9f7816 */ /* 0x000fc8000000009f */
[----:B------:R0:W3:Y:S01]  /*7220*/  @P0 LDG.E.U8 R115, desc[UR18][R110.64] ;  /* 0x000000126e730981 */ /* 0x0000e2000c1e1100 */
[----:B------:R-:W-:Y:S01]  /*7230*/  PRMT R161, RZ, 0x7610, R161 ;  /* 0x00007610ffa17816 */ /* 0x000fe200000000a1 */
[----:B0-----:R-:W-:Y:S02]  /*7240*/  @P0 IMAD.MOV.U32 R110, RZ, RZ, R189 ;  /* 0x000000ffff6e0224 */ /* 0x001fe400078e00bd */
[----:B------:R-:W-:-:S05]  /*7250*/  @P0 IMAD.MOV.U32 R111, RZ, RZ, R187 ;  /* 0x000000ffff6f0224 */ /* 0x000fca00078e00bb */
[----:B------:R0:W3:Y:S02]  /*7260*/  @P0 LDG.E.U8 R159, desc[UR18][R110.64] ;  /* 0x000000126e9f0981 */ /* 0x0000e4000c1e1100 */
[----:B0-----:R-:W-:Y:S02]  /*7270*/  @P0 IMAD.MOV.U32 R110, RZ, RZ, R197 ;  /* 0x000000ffff6e0224 */ /* 0x001fe400078e00c5 */
[----:B------:R-:W-:-:S05]  /*7280*/  @P0 IMAD.MOV.U32 R111, RZ, RZ, R195 ;  /* 0x000000ffff6f0224 */ /* 0x000fca00078e00c3 */
[----:B------:R-:W3:Y:S04]  /*7290*/  @P0 LDG.E.U8 R161, desc[UR18][R110.64] ;  /* 0x000000126ea10981 */ /* 0x000ee8000c1e1100 */
[----:B-----5:R0:W-:Y:S04]  /*72a0*/  STS.U8 [R206+UR16+0x1500], R120 ;  /* 0x00150078ce007988 */ /* 0x0201e80008000010 */
[----:B------:R0:W-:Y:S04]  /*72b0*/  STS.U8 [R206+UR16+0x1600], R121 ;  /* 0x00160079ce007988 */ /* 0x0001e80008000010 */
[----:B------:R0:W-:Y:S04]  /*72c0*/  STS.U8 [R206+UR16+0x1700], R122 ;  /* 0x0017007ace007988 */ /* 0x0001e80008000010 */
[----:B------:R0:W-:Y:S04]  /*72d0*/  STS.U8 [R206+UR16+0x1800], R124 ;  /* 0x0018007cce007988 */ /* 0x0001e80008000010 */
[----:B------:R0:W-:Y:S04]  /*72e0*/  STS.U8 [R206+UR16+0x1900], R126 ;  /* 0x0019007ece007988 */ /* 0x0001e80008000010 */
[----:B------:R0:W-:Y:S04]  /*72f0*/  STS.U8 [R206+UR16+0x1a00], R128 ;  /* 0x001a0080ce007988 */ /* 0x0001e80008000010 */
[----:B----4-:R0:W-:Y:S04]  /*7300*/  STS.U8 [R206+UR16+0x1b00], R130 ;  /* 0x001b0082ce007988 */ /* 0x0101e80008000010 */
[----:B------:R0:W-:Y:S04]  /*7310*/  STS.U8 [R206+UR16+0x1c00], R132 ;  /* 0x001c0084ce007988 */ /* 0x0001e80008000010 */
        /* <DEDUP_REMOVED lines=24> */
[----:B------:R0:W-:Y:S01]  /*74a0*/  STS.U8 [R116+UR16+0x1480], R129 ;  /* 0x0014808174007988 */ /* 0x0001e20008000010 */
[----:B------:R-:W-:-:S03]  /*74b0*/  ISETP.NE.U32.AND P0, PT, RZ, UR6, PT ;  /* 0x00000006ff007c0c */ /* 0x000fc6000bf05070 */
[----:B------:R0:W-:Y:S01]  /*74c0*/  STS.U8 [R116+UR16+0x1580], R127 ;  /* 0x0015807f74007988 */ /* 0x0001e20008000010 */
[----:B------:R-:W-:-:S03]  /*74d0*/  ISETP.LT.OR P2, PT, R169, 0x20, P0 ;  /* 0x00000020a900780c */ /* 0x000fc60000741670 */
[----:B------:R0:W-:Y:S04]  /*74e0*/  STS.U8 [R116+UR16+0x1680], R125 ;  /* 0x0016807d74007988 */ /* 0x0001e80008000010 */
[----:B------:R0:W-:Y:S04]  /*74f0*/  STS.U8 [R116+UR16+0x1780], R123 ;  /* 0x0017807b74007988 */ /* 0x0001e80008000010 */
[----:B------:R0:W-:Y:S04]  /*7500*/  STS.U8 [R116+UR16+0x1880], R109 ;  /* 0x0018806d74007988 */ /* 0x0001e80008000010 */
[----:B--2---:R0:W-:Y:S04]  /*7510*/  STS.U8 [R116+UR16+0x1980], R112 ;  /* 0x0019807074007988 */ /* 0x0041e80008000010 */
[----:B---3--:R0:W-:Y:S04]  /*7520*/  STS.U8 [R116+UR16+0x1a80], R113 ;  /* 0x001a807174007988 */ /* 0x0081e80008000010 */
[----:B------:R0:W-:Y:S04]  /*7530*/  STS.U8 [R116+UR16+0x1b80], R114 ;  /* 0x001b807274007988 */ /* 0x0001e80008000010 */
[----:B------:R0:W-:Y:S04]  /*7540*/  STS.U8 [R116+UR16+0x1c80], R115 ;  /* 0x001c807374007988 */ /* 0x0001e80008000010 */
[----:B------:R0:W-:Y:S04]  /*7550*/  STS.U8 [R116+UR16+0x1d80], R159 ;  /* 0x001d809f74007988 */ /* 0x0001e80008000010 */
[----:B------:R0:W-:Y:S01]  /*7560*/  STS.U8 [R116+UR16+0x1e80], R161 ;  /* 0x001e80a174007988 */ /* 0x0001e20008000010 */
[----:B------:R1:W-:Y:S06]  /*7570*/  MEMBAR.ALL.CTA ;  /* 0x0000000000007992 */ /* 0x0003ec0000008000 */
[----:B-1----:R-:W1:Y:S02]  /*7580*/  FENCE.VIEW.ASYNC.S ;  /* 0x00000000000073c6 */ /* 0x002e640000000000 */
[----:B-1----:R-:W-:Y:S01]  /*7590*/  BAR.SYNC.DEFER_BLOCKING 0x0 ;  /* 0x0000000000007b1d */ /* 0x002fe20000010000 */
[----:B------:R-:W-:-:S05]  /*75a0*/  ISETP.GE.AND P3, PT, R169, 0x40, PT ;  /* 0x00000040a900780c */ /* 0x000fca0003f66270 */
[----:B------:R-:W-:Y:S08]  /*75b0*/  @P2 BRA `(.L_x_6) ;  /* 0x00000000003c2947 */ /* 0x000ff00003800000 */
[----:B------:R-:W-:Y:S02]  /*75c0*/  UIADD3 UR4, UPT, UPT, UR16, 0x4000, URZ ;  /* 0x0000400010047890 */ /* 0x000fe4000fffe0ff */
[----:B------:R-:W-:Y:S02]  /*75d0*/  USHF.R.U32.HI UR8, URZ, 0x4, UR16 ;  /* 0x00000004ff087899 */ /* 0x000fe40008011610 */
[----:B------:R-:W-:Y:S02]  /*75e0*/  USHF.R.U32.HI UR4, URZ, 0x4, UR4 ;  /* 0x00000004ff047899 */ /* 0x000fe40008011604 */
[----:B------:R-:W-:Y:S02]  /*75f0*/  USGXT.U32 UR8, UR8, 0xe ;  /* 0x0000000e0808789a */ /* 0x000fe40008000000 */
[----:B------:R-:W-:Y:S01]  /*7600*/  USGXT.U32 UR6, UR4, 0xe ;  /* 0x0000000e0406789a */ /* 0x000fe20008000000 */
[----:B------:R-:W-:Y:S02]  /*7610*/  UMOV UR5, URZ ;  /* 0x000000ff00057c82 */ /* 0x000fe40008000000 */
[----:B------:R-:W-:Y:S01]  /*7620*/  UMOV UR4, UR10 ;  /* 0x0000000a00047c82 */ /* 0x000fe20008000000 */
[----:B------:R-:W-:Y:S01]  /*7630*/  UMOV UR14, 0x0 ;  /* 0x00000000000e7882 */ /* 0x000fe20000000000 */
[----:B------:R-:W-:Y:S01]  /*7640*/  UMOV UR15, 0x8408490 ;  /* 0x08408490000f7882 */ /* 0x000fe20000000000 */
[----:B------:R-:W-:Y:S01]  /*7650*/  UMOV UR9, 0xc0004010 ;  /* 0xc000401000097882 */ /* 0x000fe20000000000 */
[----:B------:R-:W-:Y:S01]  /*7660*/  UMOV UR7, 0x40004040 ;  /* 0x4000404000077882 */ /* 0x000fe20000000000 */
[----:B------:R-:W-:Y:S01]  /*7670*/  UMOV UR4, UR4 ;  /* 0x0000000400047c82 */ /* 0x000fe20008000000 */
[----:B------:R1:W-:Y:S01]  /*7680*/  UTCQMMA gdesc[UR6], gdesc[UR8], tmem[UR17], tmem[UR14], idesc[UR15], !UPT ;  /* 0x00ff0e08060075ea */ /* 0x0003e2000f800311 */
[----:B------:R1:W-:Y:S01]  /*7690*/  UTCBAR [UR4], URZ ;  /* 0x000000ff040073e9 */ /* 0x0003e200080000ff */
[----:B------:R-:W-:-:S02]  /*76a0*/  NOP ;  /* 0x0000000000007918 */ /* 0x000fc40000000000 */
.L_x_6:
[----:B-1----:R-:W-:Y:S01]  /*76b0*/  UMOV UR4, URZ ;  /* 0x000000ff00047c82 */ /* 0x002fe20008000000 */
[----:B------:R-:W-:Y:S05]  /*76c0*/  @!P3 BRA `(.L_x_7) ;  /* 0x0000002c0054b947 */ /* 0x000fea0003800000 */
[----:B0-----:R-:W-:Y:S01]  /*76d0*/  SHF.R.S32.HI R109, RZ, 0x1f, R169 ;  /* 0x0000001fff6d7819 */ /* 0x001fe200000114a9 */
[----:B------:R-:W-:Y:S01]  /*76e0*/  IMAD.SHL.U32 R208, R118, 0x20, RZ ;  /* 0x0000002076d07824 */ /* 0x000fe200078e00ff */
[----:B------:R-:W-:Y:S01]  /*76f0*/  UIADD3 UR5, UPT, UPT, UR16, 0x2000, URZ ;  /* 0x0000200010057890 */ /* 0x000fe2000fffe0ff */
[----:B------:R-:W-:Y:S01]  /*7700*/  IMAD.SHL.U32 R119, R119, 0x20, RZ ;  /* 0x0000002077777824 */ /* 0x000fe200078e00ff */
[----:B------:R-:W-:Y:S01]  /*7710*/  LEA.HI R109, R109, R169, RZ, 0x5 ;  /* 0x000000a96d6d7211 */ /* 0x000fe200078f28ff */
[----:B------:R-:W-:Y:S01]  /*7720*/  UIADD3 UR4, UPT, UPT, UR16, 0x5000, URZ ;  /* 0x0000500010047890 */ /* 0x000fe2000fffe0ff */
[--C-:B------:R-:W-:Y:S01]  /*7730*/  IADD3 R117, P2, P3, R117, UR20, R208.reuse ;  /* 0x0000001475757c10 */ /* 0x100fe2000fb5e0d0 */
[----:B------:R-:W-:Y:S01]  /*7740*/  USHF.R.U32.HI UR5, URZ, 0x4, UR5 ;  /* 0x00000004ff057899 */ /* 0x000fe20008011605 */
[----:B------:R-:W-:Y:S01]  /*7750*/  SHF.R.S32.HI R109, RZ, 0x5, R109 ;  /* 0x00000005ff6d7819 */ /* 0x000fe2000001146d */
[----:B------:R-:W-:Y:S01]  /*7760*/  USHF.R.U32.HI UR4, URZ, 0x4, UR4 ;  /* 0x00000004ff047899 */ /* 0x000fe20008011604 */
[----:B------:R-:W-:Y:S01]  /*7770*/  SHF.R.S32.HI R248, RZ, 0x1f, R208 ;  /* 0x0000001ffff87819 */ /* 0x000fe200000114d0 */
[----:B------:R-:W-:Y:S01]  /*7780*/  IMAD.MOV.U32 R110, RZ, RZ, RZ ;  /* 0x000000ffff6e7224 */ /* 0x000fe200078e00ff */
[----:B------:R-:W-:Y:S01]  /*7790*/  VIMNMX R109, PT, PT, R109, 0x2, !PT ;  /* 0x000000026d6d7848 */ /* 0x000fe20007fe0100 */
[----:B------:R-:W-:Y:S01]  /*77a0*/  USGXT.U32 UR14, UR5, 0xe ;  /* 0x0000000e050e789a */ /* 0x000fe20008000000 */
[----:B------:R-:W-:Y:S01]  /*77b0*/  IADD3.X R118, PT, PT, R160, UR21, R248, P2, P3 ;  /* 0x00000015a0767c10 */ /* 0x000fe200097e64f8 */
[----:B------:R-:W0:Y:S01]  /*77c0*/  LDCU UR20, c[0x0][0x3a8] ;  /* 0x00007500ff1477ac */ /* 0x000e220008000800 */
[----:B------:R-:W-:Y:S01]  /*77d0*/  SHF.R.S32.HI R207, RZ, 0x1f, R119 ;  /* 0x0000001fffcf7819 */ /* 0x000fe20000011477 */
[----:B------:R-:W-:Y:S01]  /*77e0*/  VIADD R204, R109, 0xffffffff ;  /* 0xffffffff6dcc7836 */ /* 0x000fe20000000000 */
[----:B------:R-:W-:Y:S01]  /*77f0*/  USGXT.U32 UR8, UR4, 0xe ;  /* 0x0000000e0408789a */ /* 0x000fe20008000000 */
[----:B------:R-:W-:Y:S01]  /*7800*/  UMOV UR13, UR10 ;  /* 0x0000000a000d7c82 */ /* 0x000fe20008000000 */
[----:B------:R-:W-:Y:S01]  /*7810*/  UMOV UR15, 0x1 ;  /* 0x00000001000f7882 */ /* 0x000fe20000000000 */
[----:B------:R-:W-:-:S09]  /*7820*/  UMOV UR5, URZ ;  /* 0x000000ff00057c82 */ /* 0x000fd20008000000 */
.L_x_10:
[----:B------:R-:W-:Y:S01]  /*7830*/  IMAD.U32 R109, R110, -0x80000000, RZ ;  /* 0x800000006e6d7824 */ /* 0x000fe200078e00ff */
[----:B0-----:R-:W-:Y:S02]  /*7840*/  IADD3 R110, P5, PT, R117, UR20, RZ ;  /* 0x00000014756e7c10 */ /* 0x001fe4000ffbe0ff */
[C---:B------:R-:W-:Y:S01]  /*7850*/  ISETP.GT.AND P3, PT, R106.reuse, 0x1, PT ;  /* 0x000000016a00780c */ /* 0x040fe20003f64270 */
[----:B------:R-:W0:Y:S01]  /*7860*/  SYNCS.PHASECHK.TRANS64.TRYWAIT P4, [UR13], R109 ;  /* 0x0000006dff0075a7 */ /* 0x000e22000808110d */
[----:B------:R-:W-:Y:S01]  /*7870*/  ISETP.GT.AND P2, PT, R106, 0x2, PT ;  /* 0x000000026a00780c */ /* 0x000fe20003f44270 */
[----:B------:R-:W-:Y:S01]  /*7880*/  IMAD.X R111, R240, 0x1, R118, P5 ;  /* 0x00000001f06f7824 */ /* 0x000fe200028e0676 */
[----:B------:R-:W-:Y:S01]  /*7890*/  PRMT R144, RZ, 0x7610, R144 ;  /* 0x00007610ff907816 */ /* 0x000fe20000000090 */
[----:B0-----:R-:W-:Y:S10]  /*78a0*/  @!P4 BRA `(.L_x_8) ;  /* 0x000000c000b0c947 */ /* 0x001ff40003800000 */
.L_x_16:
[----:B------:R-:W-:Y:S01]  /*78b0*/  SHF.R.S32.HI R114, RZ, 0x1f, R239 ;  /* 0x0000001fff727819 */ /* 0x000fe200000114ef */
[----:B------:R0:W2:Y:S01]  /*78c0*/  @P3 LDG.E.U8 R144, desc[UR18][R110.64] ;  /* 0x000000126e903981 */ /* 0x0000a2000c1e1100 */
[-C--:B------:R-:W-:Y:S02]  /*78d0*/  IADD3 R112, P6, PT, R239, R117.reuse, RZ ;  /* 0x00000075ef707210 */ /* 0x080fe40007fde0ff */
[----:B------:R-:W-:Y:S02]  /*78e0*/  ISETP.GT.AND P5, PT, R106, 0x3, PT ;  /* 0x000000036a00780c */ /* 0x000fe40003fa4270 */
[----:B------:R-:W-:Y:S01]  /*78f0*/  PRMT R122, RZ, 0x7610, R122 ;  /* 0x00007610ff7a7816 */ /* 0x000fe2000000007a */
[----:B------:R-:W-:Y:S01]  /*7900*/  IMAD.X R113, R114, 0x1, R118, P6 ;  /* 0x0000000172717824 */ /* 0x000fe200030e0676 */
[----:B------:R-:W-:Y:S02]  /*7910*/  SHF.R.S32.HI R114, RZ, 0x1f, R238 ;  /* 0x0000001fff727819 */ /* 0x000fe400000114ee */
[----:B0-----:R-:W-:-:S02]  /*7920*/  IADD3 R110, P4, PT, R238, R117, RZ ;  /* 0x00000075ee6e7210 */ /* 0x001fc40007f9e0ff */
[----:B------:R0:W3:Y:S01]  /*7930*/  @P2 LDG.E.U8 R122, desc[UR18][R112.64] ;  /* 0x00000012707a2981 */ /* 0x0000e2000c1e1100 */
[----:B------:R-:W-:Y:S02]  /*7940*/  ISETP.GT.AND P3, PT, R106, 0x4, PT ;  /* 0x000000046a00780c */ /* 0x000fe40003f64270 */
[----:B------:R-:W-:Y:S01]  /*7950*/  PRMT R109, RZ, 0x7610, R109 ;  /* 0x00007610ff6d7816 */ /* 0x000fe2000000006d */
[----:B------:R-:W-:Y:S01]  /*7960*/  IMAD.X R111, R114, 0x1, R118, P4 ;  /* 0x00000001726f7824 */ /* 0x000fe200020e0676 */
[----:B------:R-:W-:Y:S02]  /*7970*/  SHF.R.S32.HI R124, RZ, 0x1f, R237 ;  /* 0x0000001fff7c7819 */ /* 0x000fe400000114ed */
[----:B------:R-:W-:Y:S02]  /*7980*/  IADD3 R114, P2, PT, R237, R117, RZ ;  /* 0x00000075ed727210 */ /* 0x000fe40007f5e0ff */
[----:B------:R-:W-:Y:S01]  /*7990*/  ISETP.GT.AND P4, PT, R106, 0x5, PT ;  /* 0x000000056a00780c */ /* 0x000fe20003f84270 */
[----:B------:R1:W4:Y:S01]  /*79a0*/  @P5 LDG.E.U8 R109, desc[UR18][R110.64] ;  /* 0x000000126e6d5981 */ /* 0x000322000c1e1100 */
[----:B0-----:R-:W-:Y:S01]  /*79b0*/  PRMT R112, RZ, 0x7610, R112 ;  /* 0x00007610ff707816 */ /* 0x001fe20000000070 */
[----:B------:R-:W-:Y:S01]  /*79c0*/  IMAD.X R115, R124, 0x1, R118, P2 ;  /* 0x000000017c737824 */ /* 0x000fe200010e0676 */
[----:B------:R-:W-:-:S02]  /*79d0*/  SHF.R.S32.HI R124, RZ, 0x1f, R236 ;  /* 0x0000001fff7c7819 */ /* 0x000fc400000114ec */
[----:B------:R-:W-:Y:S02]  /*79e0*/  ISETP.GT.AND P2, PT, R106, 0x6, PT ;  /* 0x000000066a00780c */ /* 0x000fe40003f44270 */
[----:B------:R-:W-:Y:S01]  /*79f0*/  PRMT R202, RZ, 0x7610, R202 ;  /* 0x00007610ffca7816 */ /* 0x000fe200000000ca */
[----:B------:R0:W5:Y:S01]  /*7a00*/  @P3 LDG.E.U8 R112, desc[UR18][R114.64] ;  /* 0x0000001272703981 */ /* 0x000162000c1e1100 */
[----:B-1----:R-:W-:-:S05]  /*7a10*/  IADD3 R110, P5, PT, R236, R117, RZ ;  /* 0x00000075ec6e7210 */ /* 0x002fca0007fbe0ff */
[--C-:B------:R-:W-:Y:S01]  /*7a20*/  IMAD.X R111, R124, 0x1, R118.reuse, P5 ;  /* 0x000000017c6f7824 */ /* 0x100fe200028e0676 */
[----:B------:R-:W-:Y:S02]  /*7a30*/  SHF.R.S32.HI R124, RZ, 0x1f, R235 ;  /* 0x0000001fff7c7819 */ /* 0x000fe400000114eb */
[----:B0-----:R-:W-:Y:S02]  /*7a40*/  IADD3 R114, P6, PT, R235, R117, RZ ;  /* 0x00000075eb727210 */ /* 0x001fe40007fde0ff */
[----:B------:R-:W-:Y:S01]  /*7a50*/  ISETP.GT.AND P3, PT, R106, 0x7, PT ;  /* 0x000000076a00780c */ /* 0x000fe20003f64270 */
[----:B------:R0:W2:Y:S01]  /*7a60*/  @P4 LDG.E.U8 R202, desc[UR18][R110.64] ;  /* 0x000000126eca4981 */ /* 0x0000a2000c1e1100 */
[----:B------:R-:W-:Y:S01]  /*7a70*/  PRMT R203, RZ, 0x7610, R203 ;  /* 0x00007610ffcb7816 */ /* 0x000fe200000000cb */
[----:B------:R-:W-:Y:S01]  /*7a80*/  IMAD.X R115, R124, 0x1, R118, P6 ;  /* 0x000000017c737824 */ /* 0x000fe200030e0676 */
[----:B------:R-:W-:Y:S02]  /*7a90*/  SHF.R.S32.HI R124, RZ, 0x1f, R234 ;  /* 0x0000001fff7c7819 */ /* 0x000fe400000114ea */
[----:B------:R-:W-:-:S02]  /*7aa0*/  PRMT R205, RZ, 0x7610, R205 ;  /* 0x00007610ffcd7816 */ /* 0x000fc400000000cd */
[----:B------:R1:W2:Y:S01]  /*7ab0*/  @P2 LDG.E.U8 R203, desc[UR18][R114.64] ;  /* 0x0000001272cb2981 */ /* 0x0002a2000c1e1100 */
[----:B0-----:R-:W-:Y:S02]  /*7ac0*/  IADD3 R110, P5, PT, R234, R117, RZ ;  /* 0x00000075ea6e7210 */ /* 0x001fe40007fbe0ff */
[----:B------:R-:W-:-:S03]  /*7ad0*/  ISETP.GT.AND P4, PT, R106, 0x8, PT ;  /* 0x000000086a00780c */ /* 0x000fc60003f84270 */
[--C-:B------:R-:W-:Y:S01]  /*7ae0*/  IMAD.X R111, R124, 0x1, R118.reuse, P5 ;  /* 0x000000017c6f7824 */ /* 0x100fe200028e0676 */
[----:B------:R-:W-:Y:S02]  /*7af0*/  SHF.R.S32.HI R124, RZ, 0x1f, R233 ;  /* 0x0000001fff7c7819 */ /* 0x000fe400000114e9 */
[----:B-1----:R-:W-:Y:S02]  /*7b00*/  IADD3 R114, P6, PT, R233, R117, RZ ;  /* 0x00000075e9727210 */ /* 0x002fe40007fde0ff */
[----:B------:R0:W2:Y:S03]  /*7b10*/  @P3 LDG.E.U8 R205, desc[UR18][R110.64] ;  /* 0x000000126ecd3981 */ /* 0x0000a6000c1e1100 */
[----:B------:R-:W-:Y:S01]  /*7b20*/  IMAD.X R115, R124, 0x1, R118, P6 ;  /* 0x000000017c737824 */ /* 0x000fe200030e0676 */
[----:B------:R-:W-:Y:S02]  /*7b30*/  SHF.R.S32.HI R124, RZ, 0x1f, R232 ;  /* 0x0000001fff7c7819 */ /* 0x000fe400000114e8 */
[----:B------:R-:W-:-:S02]  /*7b40*/  ISETP.GT.AND P2, PT, R106, 0x9, PT ;  /* 0x000000096a00780c */ /* 0x000fc40003f44270 */
[-C--:B0-----:R-:W-:Y:S02]  /*7b50*/  IADD3 R110, P5, PT, R232, R117.reuse, RZ ;  /* 0x00000075e86e7210 */ /* 0x081fe40007fbe0ff */
[----:B------:R-:W-:Y:S02]  /*7b60*/  PRMT R148, RZ, 0x7610, R148 ;  /* 0x00007610ff947816 */ /* 0x000fe40000000094 */
[----:B------:R-:W-:Y:S01]  /*7b70*/  ISETP.GT.AND P3, PT, R106, 0xa, PT ;  /* 0x0000000a6a00780c */ /* 0x000fe20003f64270 */
[----:B------:R-:W-:Y:S01]  /*7b80*/  IMAD.X R111, R124, 0x1, R118, P5 ;  /* 0x000000017c6f7824 */ /* 0x000fe200028e0676 */
[----:B------:R-:W-:Y:S02]  /*7b90*/  SHF.R.S32.HI R126, RZ, 0x1f, R231 ;  /* 0x0000001fff7e7819 */ /* 0x000fe400000114e7 */
[----:B------:R-:W-:Y:S01]  /*7ba0*/  IADD3 R124, P6, PT, R231, R117, RZ ;  /* 0x00000075e77c7210 */ /* 0x000fe20007fde0ff */
[----:B------:R0:W2:Y:S01]  /*7bb0*/  @P4 LDG.E.U8 R148, desc[UR18][R114.64] ;  /* 0x0000001272944981 */ /* 0x0000a2000c1e1100 */
[----:B------:R-:W-:-:S02]  /*7bc0*/  PRMT R130, RZ, 0x7610, R130 ;  /* 0x00007610ff827816 */ /* 0x000fc40000000082 */
[----:B------:R-:W-:Y:S01]  /*7bd0*/  ISETP.GT.AND P4, PT, R106, 0xb, PT ;  /* 0x0000000b6a00780c */ /* 0x000fe20003f84270 */
[----:B------:R-:W-:Y:S01]  /*7be0*/  IMAD.X R125, R126, 0x1, R118, P6 ;  /* 0x000000017e7d7824 */ /* 0x000fe200030e0676 */
[----:B------:R-:W-:Y:S02]  /*7bf0*/  PRMT R121, RZ, 0x7610, R121 ;  /* 0x00007610ff797816 */ /* 0x000fe40000000079 */
[----:B------:R-:W-:Y:S01]  /*7c00*/  SHF.R.S32.HI R126, RZ, 0x1f, R230 ;  /* 0x0000001fff7e7819 */ /* 0x000fe200000114e6 */
[----:B------:R1:W2:Y:S01]  /*7c10*/  @P2 LDG.E.U8 R130, desc[UR18][R110.64] ;  /* 0x000000126e822981 */ /* 0x0002a2000c1e1100 */
[----:B0-----:R-:W-:Y:S02]  /*7c20*/  IADD3 R114, P5, PT, R230, R117, RZ ;  /* 0x00000075e6727210 */ /* 0x001fe40007fbe0ff */
[----:B------:R-:W-:Y:S01]  /*7c30*/  ISETP.GT.AND P2, PT, R106, 0xc, PT ;  /* 0x0000000c6a00780c */ /* 0x000fe20003f44270 */
[----:B------:R0:W2:Y:S02]  /*7c40*/  @P3 LDG.E.U8 R121, desc[UR18][R124.64] ;  /* 0x000000127c793981 */ /* 0x0000a4000c1e1100 */
[----:B------:R-:W-:Y:S01]  /*7c50*/  IMAD.X R115, R126, 0x1, R118, P5 ;  /* 0x000000017e737824 */ /* 0x000fe200028e0676 */
[----:B------:R-:W-:-:S02]  /*7c60*/  SHF.R.S32.HI R126, RZ, 0x1f, R229 ;  /* 0x0000001fff7e7819 */ /* 0x000fc400000114e5 */
[----:B-1----:R-:W-:Y:S02]  /*7c70*/  PRMT R110, RZ, 0x7610, R110 ;  /* 0x00007610ff6e7816 */ /* 0x002fe4000000006e */
[----:B0-----:R-:W-:-:S04]  /*7c80*/  IADD3 R124, P6, PT, R229, R117, RZ ;  /* 0x00000075e57c7210 */ /* 0x001fc80007fde0ff */
[----:B------:R0:W2:Y:S01]  /*7c90*/  @P4 LDG.E.U8 R110, desc[UR18][R114.64] ;  /* 0x00000012726e4981 */ /* 0x0000a2000c1e1100 */
[----:B------:R-:W-:Y:S02]  /*7ca0*/  ISETP.GT.AND P3, PT, R106, 0xd, PT ;  /* 0x0000000d6a00780c */ /* 0x000fe40003f64270 */
[----:B------:R-:W-:Y:S01]  /*7cb0*/  PRMT R113, RZ, 0x7610, R113 ;  /* 0x00007610ff717816 */ /* 0x000fe20000000071 */
[----:B------:R-:W-:Y:S01]  /*7cc0*/  IMAD.X R125, R126, 0x1, R118, P6 ;  /* 0x000000017e7d7824 */ /* 0x000fe200030e0676 */
[----:B------:R-:W-:Y:S02]  /*7cd0*/  SHF.R.S32.HI R126, RZ, 0x1f, R228 ;  /* 0x0000001fff7e7819 */ /* 0x000fe400000114e4 */
[----:B0-----:R-:W-:Y:S02]  /*7ce0*/  IADD3 R114, P5, PT, R228, R117, RZ ;  /* 0x00000075e4727210 */ /* 0x001fe40007fbe0ff */
[----:B------:R0:W2:Y:S01]  /*7cf0*/  @P2 LDG.E.U8 R113, desc[UR18][R124.64] ;  /* 0x000000127c712981 */ /* 0x0000a2000c1e1100 */
[----:B------:R-:W-:-:S02]  /*7d00*/  ISETP.GT.AND P4, PT, R106, 0xe, PT ;  /* 0x0000000e6a00780c */ /* 0x000fc40003f84270 */
[----:B------:R-:W-:Y:S01]  /*7d10*/  PRMT R165, RZ, 0x7610, R165 ;  /* 0x00007610ffa57816 */ /* 0x000fe200000000a5 */
[--C-:B------:R-:W-:Y:S01]  /*7d20*/  IMAD.X R115, R126, 0x1, R118.reuse, P5 ;  /* 0x000000017e737824 */ /* 0x100fe200028e0676 */
[----:B------:R-:W-:Y:S02]  /*7d30*/  SHF.R.S32.HI R126, RZ, 0x1f, R227 ;  /* 0x0000001fff7e7819 */ /* 0x000fe400000114e3 */
[----:B0-----:R-:W-:Y:S02]  /*7d40*/  IADD3 R124, P6, PT, R227, R117, RZ ;  /* 0x00000075e37c7210 */ /* 0x001fe40007fde0ff */
[----:B------:R0:W2:Y:S01]  /*7d50*/  @P3 LDG.E.U8 R165, desc[UR18][R114.64] ;  /* 0x0000001272a53981 */ /* 0x0000a2000c1e1100 */
[----:B------:R-:W-:Y:S02]  /*7d60*/  ISETP.GT.AND P2, PT, R106, 0xf, PT ;  /* 0x0000000f6a00780c */ /* 0x000fe40003f44270 */
[----:B------:R-:W-:Y:S01]  /*7d70*/  PRMT R173, RZ, 0x7610, R173 ;  /* 0x00007610ffad7816 */ /* 0x000fe200000000ad */
[----:B------:R-:W-:Y:S01]  /*7d80*/  IMAD.X R125, R126, 0x1, R118, P6 ;  /* 0x000000017e7d7824 */ /* 0x000fe200030e0676 */
[----:B------:R-:W-:-:S02]  /*7d90*/  SHF.R.S32.HI R126, RZ, 0x1f, R226 ;  /* 0x0000001fff7e7819 */ /* 0x000fc400000114e2 */
[-C--:B0-----:R-:W-:Y:S02]  /*7da0*/  IADD3 R114, P5, PT, R226, R117.reuse, RZ ;  /* 0x00000075e2727210 */ /* 0x081fe40007fbe0ff */
        /* <DEDUP_REMOVED lines=9> */
[----:B------:R-:W-:Y:S01]  /*7e40*/  IMAD.X R125, R126, 0x1, R118, P6 ;  /* 0x000000017e7d7824 */ /* 0x000fe200030e0676 */
[----:B------:R-:W-:Y:S02]  /*7e50*/  SHF.R.S32.HI R126, RZ, 0x1f, R224 ;  /* 0x0000001fff7e7819 */ /* 0x000fe400000114e0 */
[----:B0-----:R-:W-:Y:S02]  /*7e60*/  IADD3 R114, P5, PT, R224, R117, RZ ;  /* 0x00000075e0727210 */ /* 0x001fe40007fbe0ff */
[----:B------:R0:W2:Y:S01]  /*7e70*/  @P3 LDG.E.U8 R145, desc[UR18][R124.64] ;  /* 0x000000127c913981 */ /* 0x0000a2000c1e1100 */
[----:B------:R-:W-:Y:S02]  /*7e80*/  PRMT R123, RZ, 0x7610, R123 ;  /* 0x00007610ff7b7816 */ /* 0x000fe4000000007b */
[----:B------:R-:W-:Y:S01]  /*7e90*/  IMAD.X R115, R126, 0x1, R118, P5 ;  /* 0x000000017e737824 */ /* 0x000fe200028e0676 */
[----:B------:R-:W-:-:S02]  /*7ea0*/  SHF.R.S32.HI R126, RZ, 0x1f, R223 ;  /* 0x0000001fff7e7819 */ /* 0x000fc400000114df */
[C---:B------:R-:W-:Y:S02]  /*7eb0*/  ISETP.GT.AND P2, PT, R106.reuse, 0x12, PT ;  /* 0x000000126a00780c */ /* 0x040fe40003f44270 */
[----:B------:R1:W2:Y:S01]  /*7ec0*/  @P4 LDG.E.U8 R123, desc[UR18][R114.64] ;  /* 0x00000012727b4981 */ /* 0x0002a2000c1e1100 */
[----:B0-----:R-:W-:Y:S02]  /*7ed0*/  IADD3 R124, P6, PT, R223, R117, RZ ;  /* 0x00000075df7c7210 */ /* 0x001fe40007fde0ff */
[----:B------:R-:W-:-:S03]  /*7ee0*/  ISETP.GT.AND P3, PT, R106, 0x13, PT ;  /* 0x000000136a00780c */ /* 0x000fc60003f64270 */
[----:B------:R-:W-:Y:S01]  /*7ef0*/  IMAD.X R125, R126, 0x1, R118, P6 ;  /* 0x000000017e7d7824 */ /* 0x000fe200030e0676 */
[----:B------:R-:W-:Y:S02]  /*7f00*/  SHF.R.S32.HI R126, RZ, 0x1f, R222 ;  /* 0x0000001fff7e7819 */ /* 0x000fe400000114de */
[-C--:B-1----:R-:W-:Y:S02]  /*7f10*/  IADD3 R114, P5, PT, R222, R117.reuse, RZ ;  /* 0x00000075de727210 */ /* 0x082fe40007fbe0ff */
[----:B------:R-:W-:Y:S02]  /*7f20*/  PRMT R120, RZ, 0x7610, R120 ;  /* 0x00007610ff787816 */ /* 0x000fe40000000078 */
[----:B------:R-:W-:Y:S01]  /*7f30*/  SHF.R.S32.HI R128, RZ, 0x1f, R221 ;  /* 0x0000001fff807819 */ /* 0x000fe200000114dd */
[----:B------:R-:W-:Y:S01]  /*7f40*/  IMAD.X R115, R126, 0x1, R118, P5 ;  /* 0x000000017e737824 */ /* 0x000fe200028e0676 */
[----:B------:R-:W-:Y:S02]  /*7f50*/  IADD3 R126, P6, PT, R221, R117, RZ ;  /* 0x00000075dd7e7210 */ /* 0x000fe40007fde0ff */
[----:B------:R0:W2:Y:S01]  /*7f60*/  @P2 LDG.E.U8 R120, desc[UR18][R124.64] ;  /* 0x000000127c782981 */ /* 0x0000a2000c1e1100 */
[----:B------:R-:W-:-:S02]  /*7f70*/  PRMT R111, RZ, 0x7610, R111 ;  /* 0x00007610ff6f7816 */ /* 0x000fc4000000006f */
[----:B------:R-:W-:Y:S01]  /*7f80*/  ISETP.GT.AND P2, PT, R106, 0x15, PT ;  /* 0x000000156a00780c */ /* 0x000fe20003f44270 */
[----:B------:R-:W-:Y:S01]  /*7f90*/  IMAD.X R127, R128, 0x1, R118, P6 ;  /* 0x00000001807f7824 */ /* 0x000fe200030e0676 */
[----:B------:R-:W-:Y:S02]  /*7fa0*/  ISETP.GT.AND P4, PT, R106, 0x14, PT ;  /* 0x000000146a00780c */ /* 0x000fe40003f84270 */
[----:B------:R-:W-:Y:S01]  /*7fb0*/  SHF.R.S32.HI R128, RZ, 0x1f, R220 ;  /* 0x0000001fff807819 */ /* 0x000fe200000114dc */
[----:B------:R1:W2:Y:S01]  /*7fc0*/  @P3 LDG.E.U8 R111, desc[UR18][R114.64] ;  /* 0x00000012726f3981 */ /* 0x0002a2000c1e1100 */
[----:B0-----:R-:W-:-:S05]  /*7fd0*/  IADD3 R124, P5, PT, R220, R117, RZ ;  /* 0x00000075dc7c7210 */ /* 0x001fca0007fbe0ff */
[----:B------:R-:W-:Y:S01]  /*7fe0*/  IMAD.X R125, R128, 0x1, R118, P5 ;  /* 0x00000001807d7824 */ /* 0x000fe200028e0676 */
[----:B-1----:R-:W-:Y:S02]  /*7ff0*/  PRMT R115, RZ, 0x7610, R115 ;  /* 0x00007610ff737816 */ /* 0x002fe40000000073 */
[----:B------:R-:W-:Y:S02]  /*8000*/  PRMT R114, RZ, 0x7610, R114 ;  /* 0x00007610ff727816 */ /* 0x000fe40000000072 */
[----:B------:R-:W-:Y:S02]  /*8010*/  IADD3 R128, P5, PT, R218, R117, RZ ;  /* 0x00000075da807210 */ /* 0x000fe40007fbe0ff */
[----:B------:R0:W2:Y:S01]  /*8020*/  @P2 LDG.E.U8 R115, desc[UR18][R124.64] ;  /* 0x000000127c732981 */ /* 0x0000a2000c1e1100 */
[----:B------:R-:W-:-:S03]  /*8030*/  ISETP.GT.AND P2, PT, R106, 0x18, PT ;  /* 0x000000186a00780c */ /* 0x000fc60003f44270 */
[----:B------:R1:W2:Y:S01]  /*8040*/  @P4 LDG.E.U8 R114, desc[UR18][R126.64] ;  /* 0x000000127e724981 */ /* 0x0002a2000c1e1100 */
[----:B------:R-:W-:Y:S02]  /*8050*/  ISETP.GT.AND P4, PT, R106, 0x17, PT ;  /* 0x000000176a00780c */ /* 0x000fe40003f84270 */
[----:B0-----:R-:W-:-:S05]  /*8060*/  SHF.R.S32.HI R125, RZ, 0x1f, R218 ;  /* 0x0000001fff7d7819 */ /* 0x001fca00000114da */
[--C-:B------:R-:W-:Y:S01]  /*8070*/  IMAD.X R129, R125, 0x1, R118.reuse, P5 ;  /* 0x000000017d817824 */ /* 0x100fe200028e0676 */
[-C--:B------:R-:W-:Y:S02]  /*8080*/  IADD3 R124, P5, PT, R217, R117.reuse, RZ ;  /* 0x00000075d97c7210 */ /* 0x080fe40007fbe0ff */
[----:B------:R-:W-:Y:S02]  /*8090*/  SHF.R.S32.HI R125, RZ, 0x1f, R217 ;  /* 0x0000001fff7d7819 */ /* 0x000fe400000114d9 */
[----:B------:R-:W-:Y:S02]  /*80a0*/  PRMT R161, RZ, 0x7610, R161 ;  /* 0x00007610ffa17816 */ /* 0x000fe400000000a1 */
[----:B------:R-:W-:Y:S01]  /*80b0*/  PRMT R155, RZ, 0x7610, R155 ;  /* 0x00007610ff9b7816 */ /* 0x000fe2000000009b */
[----:B------:R-:W-:Y:S01]  /*80c0*/  IMAD.X R125, R125, 0x1, R118, P5 ;  /* 0x000000017d7d7824 */ /* 0x000fe200028e0676 */
[----:B------:R-:W-:Y:S02]  /*80d0*/  ISETP.GT.AND P3, PT, R106, 0x16, PT ;  /* 0x000000166a00780c */ /* 0x000fe40003f64270 */
[----:B------:R0:W2:Y:S04]  /*80e0*/  @P4 LDG.E.U8 R161, desc[UR18][R128.64] ;  /* 0x0000001280a14981 */ /* 0x0000a8000c1e1100 */
[----:B------:R0:W2:Y:S01]  /*80f0*/  @P2 LDG.E.U8 R155, desc[UR18][R124.64] ;  /* 0x000000127c9b2981 */ /* 0x0000a2000c1e1100 */
[----:B-1----:R-:W-:-:S02]  /*8100*/  IADD3 R126, P6, PT, R219, R117, RZ ;  /* 0x00000075db7e7210 */ /* 0x002fc40007fde0ff */
[----:B------:R-:W-:Y:S02]  /*8110*/  SHF.R.S32.HI R127, RZ, 0x1f, R219 ;  /* 0x0000001fff7f7819 */ /* 0x000fe400000114db */
[----:B0-----:R-:W-:Y:S02]  /*8120*/  SHF.R.S32.HI R129, RZ, 0x1f, R215 ;  /* 0x0000001fff817819 */ /* 0x001fe400000114d7 */
[----:B------:R-:W-:Y:S02]  /*8130*/  IADD3 R124, P2, PT, R215, R117, RZ ;  /* 0x00000075d77c7210 */ /* 0x000fe40007f5e0ff */
[----:B------:R-:W-:-:S03]  /*8140*/  ISETP.GT.AND P5, PT, R106, 0x1a, PT ;  /* 0x0000001a6a00780c */ /* 0x000fc60003fa4270 */
[--C-:B------:R-:W-:Y:S01]  /*8150*/  IMAD.X R125, R129, 0x1, R118.reuse, P2 ;  /* 0x00000001817d7824 */ /* 0x100fe200010e0676 */
[----:B------:R-:W-:Y:S01]  /*8160*/  ISETP.GT.AND P2, PT, R106, RZ, PT ;  /* 0x000000ff6a00720c */ /* 0x000fe20003f44270 */
[----:B------:R-:W-:Y:S01]  /*8170*/  IMAD.X R127, R127, 0x1, R118, P6 ;  /* 0x000000017f7f7824 */ /* 0x000fe200030e0676 */
[----:B------:R-:W-:Y:S02]  /*8180*/  PRMT R157, RZ, 0x7610, R157 ;  /* 0x00007610ff9d7816 */ /* 0x000fe4000000009d */
[----:B------:R-:W-:Y:S02]  /*8190*/  PRMT R131, RZ, 0x7610, R131 ;  /* 0x00007610ff837816 */ /* 0x000fe40000000083 */
[----:B------:R-:W-:Y:S02]  /*81a0*/  SHF.R.S32.HI R128, RZ, 0x1f, R216 ;  /* 0x0000001fff807819 */ /* 0x000fe400000114d8 */
[----:B------:R0:W2:Y:S01]  /*81b0*/  @P3 LDG.E.U8 R157, desc[UR18][R126.64] ;  /* 0x000000127e9d3981 */ /* 0x0000a2000c1e1100 */
[----:B------:R-:W-:-:S03]  /*81c0*/  PRMT R169, RZ, 0x7610, R169 ;  /* 0x00007610ffa97816 */ /* 0x000fc600000000a9 */
[----:B------:R1:W2:Y:S01]  /*81d0*/  @P5 LDG.E.U8 R131, desc[UR18][R124.64] ;  /* 0x000000127c835981 */ /* 0x0002a2000c1e1100 */
[----:B0-----:R-:W-:Y:S01]  /*81e0*/  IADD3 R126, P3, PT, R216, R117, RZ ;  /* 0x00000075d87e7210 */ /* 0x001fe20007f7e0ff */
[----:B-1----:R-:W-:-:S04]  /*81f0*/  @P2 IMAD.MOV.U32 R124, RZ, RZ, R117 ;  /* 0x000000ffff7c2224 */ /* 0x002fc800078e0075 */
[--C-:B------:R-:W-:Y:S01]  /*8200*/  IMAD.X R127, R128, 0x1, R118.reuse, P3 ;  /* 0x00000001807f7824 */ /* 0x100fe200018e0676 */
[----:B------:R-:W-:Y:S01]  /*8210*/  ISETP.GT.AND P3, PT, R106, 0x1b, PT ;  /* 0x0000001b6a00780c */ /* 0x000fe20003f64270 */
[----:B------:R-:W-:Y:S01]  /*8220*/  @P2 IMAD.MOV.U32 R125, RZ, RZ, R118 ;  /* 0x000000ffff7d2224 */ /* 0x000fe200078e0076 */
[----:B------:R-:W-:Y:S02]  /*8230*/  IADD3 R128, P6, PT, R214, R117, RZ ;  /* 0x00000075d6807210 */ /* 0x000fe40007fde0ff */
[----:B------:R-:W-:Y:S02]  /*8240*/  SHF.R.S32.HI R129, RZ, 0x1f, R214 ;  /* 0x0000001fff817819 */ /* 0x000fe400000114d6 */
[----:B------:R0:W2:Y:S01]  /*8250*/  @P2 LDG.E.U8 R169, desc[UR18][R124.64] ;  /* 0x000000127ca92981 */ /* 0x0000a2000c1e1100 */
[----:B------:R-:W-:Y:S02]  /*8260*/  PRMT R132, RZ, 0x7610, R132 ;  /* 0x00007610ff847816 */ /* 0x000fe40000000084 */
[----:B------:R-:W-:-:S05]  /*8270*/  IMAD.X R129, R129, 0x1, R118, P6 ;  /* 0x0000000181817824 */ /* 0x000fca00030e0676 */
[----:B------:R1:W2:Y:S01]  /*8280*/  @P3 LDG.E.U8 R132, desc[UR18][R128.64] ;  /* 0x0000001280843981 */ /* 0x0002a2000c1e1100 */
[----:B------:R-:W-:Y:S02]  /*8290*/  ISETP.GT.AND P3, PT, R106, 0x1d, PT ;  /* 0x0000001d6a00780c */ /* 0x000fe40003f64270 */
[----:B0-----:R-:W-:-:S05]  /*82a0*/  IADD3 R124, P5, PT, R212, R117, RZ ;  /* 0x00000075d47c7210 */ /* 0x001fca0007fbe0ff */
[----:B------:R-:W-:Y:S01]  /*82b0*/  IMAD.X R125, R251, 0x1, R118, P5 ;  /* 0x00000001fb7d7824 */ /* 0x000fe200028e0676 */
[----:B-1----:R-:W-:Y:S02]  /*82c0*/  PRMT R129, RZ, 0x7610, R129 ;  /* 0x00007610ff817816 */ /* 0x002fe40000000081 */
[----:B------:R-:W-:-:S04]  /*82d0*/  ISETP.GT.AND P4, PT, R106, 0x19, PT ;  /* 0x000000196a00780c */ /* 0x000fc80003f84270 */
[----:B------:R0:W2:Y:S01]  /*82e0*/  @P3 LDG.E.U8 R129, desc[UR18][R124.64] ;  /* 0x000000127c813981 */ /* 0x0000a2000c1e1100 */
[----:B------:R-:W-:-:S08]  /*82f0*/  PRMT R152, RZ, 0x7610, R152 ;  /* 0x00007610ff987816 */ /* 0x000fd00000000098 */
[----:B------:R1:W2:Y:S01]  /*8300*/  @P4 LDG.E.U8 R152, desc[UR18][R126.64] ;  /* 0x000000127e984981 */ /* 0x0002a2000c1e1100 */
[----:B0-----:R-:W0:Y:S01]  /*8310*/  S2R R125, SR_TID.X ;  /* 0x00000000007d7919 */ /* 0x001e220000002100 */
[----:B------:R-:W-:Y:S02]  /*8320*/  ISETP.GT.AND P4, PT, R106, 0x1c, PT ;  /* 0x0000001c6a00780c */ /* 0x000fe40003f84270 */
[----:B-1----:R-:W-:Y:S02]  /*8330*/  IADD3 R126, P6, PT, R213, R117, RZ ;  /* 0x00000075d57e7210 */ /* 0x002fe40007fde0ff */
[----:B------:R-:W-:-:S03]  /*8340*/  PRMT R128, RZ, 0x7610, R128 ;  /* 0x00007610ff807816 */ /* 0x000fc60000000080 */
[----:B------:R-:W-:Y:S01]  /*8350*/  IMAD.X R127, R252, 0x1, R118, P6 ;  /* 0x00000001fc7f7824 */ /* 0x000fe200030e0676 */
[----:B------:R-:W-:-:S05]  /*8360*/  ISETP.GT.AND P2, PT, R106, 0x1e, PT ;  /* 0x0000001e6a00780c */ /* 0x000fca0003f44270 */
[----:B------:R1:W2:Y:S01]  /*8370*/  @P4 LDG.E.U8 R128, desc[UR18][R126.64] ;  /* 0x000000127e804981 */ /* 0x0002a2000c1e1100 */
[----:B------:R-:W-:Y:S02]  /*8380*/  ISETP.GT.AND P4, PT, R106, 0x1f, PT ;  /* 0x0000001f6a00780c */ /* 0x000fe40003f84270 */
[-C--:B------:R-:W-:Y:S02]  /*8390*/  IADD3 R124, P5, PT, R209, R117.reuse, RZ ;  /* 0x00000075d17c7210 */ /* 0x080fe40007fbe0ff */
[----:B------:R-:W-:Y:S02]  /*83a0*/  PRMT R133, RZ, 0x7610, R133 ;  /* 0x00007610ff857816 */ /* 0x000fe40000000085 */
[----:B-1----:R-:W-:Y:S02]  /*83b0*/  IADD3 R126, P6, PT, R210, R117, RZ ;  /* 0x00000075d27e7210 */ /* 0x002fe40007fde0ff */
[----:B------:R-:W-:Y:S02]  /*83c0*/  PRMT R134, RZ, 0x7610, R134 ;  /* 0x00007610ff867816 */ /* 0x000fe40000000086 */
[----:B0-----:R-:W-:Y:S01]  /*83d0*/  LOP3.LUT R125, R125, 0x1f, RZ, 0xc0, !PT ;  /* 0x0000001f7d7d7812 */ /* 0x001fe200078ec0ff */
[----:B------:R-:W-:-:S03]  /*83e0*/  IMAD.X R127, R250, 0x1, R118, P6 ;  /* 0x00000001fa7f7824 */ /* 0x000fc600030e0676 */
[----:B------:R-:W-:Y:S01]  /*83f0*/  ISETP.GE.AND P3, PT, R125, R106, PT ;  /* 0x0000006a7d00720c */ /* 0x000fe20003f66270 */
[----:B------:R-:W-:Y:S01]  /*8400*/  IMAD.X R125, R249, 0x1, R118, P5 ;  /* 0x00000001f97d7824 */ /* 0x000fe200028e0676 */
[----:B------:R0:W2:Y:S04]  /*8410*/  @P2 LDG.E.U8 R133, desc[UR18][R126.64] ;  /* 0x000000127e852981 */ /* 0x0000a8000c1e1100 */
[----:B------:R1:W2:Y:S01]  /*8420*/  @P4 LDG.E.U8 R134, desc[UR18][R124.64] ;  /* 0x000000127c864981 */ /* 0x0002a2000c1e1100 */
[----:B------:R-:W-:Y:S01]  /*8430*/  BAR.SYNC.DEFER_BLOCKING 0x0 ;  /* 0x0000000000007b1d */ /* 0x000fe20000010000 */
[C---:B------:R-:W-:Y:S02]  /*8440*/  IADD3 R201, P5, PT, R119.reuse, R201, RZ ;  /* 0x000000c977c97210 */ /* 0x040fe40007fbe0ff */
[----:B------:R-:W-:-:S03]  /*8450*/  IADD3 R107, P2, PT, R119, R107, RZ ;  /* 0x0000006b776b7210 */ /* 0x000fc60007f5e0ff */
[C---:B------:R-:W-:Y:S01]  /*8460*/  IMAD.X R200, R207.reuse, 0x1, R200, P5 ;  /* 0x00000001cfc87824 */ /* 0x040fe200028e06c8 */
[----:B0-----:R-:W-:Y:S01]  /*8470*/  PRMT R126, RZ, 0x7610, R126 ;  /* 0x00007610ff7e7816 */ /* 0x001fe2000000007e */
[----:B-1----:R-:W-:Y:S02]  /*8480*/  @!P3 IMAD.MOV.U32 R124, RZ, RZ, R201 ;  /* 0x000000ffff7cb224 */ /* 0x002fe400078e00c9 */
[----:B------:R-:W-:Y:S02]  /*8490*/  @!P3 IMAD.MOV.U32 R125, RZ, RZ, R200 ;  /* 0x000000ffff7db224 */ /* 0x000fe400078e00c8 */
[----:B------:R-:W-:Y:S01]  /*84a0*/  IMAD.X R108, R207, 0x1, R108, P2 ;  /* 0x00000001cf6c7824 */ /* 0x000fe200010e066c */
[C---:B------:R-:W-:Y:S02]  /*84b0*/  IADD3 R105, P2, PT, R119.reuse, R105, RZ ;  /* 0x0000006977697210 */ /* 0x040fe40007f5e0ff */
[----:B------:R-:W-:Y:S02]  /*84c0*/  PRMT R127, RZ, 0x7610, R127 ;  /* 0x00007610ff7f7816 */ /* 0x000fe4000000007f */
[----:B------:R-:W-:Y:S01]  /*84d0*/  IADD3 R104, P4, PT, R119, R104, RZ ;  /* 0x0000006877687210 */ /* 0x000fe20007f9e0ff */
[----:B------:R-:W-:Y:S01]  /*84e0*/  IMAD.X R103, R207, 0x1, R103, P2 ;  /* 0x00000001cf677824 */ /* 0x000fe200010e0667 */
[----:B------:R0:W2:Y:S01]  /*84f0*/  @!P3 LDG.E.U8 R126, desc[UR18][R124.64] ;  /* 0x000000127c7eb981 */ /* 0x0000a2000c1e1100 */
[----:B------:R-:W-:-:S02]  /*8500*/  PRMT R136, RZ, 0x7610, R136 ;  /* 0x00007610ff887816 */ /* 0x000fc40000000088 */
[----:B------:R-:W-:Y:S02]  /*8510*/  IMAD.X R101, R207, 0x1, R101, P4 ;  /* 0x00000001cf657824 */ /* 0x000fe400020e0665 */
[----:B0-----:R-:W-:Y:S02]  /*8520*/  @!P3 IMAD.MOV.U32 R124, RZ, RZ, R107 ;  /* 0x000000ffff7cb224 */ /* 0x001fe400078e006b */
[----:B------:R-:W-:Y:S01]  /*8530*/  @!P3 IMAD.MOV.U32 R125, RZ, RZ, R108 ;  /* 0x000000ffff7db224 */ /* 0x000fe200078e006c */
[----:B------:R-:W-:-:S04]  /*8540*/  IADD3 R102, P2, PT, R119, R102, RZ ;  /* 0x0000006677667210 */ /* 0x000fc80007f5e0ff */
[----:B------:R0:W2:Y:S01]  /*8550*/  @!P3 LDG.E.U8 R127, desc[UR18][R124.64] ;  /* 0x000000127c7fb981 */ /* 0x0000a2000c1e1100 */
[----:B------:R-:W-:Y:S01]  /*8560*/  PRMT R135, RZ, 0x7610, R135 ;  /* 0x00007610ff877816 */ /* 0x000fe20000000087 */
        /* <DEDUP_REMOVED lines=94> */
[----:B------:R0:W3:Y:S01]  /*8b50*/  @!P3 LDG.E.U8 R159, desc[UR18][R124.64] ;  /* 0x000000127c9fb981 */ /* 0x0000e2000c1e1100 */
        /* <DEDUP_REMOVED lines=53> */
[----:B------:R0:W4:Y:S01]  /*8eb0*/  @!P3 LDG.E.U8 R178, desc[UR18][R124.64] ;  /* 0x000000127cb2b981 */ /* 0x000122000c1e1100 */
        /* <DEDUP_REMOVED lines=23> */
[----:B------:R0:W5:Y:S01]  /*9030*/  @!P3 LDG.E.U8 R186, desc[UR18][R124.64] ;  /* 0x000000127cbab981 */ /* 0x000162000c1e1100 */
        /* <DEDUP_REMOVED lines=23> */
[----:B------:R0:W5:Y:S04]  /*91b0*/  @!P3 LDG.E.U8 R194, desc[UR18][R124.64] ;  /* 0x000000127cc2b981 */ /* 0x000168000c1e1100 */
[----:B--2---:R1:W-:Y:S01]  /*91c0*/  STS.U8 [R206+UR16+0x5000], R169 ;  /* 0x005000a9ce007988 */ /* 0x0043e20008000010 */
[----:B0-----:R-:W-:Y:S02]  /*91d0*/  @!P3 IMAD.MOV.U32 R124, RZ, RZ, R49 ;  /* 0x000000ffff7cb224 */ /* 0x001fe400078e0031 */
[----:B------:R-:W-:Y:S01]  /*91e0*/  @!P3 IMAD.MOV.U32 R125, RZ, RZ, R48 ;  /* 0x000000ffff7db224 */ /* 0x000fe200078e0030 */
[----:B-1----:R-:W-:-:S04]  /*91f0*/  PRMT R169, RZ, 0x7610, R169 ;  /* 0x00007610ffa97816 */ /* 0x002fc800000000a9 */
[----:B------:R0:W2:Y:S01]  /*9200*/  @!P3 LDG.E.U8 R196, desc[UR18][R124.64] ;  /* 0x000000127cc4b981 */ /* 0x0000a2000c1e1100 */
[----:B------:R-:W-:Y:S01]  /*9210*/  IMAD.X R44, R207, 0x1, R44, P2 ;  /* 0x00000001cf2c7824 */ /* 0x000fe200010e062c */
[----:B------:R-:W-:Y:S02]  /*9220*/  IADD3 R43, P2, PT, R119, R43, RZ ;  /* 0x0000002b772b7210 */ /* 0x000fe40007f5e0ff */
[----:B------:R1:W-:Y:S01]  /*9230*/  STS.U8 [R206+UR16+0x5400], R148 ;  /* 0x00540094ce007988 */ /* 0x0003e20008000010 */
        /* <DEDUP_REMOVED lines=34> */
[----:B------:R-:W-:Y:S01]  /*9460*/  PRMT R211, RZ, 0x7610, R211 ;  /* 0x00007610ffd37816 */ /* 0x000fe200000000d3 */
[----:B0-----:R-:W-:Y:S02]  /*9470*/  @!P3 IMAD.MOV.U32 R124, RZ, RZ, R37 ;  /* 0x000000ffff7cb224 */ /* 0x001fe400078e0025 */
[----:B------:R-:W-:Y:S02]  /*9480*/  @!P3 IMAD.MOV.U32 R125, RZ, RZ, R36 ;  /* 0x000000ffff7db224 */ /* 0x000fe400078e0024 */
[----:B------:R-:W-:-:S03]  /*9490*/  IMAD.X R32, R207, 0x1, R32, P2 ;  /* 0x00000001cf207824 */ /* 0x000fc600010e0620 */
[----:B------:R0:W2:Y:S01]  /*94a0*/  @!P3 LDG.E.U8 R130, desc[UR18][R124.64] ;  /* 0x000000127c82b981 */ /* 0x0000a2000c1e1100 */
[----:B------:R-:W-:-:S03]  /*94b0*/  IADD3 R31, P2, PT, R119, R31, RZ ;  /* 0x0000001f771f7210 */ /* 0x000fc60007f5e0ff */
        /* <DEDUP_REMOVED lines=10> */
[----:B---3--:R0:W-:Y:S01]  /*9560*/  STS.U8 [R246+UR16+0x5100], R122 ;  /* 0x0051007af6007988 */ /* 0x0081e20008000010 */
[----:B-1----:R-:W-:-:S03]  /*9570*/  @!P3 IMAD.MOV.U32 R123, RZ, RZ, R30 ;  /* 0x000000ffff7bb224 */ /* 0x002fc600078e001e */
[----:B------:R1:W3:Y:S01]  /*9580*/  @!P3 LDG.E.U8 R152, desc[UR18][R124.64] ;  /* 0x000000127c98b981 */ /* 0x0002e2000c1e1100 */
[----:B------:R-:W-:Y:S01]  /*9590*/  IMAD.X R28, R207, 0x1, R28, P2 ;  /* 0x00000001cf1c7824 */ /* 0x000fe200010e061c */
[----:B------:R-:W-:Y:S01]  /*95a0*/  IADD3 R27, P2, PT, R119, R27, RZ ;  /* 0x0000001b771b7210 */ /* 0x000fe20007f5e0ff */
[----:B0-----:R-:W-:Y:S01]  /*95b0*/  @!P3 IMAD.MOV.U32 R122, RZ, RZ, R31 ;  /* 0x000000ffff7ab224 */ /* 0x001fe200078e001f */
[----:B-1----:R-:W-:Y:S02]  /*95c0*/  PRMT R124, RZ, 0x7610, R124 ;  /* 0x00007610ff7c7816 */ /* 0x002fe4000000007c */
[----:B------:R-:W-:-:S04]  /*95d0*/  PRMT R125, RZ, 0x7610, R125 ;  /* 0x00007610ff7d7816 */ /* 0x000fc8000000007d */
[----:B------:R0:W2:Y:S01]  /*95e0*/  @!P3 LDG.E.U8 R124, desc[UR18][R122.64] ;  /* 0x000000127a7cb981 */ /* 0x0000a2000c1e1100 */
[----:B------:R-:W-:Y:S01]  /*95f0*/  IMAD.X R26, R207, 0x1, R26, P2 ;  /* 0x00000001cf1a7824 */ /* 0x000fe200010e061a */
[----:B------:R-:W-:Y:S02]  /*9600*/  IADD3 R25, P2, PT, R119, R25, RZ ;  /* 0x0000001977197210 */ /* 0x000fe40007f5e0ff */
[----:B------:R1:W-:Y:S01]  /*9610*/  STS.U8 [R246+UR16+0x5500], R121 ;  /* 0x00550079f6007988 */ /* 0x0003e20008000010 */
[----:B0-----:R-:W-:Y:S02]  /*9620*/  @!P3 IMAD.MOV.U32 R122, RZ, RZ, R29 ;  /* 0x000000ffff7ab224 */ /* 0x001fe400078e001d */
[----:B------:R-:W-:Y:S01]  /*9630*/  @!P3 IMAD.MOV.U32 R123, RZ, RZ, R28 ;  /* 0x000000ffff7bb224 */ /* 0x000fe200078e001c */
[----:B------:R0:W-:Y:S01]  /*9640*/  STS.U8 [R246+UR16+0x5900], R120 ;  /* 0x00590078f6007988 */ /* 0x0001e20008000010 */
[----:B-1----:R-:W-:-:S03]  /*9650*/  @!P3 IMAD.MOV.U32 R121, RZ, RZ, R26 ;  /* 0x000000ffff79b224 */ /* 0x002fc600078e001a */
[----:B------:R1:W2:Y:S01]  /*9660*/  @!P3 LDG.E.U8 R125, desc[UR18][R122.64] ;  /* 0x000000127a7db981 */ /* 0x0002a2000c1e1100 */
[----:B------:R-:W-:Y:S01]  /*9670*/  IMAD.X R24, R207, 0x1, R24, P2 ;  /* 0x00000001cf187824 */ /* 0x000fe200010e0618 */
[----:B------:R-:W-:Y:S01]  /*9680*/  IADD3 R23, P2, PT, R119, R23, RZ ;  /* 0x0000001777177210 */ /* 0x000fe20007f5e0ff */
[----:B0-----:R-:W-:Y:S01]  /*9690*/  @!P3 IMAD.MOV.U32 R120, RZ, RZ, R27 ;  /* 0x000000ffff78b224 */ /* 0x001fe200078e001b */
[----:B-1----:R-:W-:Y:S02]  /*96a0*/  PRMT R122, RZ, 0x7610, R122 ;  /* 0x00007610ff7a7816 */ /* 0x002fe4000000007a */
[----:B------:R-:W-:Y:S01]  /*96b0*/  PRMT R123, RZ, 0x7610, R123 ;  /* 0x00007610ff7b7816 */ /* 0x000fe2000000007b */
[----:B------:R-:W-:-:S03]  /*96c0*/  IMAD.X R22, R207, 0x1, R22, P2 ;  /* 0x00000001cf167824 */ /* 0x000fc600010e0616 */
[----:B------:R0:W2:Y:S01]  /*96d0*/  @!P3 LDG.E.U8 R122, desc[UR18][R120.64] ;  /* 0x00000012787ab981 */ /* 0x0000a2000c1e1100 */
[----:B------:R-:W-:-:S03]  /*96e0*/  IADD3 R21, P2, PT, R119, R21, RZ ;  /* 0x0000001577157210 */ /* 0x000fc60007f5e0ff */
[----:B------:R-:W-:Y:S01]  /*96f0*/  STS.U8 [R246+UR16+0x5d00], R131 ;  /* 0x005d0083f6007988 */ /* 0x000fe20008000010 */
[----:B0-----:R-:W-:Y:S02]  /*9700*/  @!P3 IMAD.MOV.U32 R120, RZ, RZ, R25 ;  /* 0x000000ffff78b224 */ /* 0x001fe400078e0019 */
[----:B------:R-:W-:Y:S01]  /*9710*/  @!P3 IMAD.MOV.U32 R121, RZ, RZ, R24 ;  /* 0x000000ffff79b224 */ /* 0x000fe200078e0018 */
[----:B----4-:R0:W-:Y:S01]  /*9720*/  STS.U8 [R245+UR16+0x5180], R109 ;  /* 0x0051806df5007988 */ /* 0x0101e20008000010 */
[----:B------:R-:W-:-:S03]  /*9730*/  IMAD.X R20, R207, 0x1, R20, P2 ;  /* 0x00000001cf147824 */ /* 0x000fc600010e0614 */
[----:B------:R1:W4:Y:S01]  /*9740*/  @!P3 LDG.E.U8 R123, desc[UR18][R120.64] ;  /* 0x00000012787bb981 */ /* 0x000322000c1e1100 */
[----:B------:R-:W-:Y:S02]  /*9750*/  IADD3 R19, P2, PT, R119, R19, RZ ;  /* 0x0000001377137210 */ /* 0x000fe40007f5e0ff */
[----:B0-----:R-:W-:Y:S01]  /*9760*/  PRMT R109, RZ, 0x7610, R109 ;  /* 0x00007610ff6d7816 */ /* 0x001fe2000000006d */
[----:B-1----:R-:W-:Y:S02]  /*9770*/  @!P3 IMAD.MOV.U32 R120, RZ, RZ, R23 ;  /* 0x000000ffff78b224 */ /* 0x002fe400078e0017 */
[----:B------:R-:W-:Y:S01]  /*9780*/  @!P3 IMAD.MOV.U32 R121, RZ, RZ, R22 ;  /* 0x000000ffff79b224 */ /* 0x000fe200078e0016 */
        /* <DEDUP_REMOVED lines=21> */
[----:B-----5:R0:W-:Y:S01]  /*98e0*/  STS.U8 [R244+UR16+0x5200], R112 ;  /* 0x00520070f4007988 */ /* 0x0201e20008000010 */
[----:B------:R-:W-:-:S03]  /*98f0*/  IMAD.X R12, R207, 0x1, R12, P2 ;  /* 0x00000001cf0c7824 */ /* 0x000fc600010e060c */
[----:B------:R1:W5:Y:S01]  /*9900*/  @!P3 LDG.E.U8 R121, desc[UR18][R110.64] ;  /* 0x000000126e79b981 */ /* 0x000362000c1e1100 */
[----:B------:R-:W-:Y:S02]  /*9910*/  IADD3 R11, P2, PT, R119, R11, RZ ;  /* 0x0000000b770b7210 */ /* 0x000fe40007f5e0ff */
[----:B0-----:R-:W-:Y:S01]  /*9920*/  PRMT R112, RZ, 0x7610, R112 ;  /* 0x00007610ff707816 */ /* 0x001fe20000000070 */
[----:B-1----:R-:W-:Y:S02]  /*9930*/  @!P3 IMAD.MOV.U32 R110, RZ, RZ, R15 ;  /* 0x000000ffff6eb224 */ /* 0x002fe400078e000f */
[----:B------:R-:W-:Y:S01]  /*9940*/  @!P3 IMAD.MOV.U32 R111, RZ, RZ, R14 ;  /* 0x000000ffff6fb224 */ /* 0x000fe200078e000e */
[----:B------:R0:W-:Y:S01]  /*9950*/  STS.U8 [R244+UR16+0x5600], R113 ;  /* 0x00560071f4007988 */ /* 0x0001e20008000010 */
[----:B------:R-:W-:-:S03]  /*9960*/  IMAD.X R10, R207, 0x1, R10, P2 ;  /* 0x00000001cf0a7824 */ /* 0x000fc600010e060a */
[----:B------:R1:W2:Y:S01]  /*9970*/  @!P3 LDG.E.U8 R112, desc[UR18][R110.64] ;  /* 0x000000126e70b981 */ /* 0x0002a2000c1e1100 */
        /* <DEDUP_REMOVED lines=18> */
[----:B------:R-:W-:Y:S01]  /*9aa0*/  PRMT R132, RZ, 0x7610, R132 ;  /* 0x00007610ff847816 */ /* 0x000fe20000000084 */
[----:B------:R-:W-:-:S03]  /*9ab0*/  IMAD.X R4, R207, 0x1, R4, P2 ;  /* 0x00000001cf047824 */ /* 0x000fc600010e0604 */
[----:B------:R0:W2:Y:S01]  /*9ac0*/  @!P3 LDG.E.U8 R128, desc[UR18][R110.64] ;  /* 0x000000126e80b981 */ /* 0x0000a2000c1e1100 */
[----:B------:R-:W-:-:S03]  /*9ad0*/  IADD3 R3, P2, PT, R119, R3, RZ ;  /* 0x0000000377037210 */ /* 0x000fc60007f5e0ff */
[----:B------:R1:W-:Y:S01]  /*9ae0*/  STS.U8 [R243+UR16+0x5680], R165 ;  /* 0x005680a5f3007988 */ /* 0x0003e20008000010 */
[----:B0-----:R-:W-:Y:S02]  /*9af0*/  @!P3 IMAD.MOV.U32 R110, RZ, RZ, R7 ;  /* 0x000000ffff6eb224 */ /* 0x001fe400078e0007 */
[----:B------:R-:W-:Y:S01]  /*9b00*/  @!P3 IMAD.MOV.U32 R111, RZ, RZ, R6 ;  /* 0x000000ffff6fb224 */ /* 0x000fe200078e0006 */
[----:B-1----:R-:W-:-:S04]  /*9b10*/  PRMT R165, RZ, 0x7610, R165 ;  /* 0x00007610ffa57816 */ /* 0x002fc800000000a5 */
[----:B------:R0:W3:Y:S01]  /*9b20*/  @!P3 LDG.E.U8 R132, desc[UR18][R110.64] ;  /* 0x000000126e84b981 */ /* 0x0000e2000c1e1100 */
[----:B------:R-:W-:Y:S01]  /*9b30*/  IMAD.X R2, R207, 0x1, R2, P2 ;  /* 0x00000001cf027824 */ /* 0x000fe200010e0602 */
[----:B------:R-:W-:Y:S02]  /*9b40*/  IADD3 R151, P2, PT, R119, R151, RZ ;  /* 0x0000009777977210 */ /* 0x000fe40007f5e0ff */
[----:B------:R1:W-:Y:S01]  /*9b50*/  STS.U8 [R243+UR16+0x5a80], R115 ;  /* 0x005a8073f3007988 */ /* 0x0003e20008000010 */
[----:B0-----:R-:W-:Y:S02]  /*9b60*/  @!P3 IMAD.MOV.U32 R110, RZ, RZ, R5 ;  /* 0x000000ffff6eb224 */ /* 0x001fe400078e0005 */
[----:B------:R-:W-:Y:S01]  /*9b70*/  @!P3 IMAD.MOV.U32 R111, RZ, RZ, R4 ;  /* 0x000000ffff6fb224 */ /* 0x000fe200078e0004 */
[----:B-1----:R-:W-:-:S04]  /*9b80*/  PRMT R115, RZ, 0x7610, R115 ;  /* 0x00007610ff737816 */ /* 0x002fc80000000073 */
[----:B------:R0:W4:Y:S01]  /*9b90*/  @!P3 LDG.E.U8 R165, desc[UR18][R110.64] ;  /* 0x000000126ea5b981 */ /* 0x000122000c1e1100 */
[----:B------:R-:W-:Y:S01]  /*9ba0*/  IMAD.X R149, R207, 0x1, R149, P2 ;  /* 0x00000001cf957824 */ /* 0x000fe200010e0695 */
[----:B------:R-:W-:Y:S02]  /*9bb0*/  IADD3 R167, P2, PT, R119, R167, RZ ;  /* 0x000000a777a77210 */ /* 0x000fe40007f5e0ff */
[----:B------:R1:W-:Y:S01]  /*9bc0*/  STS.U8 [R243+UR16+0x5e80], R129 ;  /* 0x005e8081f3007988 */ /* 0x0003e20008000010 */
[----:B0-----:R-:W-:Y:S02]  /*9bd0*/  @!P3 IMAD.MOV.U32 R110, RZ, RZ, R3 ;  /* 0x000000ffff6eb224 */ /* 0x001fe400078e0003 */
[----:B------:R-:W-:Y:S01]  /*9be0*/  @!P3 IMAD.MOV.U32 R111, RZ, RZ, R2 ;  /* 0x000000ffff6fb224 */ /* 0x000fe200078e0002 */
[----:B-1----:R-:W-:-:S04]  /*9bf0*/  PRMT R129, RZ, 0x7610, R129 ;  /* 0x00007610ff817816 */ /* 0x002fc80000000081 */
[----:B------:R0:W5:Y:S01]  /*9c00*/  @!P3 LDG.E.U8 R115, desc[UR18][R110.64] ;  /* 0x000000126e73b981 */ /* 0x000162000c1e1100 */
        /* <DEDUP_REMOVED lines=21> */
[----:B------:R-:W-:-:S03]  /*9d60*/  IMAD.X R195, R207, 0x1, R195, P2 ;  /* 0x00000001cfc37824 */ /* 0x000fc600010e06c3 */
[----:B------:R1:W-:Y:S01]  /*9d70*/  STS.U8 [R242+UR16+0x5f00], R133 ;  /* 0x005f0085f2007988 */ /* 0x0003e20008000010 */
[----:B0-----:R-:W-:Y:S02]  /*9d80*/  @!P3 IMAD.MOV.U32 R110, RZ, RZ, R189 ;  /* 0x000000ffff6eb224 */ /* 0x001fe400078e00bd */
[----:B------:R-:W-:Y:S01]  /*9d90*/  @!P3 IMAD.MOV.U32 R111, RZ, RZ, R187 ;  /* 0x000000ffff6fb224 */ /* 0x000fe200078e00bb */
[----:B-1----:R-:W-:-:S04]  /*9da0*/  PRMT R133, RZ, 0x7610, R133 ;  /* 0x00007610ff857816 */ /* 0x002fc80000000085 */
[----:B------:R0:W5:Y:S02]  /*9db0*/  @!P3 LDG.E.U8 R157, desc[UR18][R110.64] ;  /* 0x000000126e9db981 */ /* 0x000164000c1e1100 */
[----:B0-----:R-:W-:Y:S02]  /*9dc0*/  @!P3 IMAD.MOV.U32 R110, RZ, RZ, R197 ;  /* 0x000000ffff6eb224 */ /* 0x001fe400078e00c5 */
[----:B------:R-:W-:-:S05]  /*9dd0*/  @!P3 IMAD.MOV.U32 R111, RZ, RZ, R195 ;  /* 0x000000ffff6fb224 */ /* 0x000fca00078e00c3 */
[----:B------:R-:W5:Y:S04]  /*9de0*/  @!P3 LDG.E.U8 R133, desc[UR18][R110.64] ;  /* 0x000000126e85b981 */ /* 0x000f68000c1e1100 */
        /* <DEDUP_REMOVED lines=40> */
[----:B--2---:R0:W-:Y:S04]  /*a070*/  STS.U8 [R116+UR16+0x2280], R196 ;  /* 0x002280c474007988 */ /* 0x0041e80008000010 */
[----:B------:R0:W-:Y:S04]  /*a080*/  STS.U8 [R116+UR16+0x2380], R169 ;  /* 0x002380a974007988 */ /* 0x0001e80008000010 */
[----:B------:R0:W-:Y:S04]  /*a090*/  STS.U8 [R116+UR16+0x2480], R148 ;  /* 0x0024809474007988 */ /* 0x0001e80008000010 */
[----:B------:R0:W-:Y:S04]  /*a0a0*/  STS.U8 [R116+UR16+0x2580], R145 ;  /* 0x0025809174007988 */ /* 0x0001e80008000010 */
[----:B------:R0:W-:Y:S04]  /*a0b0*/  STS.U8 [R116+UR16+0x2680], R155 ;  /* 0x0026809b74007988 */ /* 0x0001e80008000010 */
[----:B------:R0:W-:Y:S04]  /*a0c0*/  STS.U8 [R116+UR16+0x2780], R144 ;  /* 0x0027809074007988 */ /* 0x0001e80008000010 */
[----:B------:R0:W-:Y:S04]  /*a0d0*/  STS.U8 [R116+UR16+0x2880], R130 ;  /* 0x0028808274007988 */ /* 0x0001e80008000010 */
[----:B------:R0:W-:Y:S04]  /*a0e0*/  STS.U8 [R116+UR16+0x2980], R211 ;  /* 0x002980d374007988 */ /* 0x0001e80008000010 */
[----:B---3--:R0:W-:Y:S04]  /*a0f0*/  STS.U8 [R116+UR16+0x2a80], R152 ;  /* 0x002a809874007988 */ /* 0x0081e80008000010 */
[----:B------:R0:W-:Y:S04]  /*a100*/  STS.U8 [R116+UR16+0x2b80], R124 ;  /* 0x002b807c74007988 */ /* 0x0001e80008000010 */
[----:B------:R0:W-:Y:S04]  /*a110*/  STS.U8 [R116+UR16+0x2c80], R125 ;  /* 0x002c807d74007988 */ /* 0x0001e80008000010 */
[----:B------:R0:W-:Y:S04]  /*a120*/  STS.U8 [R116+UR16+0x2d80], R122 ;  /* 0x002d807a74007988 */ /* 0x0001e80008000010 */
[----:B----4-:R0:W-:Y:S04]  /*a130*/  STS.U8 [R116+UR16+0x2e80], R123 ;  /* 0x002e807b74007988 */ /* 0x0101e80008000010 */
[----:B------:R0:W-:Y:S04]  /*a140*/  STS.U8 [R116+UR16+0x2f80], R109 ;  /* 0x002f806d74007988 */ /* 0x0001e80008000010 */
[----:B------:R0:W-:Y:S04]  /*a150*/  STS.U8 [R116+UR16+0x3080], R131 ;  /* 0x0030808374007988 */ /* 0x0001e80008000010 */
[----:B------:R0:W-:Y:S04]  /*a160*/  STS.U8 [R116+UR16+0x3180], R120 ;  /* 0x0031807874007988 */ /* 0x0001e80008000010 */
[----:B-----5:R0:W-:Y:S04]  /*a170*/  STS.U8 [R116+UR16+0x3280], R121 ;  /* 0x0032807974007988 */ /* 0x0201e80008000010 */
        /* <DEDUP_REMOVED lines=12> */
[----:B------:R1:W-:Y:S06]  /*a240*/  MEMBAR.ALL.CTA ;  /* 0x0000000000007992 */ /* 0x0003ec0000008000 */
[----:B-1----:R-:W1:Y:S01]  /*a250*/  FENCE.VIEW.ASYNC.S ;  /* 0x00000000000073c6 */ /* 0x002e620000000000 */
[----:B------:R-:W-:Y:S01]  /*a260*/  ULEA UR13, UR15, UR16, 0x3 ;  /* 0x000000100f0d7291 */ /* 0x000fe2000f8e18ff */
[----:B------:R-:W-:-:S03]  /*a270*/  UMOV UR4, UR5 ;  /* 0x0000000500047c82 */ /* 0x000fc60008000000 */
[----:B------:R-:W-:Y:S01]  /*a280*/  UIADD3 UR13, UPT, UPT, UR13, 0x6000, URZ ;  /* 0x000060000d0d7890 */ /* 0x000fe2000fffe0ff */
[----:B-1----:R-:W-:Y:S06]  /*a290*/  BAR.SYNC.DEFER_BLOCKING 0x0 ;  /* 0x0000000000007b1d */ /* 0x002fec0000010000 */
[----:B0-----:R-:W-:Y:S05]  /*a2a0*/  @P0 BRA `(.L_x_9) ;  /* 0x00000000002c0947 */ /* 0x001fea0003800000 */
[----:B------:R-:W-:Y:S01]  /*a2b0*/  UMOV UR6, UR13 ;  /* 0x0000000d00067c82 */ /* 0x000fe20008000000 */
[----:B------:R-:W-:Y:S01]  /*a2c0*/  UMOV UR7, URZ ;  /* 0x000000ff00077c82 */ /* 0x000fe20008000000 */
[----:B------:R-:W-:Y:S01]  /*a2d0*/  UMOV UR9, 0x40004040 ;  /* 0x4000404000097882 */ /* 0x000fe20000000000 */
[----:B------:R-:W-:Y:S01]  /*a2e0*/  UMOV UR10, UR14 ;  /* 0x0000000e000a7c82 */ /* 0x000fe20008000000 */
[----:B------:R-:W-:Y:S01]  /*a2f0*/  UMOV UR11, 0xc0004010 ;  /* 0xc0004010000b7882 */ /* 0x000fe20000000000 */
[----:B------:R-:W-:Y:S01]  /*a300*/  UMOV UR22, 0x0 ;  /* 0x0000000000167882 */ /* 0x000fe20000000000 */
[----:B------:R-:W-:Y:S01]  /*a310*/  UMOV UR23, 0x8408490 ;  /* 0x0840849000177882 */ /* 0x000fe20000000000 */
[----:B------:R-:W-:Y:S01]  /*a320*/  UMOV UR5, UR6 ;  /* 0x0000000600057c82 */ /* 0x000fe20008000000 */
[----:B------:R0:W-:Y:S01]  /*a330*/  UTCQMMA gdesc[UR8], gdesc[UR10], tmem[UR17], tmem[UR22], idesc[UR23], UPT ;  /* 0x00ff160a080075ea */ /* 0x0001e2000b800311 */
[----:B------:R0:W-:Y:S01]  /*a340*/  UTCBAR [UR5], URZ ;  /* 0x000000ff050073e9 */ /* 0x0001e200080000ff */
[----:B------:R-:W-:-:S02]  /*a350*/  NOP ;  /* 0x0000000000007918 */ /* 0x000fc40000000000 */
.L_x_9:
[----:B------:R-:W-:Y:S01]  /*a360*/  VIADD R204, R204, 0xffffffff ;  /* 0xffffffffcccc7836 */ /* 0x000fe20000000000 */
[----:B------:R-:W-:Y:S01]  /*a370*/  UIADD3 UR15, UPT, UPT, UR15, 0x1, URZ ;  /* 0x000000010f0f7890 */ /* 0x000fe2000fffe0ff */
[----:B------:R-:W-:Y:S01]  /*a380*/  IADD3 R117, P3, PT, R208, R117, RZ ;  /* 0x00000075d0757210 */ /* 0x000fe20007f7e0ff */
[----:B------:R-:W-:Y:S02]  /*a390*/  IMAD.U32 R110, RZ, RZ, UR4 ;  /* 0x00000004ff6e7e24 */ /* 0x000fe4000f8e00ff */
[----:B------:R-:W-:Y:S01]  /*a3a0*/  ISETP.NE.U32.AND P2, PT, R204, RZ, PT ;  /* 0x000000ffcc00720c */ /* 0x000fe20003f45070 */
[----:B------:R-:W-:Y:S01]  /*a3b0*/  UISETP.GT.AND UP1, UPT, UR15, 0x1, UPT ;  /* 0x000000010f00788c */ /* 0x000fe2000bf24270 */
[----:B------:R-:W-:Y:S02]  /*a3c0*/  VIADD R106, R106, 0xffffffe0 ;  /* 0xffffffe06a6a7836 */ /* 0x000fe40000000000 */
[----:B------:R-:W-:Y:S01]  /*a3d0*/  IMAD.X R118, R248, 0x1, R118, P3 ;  /* 0x00000001f8767824 */ /* 0x000fe200018e0676 */
[----:B0-----:R-:W-:-:S02]  /*a3e0*/  USEL UR5, URZ, 0x1, !UP1 ;  /* 0x00000001ff057887 */ /* 0x001fc4000c800000 */
[----:B------:R-:W-:Y:S02]  /*a3f0*/  USEL UR15, UR15, URZ, !UP1 ;  /* 0x000000ff0f0f7287 */ /* 0x000fe4000c800000 */
[----:B------:R-:W-:-:S04]  /*a400*/  ULOP3.LUT UR5, UR4, UR5, URZ, 0x3c, !UPT ;  /* 0x0000000504057292 */ /* 0x000fc8000f8e3cff */
[----:B------:R-:W-:Y:S08]  /*a410*/  @P2 BRA `(.L_x_10) ;  /* 0xffffffd400042947 */ /* 0x000ff0000383ffff */
.L_x_7:
[----:B------:R-:W1:Y:S01]  /*a420*/  LDCU UR5, c[0x0][0x3b8] ;  /* 0x00007700ff0577ac */ /* 0x000e620008000800 */
[----:B0-----:R-:W0:Y:S01]  /*a430*/  LDC R109, c[0x0][0x3a0] ;  /* 0x0000e800ff6d7b82 */ /* 0x001e220000000800 */
[C---:B------:R-:W-:Y:S01]  /*a440*/  VIADD R2, R0.reuse, 0x1 ;  /* 0x0000000100027836 */ /* 0x040fe20000000000 */
[----:B------:R-:W2:Y:S01]  /*a450*/  LDCU.128 UR8, c[0x0][0x390] ;  /* 0x00007200ff0877ac */ /* 0x000ea20008000c00 */
[C---:B------:R-:W-:Y:S02]  /*a460*/  VIADD R10, R0.reuse, 0x2 ;  /* 0x00000002000a7836 */ /* 0x040fe40000000000 */
[C---:B------:R-:W-:Y:S01]  /*a470*/  VIADD R9, R0.reuse, 0x3 ;  /* 0x0000000300097836 */ /* 0x040fe20000000000 */
[----:B------:R-:W3:Y:S01]  /*a480*/  LDCU UR7, c[0x0][0x39c] ;  /* 0x00007380ff0777ac */ /* 0x000ee20008000800 */
[----:B------:R-:W4:Y:S01]  /*a490*/  LDCU UR6, c[0x0][0x3b4] ;  /* 0x00007680ff0677ac */ /* 0x000f220008000800 */
[----:B------:R-:W5:Y:S01]  /*a4a0*/  LDCU UR14, c[0x0][0x39c] ;  /* 0x00007380ff0e77ac */ /* 0x000f620008000800 */
[----:B-1----:R-:W-:Y:S01]  /*a4b0*/  IMAD R4, R0, UR5, RZ ;  /* 0x0000000500047c24 */ /* 0x002fe2000f8e02ff */
[----:B------:R-:W1:Y:S03]  /*a4c0*/  LDCU UR15, c[0x0][0x39c] ;  /* 0x00007380ff0f77ac */ /* 0x000e660008000800 */
[----:B------:R-:W-:Y:S01]  /*a4d0*/  VIADD R5, R4, UR5 ;  /* 0x0000000504057c36 */ /* 0x000fe20008000000 */
[----:B--2---:R-:W-:Y:S01]  /*a4e0*/  ISETP.GE.AND P0, PT, R247, UR10, PT ;  /* 0x0000000af7007c0c */ /* 0x004fe2000bf06270 */
[----:B0-----:R-:W-:-:S02]  /*a4f0*/  VIADD R109, R109, 0x1f ;  /* 0x0000001f6d6d7836 */ /* 0x001fc40000000000 */
[----:B------:R-:W-:Y:S01]  /*a500*/  VIADD R6, R5, UR5 ;  /* 0x0000000505067c36 */ /* 0x000fe20008000000 */
[----:B---3--:R-:W-:Y:S02]  /*a510*/  ISETP.LT.AND P6, PT, R2, UR7, !P0 ;  /* 0x0000000702007c0c */ /* 0x008fe4000c7c1270 */
[----:B------:R-:W-:Y:S01]  /*a520*/  ISETP.GE.AND P4, PT, R109, 0x20, PT ;  /* 0x000000206d00780c */ /* 0x000fe20003f86270 */
[----:B------:R-:W-:Y:S02]  /*a530*/  VIADD R7, R6, UR5 ;  /* 0x0000000506077c36 */ /* 0x000fe40008000000 */
[----:B----4-:R-:W-:Y:S01]  /*a540*/  IMAD R2, R247, UR6, RZ ;  /* 0x00000006f7027c24 */ /* 0x010fe2000f8e02ff */
[----:B------:R-:W0:Y:S01]  /*a550*/  LDCU UR6, c[0x0][0x39c] ;  /* 0x00007380ff0677ac */ /* 0x000e220008000800 */
[----:B------:R-:W-:Y:S01]  /*a560*/  VIADD R8, R7, UR5 ;  /* 0x0000000507087c36 */ /* 0x000fe20008000000 */
[----:B-----5:R-:W-:Y:S02]  /*a570*/  ISETP.LT.AND P3, PT, R10, UR14, !P0 ;  /* 0x0000000e0a007c0c */ /* 0x020fe4000c761270 */
[----:B------:R-:W-:Y:S01]  /*a580*/  IADD3 R3, P2, PT, R2, UR8, RZ ;  /* 0x0000000802037c10 */ /* 0x000fe2000ff5e0ff */
[----:B------:R-:W-:Y:S01]  /*a590*/  VIADD R68, R8, UR5 ;  /* 0x0000000508447c36 */ /* 0x000fe20008000000 */
[----:B-1----:R-:W-:Y:S01]  /*a5a0*/  ISETP.LT.AND P5, PT, R9, UR15, !P0 ;  /* 0x0000000f09007c0c */ /* 0x002fe2000c7a1270 */
[----:B------:R-:W-:Y:S01]  /*a5b0*/  VIADD R9, R0, 0x4 ;  /* 0x0000000400097836 */ /* 0x000fe20000000000 */
[----:B------:R-:W-:Y:S01]  /*a5c0*/  LEA.HI.X.SX32 R2, R2, UR9, 0x1, P2 ;  /* 0x0000000902027c11 */ /* 0x000fe200090f0eff */
[----:B------:R-:W-:Y:S01]  /*a5d0*/  VIADD R69, R68, UR5 ;  /* 0x0000000544457c36 */ /* 0x000fe20008000000 */
[----:B------:R-:W-:-:S03]  /*a5e0*/  IADD3 R246, P2, PT, R4, R3, RZ ;  /* 0x0000000304f67210 */ /* 0x000fc60007f5e0ff */
[----:B------:R-:W-:-:S04]  /*a5f0*/  VIADD R70, R69, UR5 ;  /* 0x0000000545467c36 */ /* 0x000fc80008000000 */
[----:B------:R-:W-:-:S04]  /*a600*/  VIADD R71, R70, UR5 ;  /* 0x0000000546477c36 */ /* 0x000fc80008000000 */
[----:B------:R-:W-:-:S04]  /*a610*/  VIADD R72, R71, UR5 ;  /* 0x0000000547487c36 */ /* 0x000fc80008000000 */
[----:B------:R-:W-:-:S04]  /*a620*/  VIADD R73, R72, UR5 ;  /* 0x0000000548497c36 */ /* 0x000fc80008000000 */
[----:B------:R-:W-:-:S04]  /*a630*/  VIADD R74, R73, UR5 ;  /* 0x00000005494a7c36 */ /* 0x000fc80008000000 */
[----:B------:R-:W-:-:S04]  /*a640*/  VIADD R75, R74, UR5 ;  /* 0x000000054a4b7c36 */ /* 0x000fc80008000000 */
[----:B------:R-:W-:-:S04]  /*a650*/  VIADD R76, R75, UR5 ;  /* 0x000000054b4c7c36 */ /* 0x000fc80008000000 */
[----:B------:R-:W-:-:S04]  /*a660*/  VIADD R77, R76, UR5 ;  /* 0x000000054c4d7c36 */ /* 0x000fc80008000000 */
[----:B------:R-:W-:Y:S01]  /*a670*/  VIADD R78, R77, UR5 ;  /* 0x000000054d4e7c36 */ /* 0x000fe20008000000 */
[----:B0-----:R-:W-:Y:S06]  /*a680*/  @!P4 BRA `(.L_x_11) ;  /* 0x000000000010c947 */ /* 0x001fec0003800000 */
[----:B------:R-:W-:-:S06]  /*a690*/  USHF.L.U32 UR4, UR4, 0x1f, URZ ;  /* 0x0000001f04047899 */ /* 0x000fcc00080006ff */
[----:B------:R-:W-:-:S04]  /*a6a0*/  IMAD.U32 R10, RZ, RZ, UR4 ;  /* 0x00000004ff0a7e24 */ /* 0x000fc8000f8e00ff */
[----:B------:R-:W0:Y:S02]  /*a6b0*/  SYNCS.PHASECHK.TRANS64.TRYWAIT P4, [UR13], R10 ;  /* 0x0000000aff0075a7 */ /* 0x000e24000808110d */
[----:B0-----:R-:W-:Y:S05]  /*a6c0*/  @!P4 BRA `(.L_x_12) ;  /* 0x000000940034c947 */ /* 0x001fea0003800000 */
.L_x_11:
[----:B------:R-:W-:Y:S01]  /*a6d0*/  BAR.SYNC.DEFER_BLOCKING 0x0 ;  /* 0x0000000000007b1d */ /* 0x000fe20000010000 */
[CC--:B------:R-:W-:Y:S01]  /*a6e0*/  IADD3 R88, P4, PT, R5.reuse, R3.reuse, RZ ;  /* 0x0000000305587210 */ /* 0x0c0fe20007f9e0ff */
[----:B------:R-:W-:Y:S01]  /*a6f0*/  VIADD R79, R78, UR5 ;  /* 0x000000054e4f7c36 */ /* 0x000fe20008000000 */
[-C--:B------:R-:W-:Y:S01]  /*a700*/  LEA.HI.X.SX32 R247, R4, R2.reuse, 0x1, P2 ;  /* 0x0000000204f77211 */ /* 0x080fe200010f0eff */
[----:B------:R-:W-:Y:S01]  /*a710*/  VIADD R86, R0, 0x5 ;  /* 0x0000000500567836 */ /* 0x000fe20000000000 */
[-C--:B------:R-:W-:Y:S01]  /*a720*/  LEA.HI.X.SX32 R89, R5, R2.reuse, 0x1, P4 ;  /* 0x0000000205597211 */ /* 0x080fe200020f0eff */
[----:B------:R-:W-:Y:S01]  /*a730*/  VIADD R80, R79, UR5 ;  /* 0x000000054f507c36 */ /* 0x000fe20008000000 */
[-C--:B------:R-:W-:Y:S01]  /*a740*/  IADD3 R10, P4, PT, R6, R3.reuse, RZ ;  /* 0x00000003060a7210 */ /* 0x080fe20007f9e0ff */
[----:B------:R-:W0:Y:S01]  /*a750*/  LDCU UR4, c[0x0][0x39c] ;  /* 0x00007380ff0477ac */ /* 0x000e220008000800 */
[----:B------:R-:W-:Y:S01]  /*a760*/  ISETP.LT.AND P2, PT, R9, UR6, !P0 ;  /* 0x0000000609007c0c */ /* 0x000fe2000c741270 */
[----:B------:R-:W-:Y:S01]  /*a770*/  VIADD R81, R80, UR5 ;  /* 0x0000000550517c36 */ /* 0x000fe20008000000 */
[-C--:B------:R-:W-:Y:S01]  /*a780*/  LEA.HI.X.SX32 R11, R6, R2.reuse, 0x1, P4 ;  /* 0x00000002060b7211 */ /* 0x080fe200020f0eff */
[----:B------:R-:W1:Y:S01]  /*a790*/  LDCU UR6, c[0x0][0x39c] ;  /* 0x00007380ff0677ac */ /* 0x000e620008000800 */
[CC--:B------:R-:W-:Y:S01]  /*a7a0*/  IADD3 R4, P4, PT, R8.reuse, R3.reuse, RZ ;  /* 0x0000000308047210 */ /* 0x0c0fe20007f9e0ff */
[----:B------:R-:W-:Y:S01]  /*a7b0*/  VIADD R82, R81, UR5 ;  /* 0x0000000551527c36 */ /* 0x000fe20008000000 */
[----:B------:R-:W-:Y:S01]  /*a7c0*/  P2R R87, PR, RZ, 0x20 ;  /* 0x00000020ff577803 */ /* 0x000fe20000000000 */
[----:B------:R2:W-:Y:S01]  /*a7d0*/  STL.64 [R1+0x100], R10 ;  /* 0x0001000a01007387 */ /* 0x0005e20000100a00 */
[-C--:B------:R-:W-:Y:S01]  /*a7e0*/  LEA.HI.X.SX32 R5, R8, R2.reuse, 0x1, P4 ;  /* 0x0000000208057211 */ /* 0x080fe200020f0eff */
[----:B------:R-:W-:Y:S01]  /*a7f0*/  VIADD R83, R82, UR5 ;  /* 0x0000000552537c36 */ /* 0x000fe20008000000 */
[C---:B------:R-:W-:Y:S01]  /*a800*/  IADD3 R92, P4, PT, R68.reuse, R3, RZ ;  /* 0x00000003445c7210 */ /* 0x040fe20007f9e0ff */
[----:B------:R-:W3:Y:S02]  /*a810*/  LDCU UR7, c[0x0][0x39c] ;  /* 0x00007380ff0777ac */ /* 0x000ee40008000800 */
[----:B------:R-:W-:Y:S01]  /*a820*/  VIADD R84, R83, UR5 ;  /* 0x0000000553547c36 */ /* 0x000fe20008000000 */
[----:B------:R-:W-:Y:S01]  /*a830*/  LEA.HI.X.SX32 R93, R68, R2, 0x1, P4 ;  /* 0x00000002445d7211 */ /* 0x000fe200020f0eff */
[----:B------:R-:W4:Y:S02]  /*a840*/  @!P1 SYNCS.CCTL.IV [UR16+0x6000] ;  /* 0x00600000ff0099b1 */ /* 0x000f240008000010 */
[----:B----4-:R-:W-:Y:S01]  /*a850*/  BAR.SYNC.DEFER_BLOCKING 0x0 ;  /* 0x0000000000007b1d */ /* 0x010fe20000010000 */
[----:B------:R-:W-:-:S04]  /*a860*/  VIADD R85, R84, UR5 ;  /* 0x0000000554557c36 */ /* 0x000fc80008000000 */
[----:B------:R-:W-:Y:S01]  /*a870*/  VIADD R68, R85, UR5 ;  /* 0x0000000555447c36 */ /* 0x000fe20008000000 */
[----:B------:R-:W4:Y:S01]  /*a880*/  LDCU UR8, c[0x0][0x39c] ;  /* 0x00007380ff0877ac */ /* 0x000f220008000800 */
[----:B------:R-:W5:Y:S01]  /*a890*/  @!P1 SYNCS.CCTL.IV [UR16+0x6008] ;  /* 0x00600800ff0099b1 */ /* 0x000f620008000010 */
[----:B--2---:R-:W-:-:S04]  /*a8a0*/  IADD3 R10, P1, PT, R7, R3, RZ ;  /* 0x00000003070a7210 */ /* 0x004fc80007f3e0ff */
[----:B------:R-:W-:Y:S02]  /*a8b0*/  LEA.HI.X.SX32 R11, R7, R2, 0x1, P1 ;  /* 0x00000002070b7211 */ /* 0x000fe400008f0eff */
[----:B------:R-:W-:-:S03]  /*a8c0*/  IADD3 R90, P1, PT, R69, R3, RZ ;  /* 0x00000003455a7210 */ /* 0x000fc60007f3e0ff */
[----:B------:R-:W-:Y:S01]  /*a8d0*/  STL.64 [R1+0xf8], R10 ;  /* 0x0000f80a01007387 */ /* 0x000fe20000100a00 */
[----:B------:R-:W-:Y:S01]  /*a8e0*/  LEA.HI.X.SX32 R91, R69, R2, 0x1, P1 ;  /* 0x00000002455b7211 */ /* 0x000fe200008f0eff */
[----:B------:R-:W-:Y:S02]  /*a8f0*/  VIADD R69, R68, UR5 ;  /* 0x0000000544457c36 */ /* 0x000fe40008000000 */
[----:B------:R2:W-:Y:S04]  /*a900*/  STL.64 [R1+0xf0], R4 ;  /* 0x0000f00401007387 */ /* 0x0005e80000100a00 */
[----:B------:R0:W-:Y:S04]  /*a910*/  STL.64 [R1+0xe8], R92 ;  /* 0x0000e85c01007387 */ /* 0x0001e80000100a00 */
[----:B------:R1:W-:Y:S01]  /*a920*/  STL.64 [R1+0xe0], R90 ;  /* 0x0000e05a01007387 */ /* 0x0003e20000100a00 */
[----:B--2---:R-:W2:Y:S01]  /*a930*/  LDTM.x64 R4, tmem[UR12] ;  /* 0x0000000c000479ee */ /* 0x004ea20008340000 */
[----:B------:R-:W2:Y:S01]  /*a940*/  LDTM.x64 R132, tmem[UR12+0x40] ;  /* 0x0000400c008479ee */ /* 0x000ea20008340000 */
[----:B0-----:R-:W-:-:S02]  /*a950*/  IADD3 R92, P4, PT, R70, R3, RZ ;  /* 0x00000003465c7210 */ /* 0x001fc40007f9e0ff */
[----:B-1----:R-:W-:Y:S02]  /*a960*/  IADD3 R90, P1, PT, R71, R3, RZ ;  /* 0x00000003475a7210 */ /* 0x002fe40007f3e0ff */
[-C--:B------:R-:W-:Y:S01]  /*a970*/  LEA.HI.X.SX32 R93, R70, R2.reuse, 0x1, P4 ;  /* 0x00000002465d7211 */ /* 0x080fe200020f0eff */
[----:B------:R-:W-:Y:S01]  /*a980*/  VIADD R70, R69, UR5 ;  /* 0x0000000545467c36 */ /* 0x000fe20008000000 */
[----:B------:R-:W-:-:S03]  /*a990*/  LEA.HI.X.SX32 R91, R71, R2, 0x1, P1 ;  /* 0x00000002475b7211 */ /* 0x000fc600008f0eff */
[----:B------:R0:W-:Y:S01]  /*a9a0*/  STL.64 [R1+0xd8], R92 ;  /* 0x0000d85c01007387 */ /* 0x0001e20000100a00 */
[----:B------:R-:W-:-:S03]  /*a9b0*/  VIADD R71, R70, UR5 ;  /* 0x0000000546477c36 */ /* 0x000fc60008000000 */
[----:B------:R1:W-:Y:S01]  /*a9c0*/  STL.64 [R1+0xd0], R90 ;  /* 0x0000d05a01007387 */ /* 0x0003e20000100a00 */
[CC--:B0-----:R-:W-:Y:S02]  /*a9d0*/  IADD3 R92, P4, PT, R72.reuse, R3.reuse, RZ ;  /* 0x00000003485c7210 */ /* 0x0c1fe40007f9e0ff */
        /* <DEDUP_REMOVED lines=16> */
[C---:B-1----:R-:W-:Y:S02]  /*aae0*/  IADD3 R90, P1, PT, R77.reuse, R3, RZ ;  /* 0x000000034d5a7210 */ /* 0x042fe40007f3e0ff */
[-C--:B------:R-:W-:Y:S02]  /*aaf0*/  LEA.HI.X.SX32 R93, R76, R2.reuse, 0x1, P4 ;  /* 0x000000024c5d7211 */ /* 0x080fe400020f0eff */
[----:B------:R-:W-:-:S03]  /*ab00*/  LEA.HI.X.SX32 R91, R77, R2, 0x1, P1 ;  /* 0x000000024d5b7211 */ /* 0x000fc600008f0eff */
[----:B------:R0:W-:Y:S04]  /*ab10*/  STL.64 [R1+0xa8], R92 ;  /* 0x0000a85c01007387 */ /* 0x0001e80000100a00 */
[----:B------:R1:W-:Y:S01]  /*ab20*/  STL.64 [R1+0xa0], R90 ;  /* 0x0000a05a01007387 */ /* 0x0003e20000100a00 */
[CC--:B0-----:R-:W-:Y:S02]  /*ab30*/  IADD3 R92, P4, PT, R78.reuse, R3.reuse, RZ ;  /* 0x000000034e5c7210 */ /* 0x0c1fe40007f9e0ff */
[C---:B-1----:R-:W-:Y:S02]  /*ab40*/  IADD3 R90, P1, PT, R79.reuse, R3, RZ ;  /* 0x000000034f5a7210 */ /* 0x042fe40007f3e0ff */
[-C--:B------:R-:W-:Y:S02]  /*ab50*/  LEA.HI.X.SX32 R93, R78, R2.reuse, 0x1, P4 ;  /* 0x000000024e5d7211 */ /* 0x080fe400020f0eff */
[----:B------:R-:W-:-:S02]  /*ab60*/  LEA.HI.X.SX32 R91, R79, R2, 0x1, P1 ;  /* 0x000000024f5b7211 */ /* 0x000fc400008f0eff */
[CC--:B------:R-:W-:Y:S01]  /*ab70*/  IADD3 R76, P4, PT, R80.reuse, R3.reuse, RZ ;  /* 0x00000003504c7210 */ /* 0x0c0fe20007f9e0ff */
[----:B------:R0:W-:Y:S03]  /*ab80*/  STL.64 [R1+0x98], R92 ;  /* 0x0000985c01007387 */ /* 0x0001e60000100a00 */
[----:B------:R-:W-:Y:S01]  /*ab90*/  LEA.HI.X.SX32 R77, R80, R2, 0x1, P4 ;  /* 0x00000002504d7211 */ /* 0x000fe200020f0eff */
[----:B------:R1:W-:Y:S04]  /*aba0*/  STL.64 [R1+0x90], R90 ;  /* 0x0000905a01007387 */ /* 0x0003e80000100a00 */
[----:B------:R2:W-:Y:S01]  /*abb0*/  STL.64 [R1+0x88], R76 ;  /* 0x0000884c01007387 */ /* 0x0005e20000100a00 */
[----:B0-----:R-:W-:-:S02]  /*abc0*/  IADD3 R92, P1, PT, R81, R3, RZ ;  /* 0x00000003515c7210 */ /* 0x001fc40007f3e0ff */
[CC--:B-1----:R-:W-:Y:S02]  /*abd0*/  IADD3 R90, P4, PT, R82.reuse, R3.reuse, RZ ;  /* 0x00000003525a7210 */ /* 0x0c2fe40007f9e0ff */
[-C--:B------:R-:W-:Y:S02]  /*abe0*/  LEA.HI.X.SX32 R93, R81, R2.reuse, 0x1, P1 ;  /* 0x00000002515d7211 */ /* 0x080fe400008f0eff */
[-C--:B------:R-:W-:Y:S01]  /*abf0*/  LEA.HI.X.SX32 R91, R82, R2.reuse, 0x1, P4 ;  /* 0x00000002525b7211 */ /* 0x080fe200020f0eff */
[----:B--2---:R-:W-:Y:S01]  /*ac00*/  VIADD R76, R75, UR5 ;  /* 0x000000054b4c7c36 */ /* 0x004fe20008000000 */
[CC--:B------:R-:W-:Y:S01]  /*ac10*/  IADD3 R78, P1, PT, R83.reuse, R3.reuse, RZ ;  /* 0x00000003534e7210 */ /* 0x0c0fe20007f3e0ff */
[----:B------:R-:W-:Y:S02]  /*ac20*/  STL.64 [R1+0x80], R92 ;  /* 0x0000805c01007387 */ /* 0x000fe40000100a00 */
[----:B------:R-:W-:Y:S01]  /*ac30*/  VIADD R77, R76, UR5 ;  /* 0x000000054c4d7c36 */ /* 0x000fe20008000000 */
[----:B------:R-:W-:Y:S01]  /*ac40*/  LEA.HI.X.SX32 R79, R83, R2, 0x1, P1 ;  /* 0x00000002534f7211 */ /* 0x000fe200008f0eff */
[----:B------:R0:W-:Y:S01]  /*ac50*/  STL.64 [R1+0x78], R90 ;  /* 0x0000785a01007387 */ /* 0x0001e20000100a00 */
[----:B------:R-:W-:-:S03]  /*ac60*/  IADD3 R80, P1, PT, R85, R3, RZ ;  /* 0x0000000355507210 */ /* 0x000fc60007f3e0ff */
[----:B------:R1:W-:Y:S01]  /*ac70*/  STL.64 [R1+0x70], R78 ;  /* 0x0000704e01007387 */ /* 0x0003e20000100a00 */
[----:B------:R-:W-:Y:S02]  /*ac80*/  LEA.HI.X.SX32 R81, R85, R2, 0x1, P1 ;  /* 0x0000000255517211 */ /* 0x000fe400008f0eff */
[----:B0-----:R-:W-:-:S04]  /*ac90*/  IADD3 R90, P4, PT, R84, R3, RZ ;  /* 0x00000003545a7210 */ /* 0x001fc80007f9e0ff */
[----:B------:R-:W-:Y:S01]  /*aca0*/  LEA.HI.X.SX32 R91, R84, R2, 0x1, P4 ;  /* 0x00000002545b7211 */ /* 0x000fe200020f0eff */
[----:B-1----:R-:W-:Y:S01]  /*acb0*/  VIADD R78, R77, UR5 ;  /* 0x000000054d4e7c36 */ /* 0x002fe20008000000 */
[----:B------:R-:W-:-:S03]  /*acc0*/  IADD3 R82, P4, PT, R68, R3, RZ ;  /* 0x0000000344527210 */ /* 0x000fc60007f9e0ff */
[----:B------:R-:W-:Y:S01]  /*acd0*/  STL.64 [R1+0x68], R90 ;  /* 0x0000685a01007387 */ /* 0x000fe20000100a00 */
[----:B------:R-:W-:Y:S01]  /*ace0*/  LEA.HI.X.SX32 R83, R68, R2, 0x1, P4 ;  /* 0x0000000244537211 */ /* 0x000fe200020f0eff */
[----:B------:R-:W-:Y:S02]  /*acf0*/  VIADD R79, R78, UR5 ;  /* 0x000000054e4f7c36 */ /* 0x000fe40008000000 */
[----:B------:R0:W-:Y:S02]  /*ad00*/  STL.64 [R1+0x60], R80 ;  /* 0x0000605001007387 */ /* 0x0001e40000100a00 */
[----:B------:R-:W-:Y:S02]  /*ad10*/  VIADD R68, R79, UR5 ;  /* 0x000000054f447c36 */ /* 0x000fe40008000000 */
[----:B------:R1:W-:Y:S01]  /*ad20*/  STL.64 [R1+0x58], R82 ;  /* 0x0000585201007387 */ /* 0x0003e20000100a00 */
[----:B0-----:R-:W-:-:S04]  /*ad30*/  IADD3 R80, P1, PT, R69, R3, RZ ;  /* 0x0000000345507210 */ /* 0x001fc80007f3e0ff */
[----:B------:R-:W-:Y:S01]  /*ad40*/  LEA.HI.X.SX32 R81, R69, R2, 0x1, P1 ;  /* 0x0000000245517211 */ /* 0x000fe200008f0eff */
[----:B------:R-:W-:Y:S01]  /*ad50*/  VIADD R69, R68, UR5 ;  /* 0x0000000544457c36 */ /* 0x000fe20008000000 */
[----:B-1----:R-:W-:-:S03]  /*ad60*/  IADD3 R82, P4, PT, R70, R3, RZ ;  /* 0x0000000346527210 */ /* 0x002fc60007f9e0ff */
[----:B------:R0:W-:Y:S01]  /*ad70*/  STL.64 [R1+0x50], R80 ;  /* 0x0000505001007387 */ /* 0x0001e20000100a00 */
[----:B------:R-:W-:Y:S01]  /*ad80*/  LEA.HI.X.SX32 R83, R70, R2, 0x1, P4 ;  /* 0x0000000246537211 */ /* 0x000fe200020f0eff */
[----:B------:R-:W-:-:S04]  /*ad90*/  VIADD R70, R69, UR5 ;  /* 0x0000000545467c36 */ /* 0x000fc80008000000 */
        /* <DEDUP_REMOVED lines=22> */
[----:B------:R-:W-:-:S05]  /*af00*/  LEA.HI.X.SX32 R83, R76, R2, 0x1, P4 ;  /* 0x000000024c537211 */ /* 0x000fca00020f0eff */
[----:B------:R1:W-:Y:S01]  /*af10*/  STL.64 [R1+0x18], R82 ;  /* 0x0000185201007387 */ /* 0x0003e20000100a00 */
[----:B0-----:R-:W-:-:S04]  /*af20*/  IADD3 R80, P1, PT, R77, R3, RZ ;  /* 0x000000034d507210 */ /* 0x001fc80007f3e0ff */
[----:B------:R-:W-:Y:S02]  /*af30*/  LEA.HI.X.SX32 R81, R77, R2, 0x1, P1 ;  /* 0x000000024d517211 */ /* 0x000fe400008f0eff */
[----:B-1----:R-:W-:-:S03]  /*af40*/  IADD3 R82, P4, PT, R78, R3, RZ ;  /* 0x000000034e527210 */ /* 0x002fc60007f9e0ff */
[----:B------:R0:W-:Y:S01]  /*af50*/  STL.64 [R1+0x10], R80 ;  /* 0x0000105001007387 */ /* 0x0001e20000100a00 */
[----:B------:R-:W-:Y:S02]  /*af60*/  LEA.HI.X.SX32 R83, R78, R2, 0x1, P4 ;  /* 0x000000024e537211 */ /* 0x000fe400020f0eff */
[----:B------:R-:W-:-:S03]  /*af70*/  IADD3 R250, P4, PT, R68, R3, RZ ;  /* 0x0000000344fa7210 */ /* 0x000fc60007f9e0ff */
[----:B------:R-:W-:Y:S01]  /*af80*/  STL.64 [R1+0x8], R82 ;  /* 0x0000085201007387 */ /* 0x000fe20000100a00 */
[-C--:B------:R-:W-:Y:S01]  /*af90*/  LEA.HI.X.SX32 R251, R68, R2.reuse, 0x1, P4 ;  /* 0x0000000244fb7211 */ /* 0x080fe200020f0eff */
[----:B------:R-:W-:Y:S01]  /*afa0*/  VIADD R68, R75, UR5 ;  /* 0x000000054b447c36 */ /* 0x000fe20008000000 */
[CC--:B------:R-:W-:Y:S02]  /*afb0*/  IADD3 R244, P4, PT, R70.reuse, R3.reuse, RZ ;  /* 0x0000000346f47210 */ /* 0x0c0fe40007f9e0ff */
[CC--:B0-----:R-:W-:Y:S02]  /*afc0*/  IADD3 R80, P1, PT, R79.reuse, R3.reuse, RZ ;  /* 0x000000034f507210 */ /* 0x0c1fe40007f3e0ff */
[-C--:B------:R-:W-:Y:S02]  /*afd0*/  LEA.HI.X.SX32 R245, R70, R2.reuse, 0x1, P4 ;  /* 0x0000000246f57211 */ /* 0x080fe400020f0eff */
[----:B------:R-:W-:Y:S02]  /*afe0*/  LEA.HI.X.SX32 R81, R79, R2, 0x1, P1 ;  /* 0x000000024f517211 */ /* 0x000fe400008f0eff */
[----:B------:R-:W-:-:S02]  /*aff0*/  IADD3 R248, P1, PT, R69, R3, RZ ;  /* 0x0000000345f87210 */ /* 0x000fc40007f3e0ff */
[-C--:B------:R-:W-:Y:S01]  /*b000*/  IADD3 R240, P4, PT, R72, R3.reuse, RZ ;  /* 0x0000000348f07210 */ /* 0x080fe20007f9e0ff */
[----:B------:R-:W-:Y:S01]  /*b010*/  STL.64 [R1], R80 ;  /* 0x0000005001007387 */ /* 0x000fe20000100a00 */
[-C--:B------:R-:W-:Y:S01]  /*b020*/  LEA.HI.X.SX32 R249, R69, R2.reuse, 0x1, P1 ;  /* 0x0000000245f97211 */ /* 0x080fe200008f0eff */
[----:B------:R-:W-:Y:S01]  /*b030*/  VIADD R69, R68, UR5 ;  /* 0x0000000544457c36 */ /* 0x000fe20008000000 */
[-C--:B------:R-:W-:Y:S01]  /*b040*/  IADD3 R242, P1, PT, R71, R3.reuse, RZ ;  /* 0x0000000347f27210 */ /* 0x080fe20007f3e0ff */
[----:B------:R-:W-:Y:S01]  /*b050*/  STL [R1+0x150], R250 ;  /* 0x000150fa01007387 */ /* 0x000fe20000100800 */
[-C--:B------:R-:W-:Y:S01]  /*b060*/  LEA.HI.X.SX32 R241, R72, R2.reuse, 0x1, P4 ;  /* 0x0000000248f17211 */ /* 0x080fe200020f0eff */
[----:B------:R-:W-:Y:S01]  /*b070*/  VIADD R70, R69, UR5 ;  /* 0x0000000545467c36 */ /* 0x000fe20008000000 */
[-C--:B------:R-:W-:Y:S01]  /*b080*/  LEA.HI.X.SX32 R243, R71, R2.reuse, 0x1, P1 ;  /* 0x0000000247f37211 */ /* 0x080fe200008f0eff */
[----:B------:R-:W-:Y:S01]  /*b090*/  STL [R1+0x144], R251 ;  /* 0x000144fb01007387 */ /* 0x000fe20000100800 */
[CC--:B------:R-:W-:Y:S01]  /*b0a0*/  IADD3 R238, P1, PT, R73.reuse, R3.reuse, RZ ;  /* 0x0000000349ee7210 */ /* 0x0c0fe20007f3e0ff */
[----:B------:R-:W-:Y:S01]  /*b0b0*/  VIADD R71, R70, UR5 ;  /* 0x0000000546477c36 */ /* 0x000fe20008000000 */
[CC--:B------:R-:W-:Y:S01]  /*b0c0*/  IADD3 R236, P4, PT, R74.reuse, R3.reuse, RZ ;  /* 0x000000034aec7210 */ /* 0x0c0fe20007f9e0ff */
[----:B------:R-:W-:Y:S01]  /*b0d0*/  STL [R1+0x168], R248 ;  /* 0x000168f801007387 */ /* 0x000fe20000100800 */
[-C--:B------:R-:W-:Y:S01]  /*b0e0*/  LEA.HI.X.SX32 R239, R73, R2.reuse, 0x1, P1 ;  /* 0x0000000249ef7211 */ /* 0x080fe200008f0eff */
[----:B------:R-:W-:Y:S01]  /*b0f0*/  VIADD R72, R71, UR5 ;  /* 0x0000000547487c36 */ /* 0x000fe20008000000 */
[----:B------:R-:W-:Y:S01]  /*b100*/  IADD3 R234, P1, PT, R75, R3, RZ ;  /* 0x000000034bea7210 */ /* 0x000fe20007f3e0ff */
[----:B------:R-:W-:Y:S01]  /*b110*/  STL [R1+0x140], R249 ;  /* 0x000140f901007387 */ /* 0x000fe20000100800 */
[----:B------:R-:W-:-:S02]  /*b120*/  LEA.HI.X.SX32 R237, R74, R2, 0x1, P4 ;  /* 0x000000024aed7211 */ /* 0x000fc400020f0eff */
[----:B------:R-:W-:Y:S01]  /*b130*/  LEA.HI.X.SX32 R235, R75, R2, 0x1, P1 ;  /* 0x000000024beb7211 */ /* 0x000fe200008f0eff */
[----:B------:R-:W-:Y:S01]  /*b140*/  STL.64 [R1+0x148], R244 ;  /* 0x000148f401007387 */ /* 0x000fe20000100a00 */
[----:B------:R-:W-:-:S03]  /*b150*/  IADD3 R232, P4, PT, R68, R3, RZ ;  /* 0x0000000344e87210 */ /* 0x000fc60007f9e0ff */
[----:B------:R-:W-:Y:S04]  /*b160*/  STL.64 [R1+0x158], R242 ;  /* 0x000158f201007387 */ /* 0x000fe80000100a00 */
[----:B------:R-:W-:Y:S04]  /*b170*/  STL [R1+0x180], R240 ;  /* 0x000180f001007387 */ /* 0x000fe80000100800 */
[----:B------:R-:W-:Y:S04]  /*b180*/  STL [R1+0x13c], R241 ;  /* 0x00013cf101007387 */ /* 0x000fe80000100800 */
[----:B------:R-:W-:Y:S04]  /*b190*/  STL.64 [R1+0x160], R238 ;  /* 0x000160ee01007387 */ /* 0x000fe80000100a00 */
[----:B------:R-:W-:Y:S04]  /*b1a0*/  STL [R1+0x138], R237 ;  /* 0x000138ed01007387 */ /* 0x000fe80000100800 */
[----:B------:R0:W-:Y:S04]  /*b1b0*/  STL.64 [R1+0x170], R234 ;  /* 0x000170ea01007387 */ /* 0x0001e80000100a00 */
[----:B0-----:R-:W2:Y:S01]  /*b1c0*/  LDL.LU.64 R234, [R1+0x100] ;  /* 0x0001000001ea7983 */ /* 0x001ea20000300a00 */
[----:B------:R-:W-:-:S02]  /*b1d0*/  IADD3 R230, P1, PT, R69, R3, RZ ;  /* 0x0000000345e67210 */ /* 0x000fc40007f3e0ff */
[-C--:B------:R-:W-:Y:S01]  /*b1e0*/  LEA.HI.X.SX32 R233, R68, R2.reuse, 0x1, P4 ;  /* 0x0000000244e97211 */ /* 0x080fe200020f0eff */
[----:B------:R-:W-:Y:S01]  /*b1f0*/  VIADD R68, R72, UR5 ;  /* 0x0000000548447c36 */ /* 0x000fe20008000000 */
[-C--:B------:R-:W-:Y:S02]  /*b200*/  IADD3 R228, P4, PT, R70, R3.reuse, RZ ;  /* 0x0000000346e47210 */ /* 0x080fe40007f9e0ff */
[-C--:B------:R-:W-:Y:S01]  /*b210*/  LEA.HI.X.SX32 R231, R69, R2.reuse, 0x1, P1 ;  /* 0x0000000245e77211 */ /* 0x080fe200008f0eff */
[----:B------:R-:W-:Y:S01]  /*b220*/  VIADD R69, R68, UR5 ;  /* 0x0000000544457c36 */ /* 0x000fe20008000000 */
[-C--:B------:R-:W-:Y:S02]  /*b230*/  IADD3 R226, P1, PT, R71, R3.reuse, RZ ;  /* 0x0000000347e27210 */ /* 0x080fe40007f3e0ff */
[----:B------:R-:W-:Y:S01]  /*b240*/  LEA.HI.X.SX32 R229, R70, R2, 0x1, P4 ;  /* 0x0000000246e57211 */ /* 0x000fe200020f0eff */
[----:B------:R-:W-:Y:S01]  /*b250*/  VIADD R70, R69, UR5 ;  /* 0x0000000545467c36 */ /* 0x000fe20008000000 */
[----:B------:R-:W-:-:S02]  /*b260*/  IADD3 R224, P4, PT, R72, R3, RZ ;  /* 0x0000000348e07210 */ /* 0x000fc40007f9e0ff */
[-C--:B------:R-:W-:Y:S01]  /*b270*/  LEA.HI.X.SX32 R227, R71, R2.reuse, 0x1, P1 ;  /* 0x0000000247e37211 */ /* 0x080fe200008f0eff */
[----:B------:R-:W-:Y:S01]  /*b280*/  VIADD R71, R70, UR5 ;  /* 0x0000000546477c36 */ /* 0x000fe20008000000 */
[-C--:B------:R-:W-:Y:S02]  /*b290*/  IADD3 R222, P1, PT, R68, R3.reuse, RZ ;  /* 0x0000000344de7210 */ /* 0x080fe40007f3e0ff */
[-C--:B------:R-:W-:Y:S02]  /*b2a0*/  LEA.HI.X.SX32 R225, R72, R2.reuse, 0x1, P4 ;  /* 0x0000000248e17211 */ /* 0x080fe400020f0eff */
[-C--:B------:R-:W-:Y:S02]  /*b2b0*/  IADD3 R220, P4, PT, R69, R3.reuse, RZ ;  /* 0x0000000345dc7210 */ /* 0x080fe40007f9e0ff */
[----:B------:R-:W-:Y:S01]  /*b2c0*/  LEA.HI.X.SX32 R223, R68, R2, 0x1, P1 ;  /* 0x0000000244df7211 */ /* 0x000fe200008f0eff */
[----:B------:R-:W-:Y:S01]  /*b2d0*/  VIADD R68, R71, UR5 ;  /* 0x0000000547447c36 */ /* 0x000fe20008000000 */
[----:B------:R-:W-:-:S02]  /*b2e0*/  IADD3 R216, P1, PT, R70, R3, RZ ;  /* 0x0000000346d87210 */ /* 0x000fc40007f3e0ff */
[-C--:B------:R-:W-:Y:S01]  /*b2f0*/  LEA.HI.X.SX32 R221, R69, R2.reuse, 0x1, P4 ;  /* 0x0000000245dd7211 */ /* 0x080fe200020f0eff */
[----:B------:R-:W-:Y:S01]  /*b300*/  VIADD R69, R68, UR5 ;  /* 0x0000000544457c36 */ /* 0x000fe20008000000 */
[CC--:B------:R-:W-:Y:S02]  /*b310*/  IADD3 R212, P4, PT, R71.reuse, R3.reuse, RZ ;  /* 0x0000000347d47210 */ /* 0x0c0fe40007f9e0ff */
[-C--:B------:R-:W-:Y:S02]  /*b320*/  LEA.HI.X.SX32 R217, R70, R2.reuse, 0x1, P1 ;  /* 0x0000000246d97211 */ /* 0x080fe400008f0eff */
[----:B------:R-:W-:Y:S02]  /*b330*/  LEA.HI.X.SX32 R213, R71, R2, 0x1, P4 ;  /* 0x0000000247d57211 */ /* 0x000fe400020f0eff */
[----:B------:R-:W-:Y:S02]  /*b340*/  IADD3 R208, P4, PT, R68, R3, RZ ;  /* 0x0000000344d07210 */ /* 0x000fe40007f9e0ff */
[----:B------:R-:W-:-:S02]  /*b350*/  F2FP.SATFINITE.E5M2.F32.PACK_AB_MERGE_C R245, R17, R16, RZ ;  /* 0x0000001011f5723e */ /* 0x000fc400048060ff */
[----:B------:R-:W-:Y:S02]  /*b360*/  LEA.HI.X.SX32 R209, R68, R2, 0x1, P4 ;  /* 0x0000000244d17211 */ /* 0x000fe400020f0eff */
[----:B------:R-:W-:Y:S02]  /*b370*/  IADD3 R204, P4, PT, R69, R3, RZ ;  /* 0x0000000345cc7210 */ /* 0x000fe40007f9e0ff */
[----:B------:R-:W-:Y:S02]  /*b380*/  F2FP.SATFINITE.E5M2.F32.PACK_AB_MERGE_C R244, R11, R10, RZ ;  /* 0x0000000a0bf4723e */ /* 0x000fe400048060ff */
[----:B------:R-:W-:Y:S02]  /*b390*/  LEA.HI.X.SX32 R205, R69, R2, 0x1, P4 ;  /* 0x0000000245cd7211 */ /* 0x000fe400020f0eff */
[----:B------:R-:W-:Y:S01]  /*b3a0*/  ISETP.LT.AND P1, PT, R86, UR4, !P0 ;  /* 0x0000000456007c0c */ /* 0x000fe2000c721270 */
[----:B------:R-:W0:Y:S01]  /*b3b0*/  LDCU UR4, c[0x0][0x39c] ;  /* 0x00007380ff0477ac */ /* 0x000e220008000800 */
[----:B------:R-:W-:-:S02]  /*b3c0*/  F2FP.SATFINITE.E5M2.F32.PACK_AB_MERGE_C R238, R23, R22, RZ ;  /* 0x0000001617ee723e */ /* 0x000fc400048060ff */
[----:B------:R-:W-:Y:S02]  /*b3d0*/  F2FP.SATFINITE.E5M2.F32.PACK_AB_MERGE_C R239, R25, R24, RZ ;  /* 0x0000001819ef723e */ /* 0x000fe400048060ff */
[----:B------:R-:W-:Y:S02]  /*b3e0*/  F2FP.SATFINITE.E5M2.F32.PACK_AB_MERGE_C R240, R27, R26, RZ ;  /* 0x0000001a1bf0723e */ /* 0x000fe400048060ff */
[----:B------:R-:W-:Y:S02]  /*b3f0*/  F2FP.SATFINITE.E5M2.F32.PACK_AB_MERGE_C R242, R29, R28, RZ ;  /* 0x0000001c1df2723e */ /* 0x000fe400048060ff */
[----:B------:R-:W-:Y:S02]  /*b400*/  F2FP.SATFINITE.E5M2.F32.PACK_AB_MERGE_C R243, R31, R30, RZ ;  /* 0x0000001e1ff3723e */ /* 0x000fe400048060ff */
[----:B------:R-:W-:Y:S02]  /*b410*/  F2FP.SATFINITE.E5M2.F32.PACK_AB_MERGE_C R248, R33, R32, RZ ;  /* 0x0000002021f8723e */ /* 0x000fe400048060ff */
[----:B------:R-:W-:-:S02]  /*b420*/  F2FP.SATFINITE.E5M2.F32.PACK_AB_MERGE_C R251, R35, R34, RZ ;  /* 0x0000002223fb723e */ /* 0x000fc400048060ff */
[----:B------:R-:W-:Y:S02]  /*b430*/  F2FP.SATFINITE.E5M2.F32.PACK_AB_MERGE_C R250, R37, R36, RZ ;  /* 0x0000002425fa723e */ /* 0x000fe400048060ff */
[----:B------:R-:W-:Y:S02]  /*b440*/  F2FP.SATFINITE.E5M2.F32.PACK_AB_MERGE_C R249, R39, R38, RZ ;  /* 0x0000002627f9723e */ /* 0x000fe400048060ff */
[----:B------:R-:W-:Y:S02]  /*b450*/  F2FP.SATFINITE.E5M2.F32.PACK_AB_MERGE_C R241, R41, R40, RZ ;  /* 0x0000002829f1723e */ /* 0x000fe400048060ff */
[----:B------:R-:W-:Y:S01]  /*b460*/  F2FP.SATFINITE.E5M2.F32.PACK_AB_MERGE_C R237, R43, R42, RZ ;  /* 0x0000002a2bed723e */ /* 0x000fe200048060ff */
[----:B--2---:R1:W-:Y:S04]  /*b470*/  STL.64 [R1+0x1c8], R234 ;  /* 0x0001c8ea01007387 */ /* 0x0043e80000100a00 */
[----:B------:R2:W-:Y:S04]  /*b480*/  STL [R1+0x134], R233 ;  /* 0x000134e901007387 */ /* 0x0005e80000100800 */
[----:B------:R0:W-:Y:S04]  /*b490*/  STL.64 [R1+0x178], R230 ;  /* 0x000178e601007387 */ /* 0x0001e80000100a00 */
[----:B------:R3:W-:Y:S01]  /*b4a0*/  STL [R1+0x130], R229 ;  /* 0x000130e501007387 */ /* 0x0007e20000100800 */
[----:B-1----:R-:W-:Y:S01]  /*b4b0*/  IMAD.MOV.U32 R234, RZ, RZ, R88 ;  /* 0x000000ffffea7224 */ /* 0x002fe200078e0058 */
[----:B--2---:R-:W-:Y:S01]  /*b4c0*/  F2FP.SATFINITE.E5M2.F32.PACK_AB_MERGE_C R233, R45, R44, RZ ;  /* 0x0000002c2de9723e */ /* 0x004fe200048060ff */
[----:B------:R-:W-:Y:S01]  /*b4d0*/  IMAD.MOV.U32 R235, RZ, RZ, R89 ;  /* 0x000000ffffeb7224 */ /* 0x000fe200078e0059 */
[----:B------:R1:W-:Y:S04]  /*b4e0*/  STL.64 [R1+0x188], R226 ;  /* 0x000188e201007387 */ /* 0x0003e80000100a00 */
[----:B------:R2:W-:Y:S01]  /*b4f0*/  STL [R1+0x12c], R225 ;  /* 0x00012ce101007387 */ /* 0x0005e20000100800 */
[----:B0-----:R-:W-:-:S02]  /*b500*/  F2FP.SATFINITE.E5M2.F32.PACK_AB_MERGE_C R230, R19, R18, RZ ;  /* 0x0000001213e6723e */ /* 0x001fc400048060ff */
[----:B------:R-:W-:Y:S01]  /*b510*/  F2FP.SATFINITE.E5M2.F32.PACK_AB_MERGE_C R231, R21, R20, RZ ;  /* 0x0000001415e7723e */ /* 0x000fe200048060ff */
[----:B------:R-:W-:Y:S01]  /*b520*/  STL.64 [R1+0x190], R222 ;  /* 0x000190de01007387 */ /* 0x000fe20000100a00 */
[----:B---3--:R-:W-:-:S03]  /*b530*/  F2FP.SATFINITE.E5M2.F32.PACK_AB_MERGE_C R229, R47, R46, RZ ;  /* 0x0000002e2fe5723e */ /* 0x008fc600048060ff */
[----:B------:R0:W-:Y:S01]  /*b540*/  STL [R1+0x128], R221 ;  /* 0x000128dd01007387 */ /* 0x0001e20000100800 */
[----:B-1----:R-:W-:Y:S02]  /*b550*/  F2FP.SATFINITE.E5M2.F32.PACK_AB_MERGE_C R226, R13, R12, RZ ;  /* 0x0000000c0de2723e */ /* 0x002fe400048060ff */
[----:B------:R-:W-:Y:S01]  /*b560*/  F2FP.SATFINITE.E5M2.F32.PACK_AB_MERGE_C R227, R15, R14, RZ ;  /* 0x0000000e0fe3723e */ /* 0x000fe200048060ff */
[----:B------:R1:W-:Y:S01]  /*b570*/  STL.64 [R1+0x198], R216 ;  /* 0x000198d801007387 */ /* 0x0003e20000100a00 */
[----:B--2---:R-:W-:-:S03]  /*b580*/  F2FP.SATFINITE.E5M2.F32.PACK_AB_MERGE_C R225, R49, R48, RZ ;  /* 0x0000003031e1723e */ /* 0x004fc600048060ff */
[----:B------:R-:W-:Y:S01]  /*b590*/  STL [R1+0x124], R213 ;  /* 0x000124d501007387 */ /* 0x000fe20000100800 */
[----:B0-----:R-:W-:-:S03]  /*b5a0*/  F2FP.SATFINITE.E5M2.F32.PACK_AB_MERGE_C R221, R51, R50, RZ ;  /* 0x0000003233dd723e */ /* 0x001fc600048060ff */
[----:B------:R0:W-:Y:S01]  /*b5b0*/  STL.64 [R1+0x1a0], R208 ;  /* 0x0001a0d001007387 */ /* 0x0001e20000100a00 */
[----:B-1----:R-:W-:Y:S01]  /*b5c0*/  F2FP.SATFINITE.E5M2.F32.PACK_AB_MERGE_C R216, R5, R4, RZ ;  /* 0x0000000405d8723e */ /* 0x002fe200048060ff */
[----:B------:R-:W-:Y:S02]  /*b5d0*/  VIADD R4, R69, UR5 ;  /* 0x0000000545047c36 */ /* 0x000fe40008000000 */
[----:B------:R1:W-:Y:S01]  /*b5e0*/  STL [R1+0x120], R205 ;  /* 0x000120cd01007387 */ /* 0x0003e20000100800 */
[----:B------:R-:W-:Y:S01]  /*b5f0*/  F2FP.SATFINITE.E5M2.F32.PACK_AB_MERGE_C R217, R7, R6, RZ ;  /* 0x0000000607d9723e */ /* 0x000fe200048060ff */
[C---:B------:R-:W-:Y:S01]  /*b600*/  VIADD R5, R4.reuse, UR5 ;  /* 0x0000000504057c36 */ /* 0x040fe20008000000 */
[----:B------:R-:W-:Y:S01]  /*b610*/  IADD3 R200, P4, PT, R4, R3, RZ ;  /* 0x0000000304c87210 */ /* 0x000fe20007f9e0ff */
[----:B------:R-:W-:Y:S01]  /*b620*/  STL.64 [R1+0x1b8], R226 ;  /* 0x0001b8e201007387 */ /* 0x000fe20000100a00 */
[----:B0-----:R-:W-:Y:S01]  /*b630*/  IMAD.MOV.U32 R208, RZ, RZ, R87 ;  /* 0x000000ffffd07224 */ /* 0x001fe200078e0057 */
[----:B------:R-:W-:-:S02]  /*b640*/  F2FP.SATFINITE.E5M2.F32.PACK_AB_MERGE_C R209, R9, R8, RZ ;  /* 0x0000000809d1723e */ /* 0x000fc400048060ff */
[----:B------:R-:W-:Y:S01]  /*b650*/  LEA.HI.X.SX32 R201, R4, R2, 0x1, P4 ;  /* 0x0000000204c97211 */ /* 0x000fe200020f0eff */
[C---:B------:R-:W-:Y:S01]  /*b660*/  VIADD R4, R5.reuse, UR5 ;  /* 0x0000000505047c36 */ /* 0x040fe20008000000 */
[-C--:B------:R-:W-:Y:S01]  /*b670*/  IADD3 R196, P4, PT, R5, R3.reuse, RZ ;  /* 0x0000000305c47210 */ /* 0x080fe20007f9e0ff */
[----:B------:R-:W0:Y:S01]  /*b680*/  LDTM.x64 R68, tmem[UR12+0x80] ;  /* 0x0000800c004479ee */ /* 0x000e220008340000 */
[----:B------:R-:W-:Y:S01]  /*b690*/  F2FP.SATFINITE.E5M2.F32.PACK_AB_MERGE_C R213, R53, R52, RZ ;  /* 0x0000003435d5723e */ /* 0x000fe200048060ff */
[----:B------:R-:W-:Y:S01]  /*b6a0*/  STL.64 [R1+0x1a8], R200 ;  /* 0x0001a8c801007387 */ /* 0x000fe20000100a00 */
[----:B------:R-:W-:Y:S01]  /*b6b0*/  LEA.HI.X.SX32 R197, R5, R2, 0x1, P4 ;  /* 0x0000000205c57211 */ /* 0x000fe200020f0eff */
[C---:B------:R-:W-:Y:S01]  /*b6c0*/  VIADD R5, R4.reuse, UR5 ;  /* 0x0000000504057c36 */ /* 0x040fe20008000000 */
[----:B------:R-:W-:Y:S01]  /*b6d0*/  IADD3 R198, P4, PT, R4, R3, RZ ;  /* 0x0000000304c67210 */ /* 0x000fe20007f9e0ff */
[----:B------:R-:W-:Y:S01]  /*b6e0*/  STL [R1+0x1b0], R245 ;  /* 0x0001b0f501007387 */ /* 0x000fe20000100800 */
[----:B-1----:R-:W-:-:S02]  /*b6f0*/  F2FP.SATFINITE.E5M2.F32.PACK_AB_MERGE_C R205, R55, R54, RZ ;  /* 0x0000003637cd723e */ /* 0x002fc400048060ff */
[-C--:B------:R-:W-:Y:S01]  /*b700*/  LEA.HI.X.SX32 R199, R4, R2.reuse, 0x1, P4 ;  /* 0x0000000204c77211 */ /* 0x080fe200020f0eff */
[C---:B------:R-:W-:Y:S01]  /*b710*/  VIADD R4, R5.reuse, UR5 ;  /* 0x0000000505047c36 */ /* 0x040fe20008000000 */
[CC--:B------:R-:W-:Y:S01]  /*b720*/  IADD3 R202, P4, PT, R5.reuse, R3.reuse, RZ ;  /* 0x0000000305ca7210 */ /* 0x0c0fe20007f9e0ff */
[----:B------:R-:W-:Y:S03]  /*b730*/  STL [R1+0x1c0], R244 ;  /* 0x0001c0f401007387 */ /* 0x000fe60000100800 */
[-C--:B------:R-:W-:Y:S01]  /*b740*/  LEA.HI.X.SX32 R203, R5, R2.reuse, 0x1, P4 ;  /* 0x0000000205cb7211 */ /* 0x080fe200020f0eff */
[C---:B------:R-:W-:Y:S01]  /*b750*/  VIADD R5, R4.reuse, UR5 ;  /* 0x0000000504057c36 */ /* 0x040fe20008000000 */
[CC--:B------:R-:W-:Y:S01]  /*b760*/  IADD3 R206, P4, PT, R4.reuse, R3.reuse, RZ ;  /* 0x0000000304ce7210 */ /* 0x0c0fe20007f9e0ff */
[----:B------:R1:W-:Y:S03]  /*b770*/  STL [R1+0x11c], R197 ;  /* 0x00011cc501007387 */ /* 0x0003e60000100800 */
[-C--:B------:R-:W-:Y:S01]  /*b780*/  LEA.HI.X.SX32 R207, R4, R2.reuse, 0x1, P4 ;  /* 0x0000000204cf7211 */ /* 0x080fe200020f0eff */
[C---:B------:R-:W-:Y:S01]  /*b790*/  VIADD R4, R5.reuse, UR5 ;  /* 0x0000000505047c36 */ /* 0x040fe20008000000 */
[CC--:B------:R-:W-:Y:S01]  /*b7a0*/  IADD3 R210, P4, PT, R5.reuse, R3.reuse, RZ ;  /* 0x0000000305d27210 */ /* 0x0c0fe20007f9e0ff */
[----:B------:R2:W-:Y:S02]  /*b7b0*/  STL [R1+0x118], R203 ;  /* 0x000118cb01007387 */ /* 0x0005e40000100800 */
[C---:B------:R-:W-:Y:S01]  /*b7c0*/  VIADD R252, R4.reuse, UR5 ;  /* 0x0000000504fc7c36 */ /* 0x040fe20008000000 */
[----:B------:R-:W-:Y:S01]  /*b7d0*/  LEA.HI.X.SX32 R211, R5, R2, 0x1, P4 ;  /* 0x0000000205d37211 */ /* 0x000fe200020f0eff */
[----:B------:R3:W-:Y:S01]  /*b7e0*/  STL [R1+0x114], R207 ;  /* 0x000114cf01007387 */ /* 0x0007e20000100800 */
[----:B------:R-:W-:-:S02]  /*b7f0*/  IADD3 R214, P4, PT, R4, R3, RZ ;  /* 0x0000000304d67210 */ /* 0x000fc40007f9e0ff */
[----:B------:R-:W-:Y:S02]  /*b800*/  F2FP.SATFINITE.E5M2.F32.PACK_AB_MERGE_C R5, R65, R64, RZ ;  /* 0x000000404105723e */ /* 0x000fe400048060ff */
[----:B------:R-:W-:Y:S02]  /*b810*/  LEA.HI.X.SX32 R215, R4, R2, 0x1, P4 ;  /* 0x0000000204d77211 */ /* 0x000fe400020f0eff */
[C---:B------:R-:W-:Y:S02]  /*b820*/  IADD3 R218, P4, PT, R252.reuse, R3, RZ ;  /* 0x00000003fcda7210 */ /* 0x040fe40007f9e0ff */
[----:B------:R-:W-:Y:S02]  /*b830*/  F2FP.SATFINITE.E5M2.F32.PACK_AB_MERGE_C R4, R67, R66, RZ ;  /* 0x000000424304723e */ /* 0x000fe400048060ff */
[----:B------:R-:W-:Y:S02]  /*b840*/  LEA.HI.X.SX32 R219, R252, R2, 0x1, P4 ;  /* 0x00000002fcdb7211 */ /* 0x000fe400020f0eff */
[----:B------:R-:W-:-:S02]  /*b850*/  ISETP.LT.AND P4, PT, R0, UR11, !P0 ;  /* 0x0000000b00007c0c */ /* 0x000fc4000c781270 */
[----:B-1----:R-:W-:Y:S01]  /*b860*/  F2FP.SATFINITE.E5M2.F32.PACK_AB_MERGE_C R197, R57, R56, RZ ;  /* 0x0000003839c5723e */ /* 0x002fe200048060ff */
[----:B------:R1:W-:Y:S01]  /*b870*/  STL [R1+0x110], R219 ;  /* 0x000110db01007387 */ /* 0x0003e20000100800 */
[----:B--2---:R-:W-:Y:S02]  /*b880*/  F2FP.SATFINITE.E5M2.F32.PACK_AB_MERGE_C R203, R59, R58, RZ ;  /* 0x0000003a3bcb723e */ /* 0x004fe400048060ff */
[----:B---3--:R-:W-:Y:S01]  /*b890*/  F2FP.SATFINITE.E5M2.F32.PACK_AB_MERGE_C R207, R61, R60, RZ ;  /* 0x0000003c3dcf723e */ /* 0x008fe200048060ff */
[----:B------:R-:W2:Y:S04]  /*b8a0*/  LDL.LU.64 R244, [R1+0xf8] ;  /* 0x0000f80001f47983 */ /* 0x000ea80000300a00 */
[----:B------:R-:W-:Y:S01]  /*b8b0*/  STL [R1+0x10c], R5 ;  /* 0x00010c0501007387 */ /* 0x000fe20000100800 */
[----:B-1----:R-:W-:-:S03]  /*b8c0*/  F2FP.SATFINITE.E5M2.F32.PACK_AB_MERGE_C R219, R63, R62, RZ ;  /* 0x0000003e3fdb723e */ /* 0x002fc600048060ff */
[----:B------:R-:W3:Y:S04]  /*b8d0*/  LDL.LU.64 R222, [R1+0xf0] ;  /* 0x0000f00001de7983 */ /* 0x000ee80000300a00 */
[----:B------:R1:W-:Y:S01]  /*b8e0*/  STL [R1+0x108], R4 ;  /* 0x0001080401007387 */ /* 0x0003e20000100800 */
[----:B------:R-:W-:Y:S01]  /*b8f0*/  VIADD R252, R252, UR5 ;  /* 0x00000005fcfc7c36 */ /* 0x000fe20008000000 */
[----:B------:R-:W-:Y:S02]  /*b900*/  PRMT R200, R216, 0x9910, RZ ;  /* 0x00009910d8c87816 */ /* 0x000fe400000000ff */
[----:B------:R-:W2:Y:S01]  /*b910*/  LDL.LU.64 R226, [R1+0xe8] ;  /* 0x0000e80001e27983 */ /* 0x000ea20000300a00 */
[----:B-1----:R-:W1:Y:S01]  /*b920*/  LDTM.x64 R4, tmem[UR12+0xc0] ;  /* 0x0000c00c000479ee */ /* 0x002e620008340000 */
[----:B------:R-:W-:-:S02]  /*b930*/  NOP ;  /* 0x0000000000007918 */ /* 0x000fc40000000000 */
[----:B------:R0:W-:Y:S02]  /*b940*/  @P4 STG.E.U8 desc[UR18][R246.64], R216 ;  /* 0x000000d8f6004986 */ /* 0x0001e4000c101112 */
[----:B0-----:R-:W-:-:S05]  /*b950*/  VIADD R246, R0, 0x6 ;  /* 0x0000000600f67836 */ /* 0x001fca0000000000 */
[----:B------:R-:W-:Y:S01]  /*b960*/  ISETP.LT.AND P4, PT, R246, UR4, !P0 ;  /* 0x00000004f6007c0c */ /* 0x000fe2000c781270 */
[----:B------:R-:W0:Y:S01]  /*b970*/  LDCU UR4, c[0x0][0x39c] ;  /* 0x00007380ff0477ac */ /* 0x000e220008000800 */
[----:B------:R-:W-:-:S04]  /*b980*/  IADD3 R246, P5, PT, R252, R3, RZ ;  /* 0x00000003fcf67210 */ /* 0x000fc80007fbe0ff */
[----:B------:R-:W-:Y:S02]  /*b990*/  LEA.HI.X.SX32 R247, R252, R2, 0x1, P5 ;  /* 0x00000002fcf77211 */ /* 0x000fe400028f0eff */
[----:B------:R-:W-:Y:S02]  /*b9a0*/  ISETP.NE.AND P5, PT, R208, RZ, PT ;  /* 0x000000ffd000720c */ /* 0x000fe40003fa5270 */
[----:B------:R-:W-:Y:S02]  /*b9b0*/  SHF.R.S32.HI R208, RZ, 0x8, R200 ;  /* 0x00000008ffd07819 */ /* 0x000fe400000114c8 */
[----:B------:R-:W2:Y:S04]  /*b9c0*/  LDL.LU.64 R200, [R1+0xe0] ;  /* 0x0000e00001c87983 */ /* 0x000ea80000300a00 */
[----:B------:R0:W-:Y:S04]  /*b9d0*/  @P6 STG.E.U8 desc[UR18][R234.64], R208 ;  /* 0x000000d0ea006986 */ /* 0x0001e8000c101112 */
[----:B0-----:R-:W2:Y:S01]  /*b9e0*/  LDL.LU.64 R234, [R1+0x1c8] ;  /* 0x0001c80001ea7983 */ /* 0x001ea20000300a00 */
[----:B------:R-:W-:-:S05]  /*b9f0*/  VIADD R208, R0, 0x7 ;  /* 0x0000000700d07836 */ /* 0x000fca0000000000 */
[----:B------:R-:W-:Y:S01]  /*ba00*/  ISETP.LT.AND P6, PT, R208, UR4, !P0 ;  /* 0x00000004d0007c0c */ /* 0x000fe2000c7c1270 */
[----:B------:R-:W0:Y:S01]  /*ba10*/  LDCU UR4, c[0x0][0x39c] ;  /* 0x00007380ff0477ac */ /* 0x000e220008000800 */
[----:B------:R-:W-:Y:S01]  /*ba20*/  VIADD R208, R0, 0x8 ;  /* 0x0000000800d07836 */ /* 0x000fe20000000000 */
[----:B--2---:R2:W-:Y:S04]  /*ba30*/  @P3 STG.E.U8 desc[UR18][R234.64], R217 ;  /* 0x000000d9ea003986 */ /* 0x0045e8000c101112 */
[----:B0-----:R-:W-:Y:S01]  /*ba40*/  ISETP.LT.AND P3, PT, R208, UR4, !P0 ;  /* 0x00000004d0007c0c */ /* 0x001fe2000c761270 */
[----:B------:R-:W0:Y:S01]  /*ba50*/  LDCU UR4, c[0x0][0x39c] ;  /* 0x00007380ff0477ac */ /* 0x000e220008000800 */
[----:B------:R-:W-:-:S04]  /*ba60*/  PRMT R208, R217, 0x9910, RZ ;  /* 0x00009910d9d07816 */ /* 0x000fc800000000ff */
[----:B------:R-:W-:Y:S01]  /*ba70*/  SHF.R.S32.HI R208, RZ, 0x8, R208 ;  /* 0x00000008ffd07819 */ /* 0x000fe200000114d0 */
[----:B--2---:R-:W2:Y:S04]  /*ba80*/  LDL.LU.64 R234, [R1+0xd8] ;  /* 0x0000d80001ea7983 */ /* 0x004ea80000300a00 */
[----:B------:R-:W2:Y:S04]  /*ba90*/  LDL.LU.64 R216, [R1+0xd0] ;  /* 0x0000d00001d87983 */ /* 0x000ea80000300a00 */
[----:B------:R0:W-:Y:S04]  /*baa0*/  @P5 STG.E.U8 desc[UR18][R244.64], R208 ;  /* 0x000000d0f4005986 */ /* 0x0001e8000c101112 */
[----:B0-----:R-:W2:Y:S01]  /*bab0*/  LDL.LU R244, [R1+0x1c0] ;  /* 0x0001c00001f47983 */ /* 0x001ea20000300800 */
[----:B------:R-:W-:-:S05]  /*bac0*/  VIADD R208, R0, 0x9 ;  /* 0x0000000900d07836 */ /* 0x000fca0000000000 */
[----:B------:R-:W-:Y:S01]  /*bad0*/  ISETP.LT.AND P5, PT, R208, UR4, !P0 ;  /* 0x00000004d0007c0c */ /* 0x000fe2000c7a1270 */
[----:B------:R-:W0:Y:S01]  /*bae0*/  LDCU UR4, c[0x0][0x39c] ;  /* 0x00007380ff0477ac */ /* 0x000e220008000800 */
[----:B------:R-:W-:Y:S01]  /*baf0*/  VIADD R208, R0, 0xa ;  /* 0x0000000a00d07836 */ /* 0x000fe20000000000 */
[----:B---3--:R3:W-:Y:S04]  /*bb00*/  @P2 STG.E.U8 desc[UR18][R222.64], R209 ;  /* 0x000000d1de002986 */ /* 0x0087e8000c101112 */
[----:B---3--:R-:W3:Y:S01]  /*bb10*/  LDL.LU.64 R222, [R1+0xc8] ;  /* 0x0000c80001de7983 */ /* 0x008ee20000300a00 */
[----:B0-----:R-:W-:Y:S01]  /*bb20*/  ISETP.LT.AND P2, PT, R208, UR4, !P0 ;  /* 0x00000004d0007c0c */ /* 0x001fe2000c741270 */
[----:B------:R-:W0:Y:S01]  /*bb30*/  LDCU UR4, c[0x0][0x39c] ;  /* 0x00007380ff0477ac */ /* 0x000e220008000800 */
[----:B------:R-:W-:-:S04]  /*bb40*/  PRMT R208, R209, 0x9910, RZ ;  /* 0x00009910d1d07816 */ /* 0x000fc800000000ff */
[----:B------:R-:W-:-:S05]  /*bb50*/  SHF.R.S32.HI R208, RZ, 0x8, R208 ;  /* 0x00000008ffd07819 */ /* 0x000fca00000114d0 */
[----:B------:R0:W-:Y:S04]  /*bb60*/  @P1 STG.E.U8 desc[UR18][R226.64], R208 ;  /* 0x000000d0e2001986 */ /* 0x0001e8000c101112 */
[----:B0-----:R-:W3:Y:S01]  /*bb70*/  LDL.LU.64 R226, [R1+0x1b8] ;  /* 0x0001b80001e27983 */ /* 0x001ee20000300a00 */
[----:B------:R-:W-:-:S03]  /*bb80*/  VIADD R245, R0, 0xb ;  /* 0x0000000b00f57836 */ /* 0x000fc60000000000 */
[----:B------:R-:W4:Y:S02]  /*bb90*/  LDL.LU.64 R208, [R1+0xc0] ;  /* 0x0000c00001d07983 */ /* 0x000f240000300a00 */
[----:B------:R-:W-:Y:S01]  /*bba0*/  ISETP.LT.AND P1, PT, R245, UR4, !P0 ;  /* 0x00000004f5007c0c */ /* 0x000fe2000c721270 */
[----:B------:R-:W0:Y:S01]  /*bbb0*/  LDCU UR4, c[0x0][0x39c] ;  /* 0x00007380ff0477ac */ /* 0x000e220008000800 */
[----:B--2---:R2:W-:Y:S02]  /*bbc0*/  @P4 STG.E.U8 desc[UR18][R200.64], R244 ;  /* 0x000000f4c8004986 */ /* 0x0045e4000c101112 */
[----:B--2---:R-:W-:-:S05]  /*bbd0*/  VIADD R200, R0, 0xc ;  /* 0x0000000c00c87836 */ /* 0x004fca0000000000 */
[----:B0-----:R-:W-:Y:S01]  /*bbe0*/  ISETP.LT.AND P4, PT, R200, UR4, !P0 ;  /* 0x00000004c8007c0c */ /* 0x001fe2000c781270 */
[----:B------:R-:W0:Y:S01]  /*bbf0*/  LDCU UR4, c[0x0][0x39c] ;  /* 0x00007380ff0477ac */ /* 0x000e220008000800 */
[----:B------:R-:W-:Y:S02]  /*bc00*/  PRMT R200, R244, 0x9910, RZ ;  /* 0x00009910f4c87816 */ /* 0x000fe400000000ff */
[----:B------:R-:W2:Y:S02]  /*bc10*/  LDL.LU.64 R244, [R1+0xb8] ;  /* 0x0000b80001f47983 */ /* 0x000ea40000300a00 */
[----:B------:R-:W-:-:S05]  /*bc20*/  SHF.R.S32.HI R200, RZ, 0x8, R200 ;  /* 0x00000008ffc87819 */ /* 0x000fca00000114c8 */
[----:B------:R0:W-:Y:S02]  /*bc30*/  @P6 STG.E.U8 desc[UR18][R234.64], R200 ;  /* 0x000000c8ea006986 */ /* 0x0001e4000c101112 */
[----:B0-----:R-:W-:Y:S02]  /*bc40*/  VIADD R200, R0, 0xd ;  /* 0x0000000d00c87836 */ /* 0x001fe40000000000 */
[----:B------:R-:W5:Y:S03]  /*bc50*/  LDL.LU.64 R234, [R1+0xb0] ;  /* 0x0000b00001ea7983 */ /* 0x000f660000300a00 */
        /* <DEDUP_REMOVED lines=9> */
[----:B------:R0:W-:Y:S02]  /*bcf0*/  @P5 STG.E.U8 desc[UR18][R222.64], R200 ;  /* 0x000000c8de005986 */ /* 0x0001e4000c101112 */
[----:B0-----:R-:W-:Y:S02]  /*bd00*/  VIADD R200, R0, 0xf ;  /* 0x0000000f00c87836 */ /* 0x001fe40000000000 */
[----:B------:R-:W3:Y:S03]  /*bd10*/  LDL.LU.64 R222, [R1+0xa0] ;  /* 0x0000a00001de7983 */ /* 0x000ee60000300a00 */
[----:B------:R-:W-:Y:S01]  /*bd20*/  ISETP.LT.AND P5, PT, R200, UR4, !P0 ;  /* 0x00000004c8007c0c */ /* 0x000fe2000c7a1270 */
[----:B------:R-:W0:Y:S01]  /*bd30*/  LDCU UR4, c[0x0][0x39c] ;  /* 0x00007380ff0477ac */ /* 0x000e220008000800 */
[----:B----4-:R4:W-:Y:S01]  /*bd40*/  @P2 STG.E.U8 desc[UR18][R208.64], R227 ;  /* 0x000000e3d0002986 */ /* 0x0109e2000c101112 */
[----:B------:R-:W-:Y:S01]  /*bd50*/  VIADD R200, R0, 0x10 ;  /* 0x0000001000c87836 */ /* 0x000fe20000000000 */
[----:B----4-:R-:W-:-:S04]  /*bd60*/  PRMT R208, R227, 0x9910, RZ ;  /* 0x00009910e3d07816 */ /* 0x010fc800000000ff */
[----:B------:R-:W-:Y:S02]  /*bd70*/  SHF.R.S32.HI R209, RZ, 0x8, R208 ;  /* 0x00000008ffd17819 */ /* 0x000fe400000114d0 */
[----:B0-----:R-:W-:Y:S01]  /*bd80*/  ISETP.LT.AND P2, PT, R200, UR4, !P0 ;  /* 0x00000004c8007c0c */ /* 0x001fe2000c741270 */
[----:B------:R-:W0:Y:S01]  /*bd90*/  LDCU UR4, c[0x0][0x39c] ;  /* 0x00007380ff0477ac */ /* 0x000e220008000800 */
[----:B------:R-:W4:Y:S04]  /*bda0*/  LDL.LU.64 R200, [R1+0x98] ;  /* 0x0000980001c87983 */ /* 0x000f280000300a00 */
[----:B------:R-:W3:Y:S04]  /*bdb0*/  LDL.LU.64 R226, [R1+0x90] ;  /* 0x0000900001e27983 */ /* 0x000ee80000300a00 */
[----:B--2---:R2:W-:Y:S04]  /*bdc0*/  @P1 STG.E.U8 desc[UR18][R244.64], R209 ;  /* 0x000000d1f4001986 */ /* 0x0045e8000c101112 */
[----:B--2---:R-:W5:Y:S01]  /*bdd0*/  LDL.LU R245, [R1+0x1b0] ;  /* 0x0001b00001f57983 */ /* 0x004f620000300800 */
[----:B------:R-:W-:-:S05]  /*bde0*/  VIADD R208, R0, 0x11 ;  /* 0x0000001100d07836 */ /* 0x000fca0000000000 */
[----:B0-----:R-:W-:Y:S01]  /*bdf0*/  ISETP.LT.AND P1, PT, R208, UR4, !P0 ;  /* 0x00000004d0007c0c */ /* 0x001fe2000c721270 */
[----:B------:R-:W0:Y:S01]  /*be00*/  LDCU UR4, c[0x0][0x39c] ;  /* 0x00007380ff0477ac */ /* 0x000e220008000800 */
[----:B------:R-:W-:Y:S01]  /*be10*/  VIADD R208, R0, 0x12 ;  /* 0x0000001200d07836 */ /* 0x000fe20000000000 */
[----:B-----5:R2:W-:Y:S04]  /*be20*/  @P4 STG.E.U8 desc[UR18][R234.64], R245 ;  /* 0x000000f5ea004986 */ /* 0x0205e8000c101112 */
[----:B0-----:R-:W-:Y:S01]  /*be30*/  ISETP.LT.AND P4, PT, R208, UR4, !P0 ;  /* 0x00000004d0007c0c */ /* 0x001fe2000c781270 */
[----:B------:R-:W0:Y:S01]  /*be40*/  LDCU UR4, c[0x0][0x39c] ;  /* 0x00007380ff0477ac */ /* 0x000e220008000800 */
[----:B------:R-:W-:Y:S01]  /*be50*/  PRMT R208, R245, 0x9910, RZ ;  /* 0x00009910f5d07816 */ /* 0x000fe200000000ff */
[----:B--2---:R-:W2:Y:S04]  /*be60*/  LDL.LU.64 R234, [R1+0x88] ;  /* 0x0000880001ea7983 */ /* 0x004ea80000300a00 */
[----:B------:R-:W5:Y:S01]  /*be70*/  LDL.LU.64 R244, [R1+0x80] ;  /* 0x0000800001f47983 */ /* 0x000f620000300a00 */
[----:B------:R-:W-:Y:S01]  /*be80*/  SHF.R.S32.HI R209, RZ, 0x8, R208 ;  /* 0x00000008ffd17819 */ /* 0x000fe200000114d0 */
[----:B------:R-:W-:-:S04]  /*be90*/  VIADD R208, R0, 0x13 ;  /* 0x0000001300d07836 */ /* 0x000fc80000000000 */
[----:B---3--:R3:W-:Y:S01]  /*bea0*/  @P6 STG.E.U8 desc[UR18][R216.64], R209 ;  /* 0x000000d1d8006986 */ /* 0x0087e2000c101112 */
[----:B0-----:R-:W-:Y:S01]  /*beb0*/  ISETP.LT.AND P6, PT, R208, UR4, !P0 ;  /* 0x00000004d0007c0c */ /* 0x001fe2000c7c1270 */
[----:B------:R-:W0:Y:S01]  /*bec0*/  LDCU UR4, c[0x0][0x39c] ;  /* 0x00007380ff0477ac */ /* 0x000e220008000800 */
[----:B------:R-:W-:Y:S01]  /*bed0*/  VIADD R208, R0, 0x14 ;  /* 0x0000001400d07836 */ /* 0x000fe20000000000 */
[----:B------:R0:W-:Y:S04]  /*bee0*/  @P3 STG.E.U8 desc[UR18][R222.64], R230 ;  /* 0x000000e6de003986 */ /* 0x0001e8000c101112 */
[----:B0-----:R-:W-:Y:S01]  /*bef0*/  ISETP.LT.AND P3, PT, R208, UR4, !P0 ;  /* 0x00000004d0007c0c */ /* 0x001fe2000c761270 */
[----:B------:R-:W0:Y:S01]  /*bf00*/  LDCU UR4, c[0x0][0x39c] ;  /* 0x00007380ff0477ac */ /* 0x000e220008000800 */
[----:B---3--:R-:W3:Y:S04]  /*bf10*/  LDL.LU.64 R208, [R1+0x78] ;  /* 0x0000780001d07983 */ /* 0x008ee80000300a00 */
[----:B------:R-:W3:Y:S01]  /*bf20*/  LDL.LU.64 R222, [R1+0x70] ;  /* 0x0000700001de7983 */ /* 0x000ee20000300a00 */
[----:B------:R-:W-:-:S04]  /*bf30*/  PRMT R216, R230, 0x9910, RZ ;  /* 0x00009910e6d87816 */ /* 0x000fc800000000ff */
[----:B------:R-:W-:Y:S01]  /*bf40*/  SHF.R.S32.HI R217, RZ, 0x8, R216 ;  /* 0x00000008ffd97819 */ /* 0x000fe200000114d8 */
[----:B------:R-:W-:-:S04]  /*bf50*/  VIADD R216, R0, 0x15 ;  /* 0x0000001500d87836 */ /* 0x000fc80000000000 */
[----:B----4-:R4:W-:Y:S01]  /*bf60*/  @P5 STG.E.U8 desc[UR18][R200.64], R217 ;  /* 0x000000d9c8005986 */ /* 0x0109e2000c101112 */
[----:B0-----:R-:W-:Y:S01]  /*bf70*/  ISETP.LT.AND P5, PT, R216, UR4, !P0 ;  /* 0x00000004d8007c0c */ /* 0x001fe2000c7a1270 */
[----:B------:R-:W0:Y:S02]  /*bf80*/  LDCU UR4, c[0x0][0x39c] ;  /* 0x00007380ff0477ac */ /* 0x000e240008000800 */
[----:B------:R1:W-:Y:S04]  /*bf90*/  @P2 STG.E.U8 desc[UR18][R226.64], R231 ;  /* 0x000000e7e2002986 */ /* 0x0003e8000c101112 */
[----:B----4-:R-:W4:Y:S04]  /*bfa0*/  LDL.LU.64 R200, [R1+0x1a8] ;  /* 0x0001a80001c87983 */ /* 0x010f280000300a00 */
[----:B-1----:R-:W4:Y:S01]  /*bfb0*/  LDL.LU.64 R226, [R1+0x68] ;  /* 0x0000680001e27983 */ /* 0x002f220000300a00 */
[----:B------:R-:W-:-:S05]  /*bfc0*/  VIADD R216, R0, 0x16 ;  /* 0x0000001600d87836 */ /* 0x000fca0000000000 */
[----:B0-----:R-:W-:Y:S01]  /*bfd0*/  ISETP.LT.AND P2, PT, R216, UR4, !P0 ;  /* 0x00000004d8007c0c */ /* 0x001fe2000c741270 */
[----:B------:R-:W0:Y:S01]  /*bfe0*/  LDCU UR4, c[0x0][0x39c] ;  /* 0x00007380ff0477ac */ /* 0x000e220008000800 */
[----:B------:R-:W-:Y:S02]  /*bff0*/  PRMT R216, R231, 0x9910, RZ ;  /* 0x00009910e7d87816 */ /* 0x000fe400000000ff */
[----:B------:R-:W4:Y:S02]  /*c000*/  LDL.LU.64 R230, [R1+0x60] ;  /* 0x0000600001e67983 */ /* 0x000f240000300a00 */
[----:B------:R-:W-:Y:S01]  /*c010*/  SHF.R.S32.HI R217, RZ, 0x8, R216 ;  /* 0x00000008ffd97819 */ /* 0x000fe200000114d8 */
[----:B------:R-:W-:-:S04]  /*c020*/  VIADD R216, R0, 0x17 ;  /* 0x0000001700d87836 */ /* 0x000fc80000000000 */
[----:B--2---:R-:W-:Y:S04]  /*c030*/  @P1 STG.E.U8 desc[UR18][R234.64], R217 ;  /* 0x000000d9ea001986 */ /* 0x004fe8000c101112 */
[----:B-----5:R1:W-:Y:S04]  /*c040*/  @P4 STG.E.U8 desc[UR18][R244.64], R238 ;  /* 0x000000eef4004986 */ /* 0x0203e8000c101112 */
[----:B-1----:R-:W2:Y:S01]  /*c050*/  LDL.LU.64 R244, [R1+0x58] ;  /* 0x0000580001f47983 */ /* 0x002ea20000300a00 */
[----:B0-----:R-:W-:Y:S01]  /*c060*/  ISETP.LT.AND P1, PT, R216, UR4, !P0 ;  /* 0x00000004d8007c0c */ /* 0x001fe2000c721270 */
[----:B------:R-:W0:Y:S01]  /*c070*/  LDCU UR4, c[0x0][0x39c] ;  /* 0x00007380ff0477ac */ /* 0x000e220008000800 */
[----:B------:R-:W-:Y:S01]  /*c080*/  VIADD R216, R0, 0x18 ;  /* 0x0000001800d87836 */ /* 0x000fe20000000000 */
[----:B------:R-:W5:Y:S04]  /*c090*/  LDL.LU.64 R234, [R1+0x50] ;  /* 0x0000500001ea7983 */ /* 0x000f680000300a00 */
[----:B0-----:R-:W-:Y:S01]  /*c0a0*/  ISETP.LT.AND P4, PT, R216, UR4, !P0 ;  /* 0x00000004d8007c0c */ /* 0x001fe2000c781270 */
[----:B------:R-:W0:Y:S01]  /*c0b0*/  LDCU UR4, c[0x0][0x39c] ;  /* 0x00007380ff0477ac */ /* 0x000e220008000800 */
[----:B------:R-:W-:-:S04]  /*c0c0*/  PRMT R216, R238, 0x9910, RZ ;  /* 0x00009910eed87816 */ /* 0x000fc800000000ff */
[----:B------:R-:W-:Y:S01]  /*c0d0*/  SHF.R.S32.HI R217, RZ, 0x8, R216 ;  /* 0x00000008ffd97819 */ /* 0x000fe200000114d8 */
[----:B------:R-:W-:-:S04]  /*c0e0*/  VIADD R216, R0, 0x19 ;  /* 0x0000001900d87836 */ /* 0x000fc80000000000 */
[----:B---3--:R1:W-:Y:S01]  /*c0f0*/  @P6 STG.E.U8 desc[UR18][R208.64], R217 ;  /* 0x000000d9d0006986 */ /* 0x0083e2000c101112 */
[----:B0-----:R-:W-:Y:S01]  /*c100*/  ISETP.LT.AND P6, PT, R216, UR4, !P0 ;  /* 0x00000004d8007c0c */ /* 0x001fe2000c7c1270 */
[----:B------:R-:W0:Y:S01]  /*c110*/  LDCU UR4, c[0x0][0x39c] ;  /* 0x00007380ff0477ac */ /* 0x000e220008000800 */
[----:B------:R-:W-:Y:S01]  /*c120*/  VIADD R216, R0, 0x1a ;  /* 0x0000001a00d87836 */ /* 0x000fe20000000000 */
[----:B------:R3:W-:Y:S04]  /*c130*/  @P3 STG.E.U8 desc[UR18][R222.64], R239 ;  /* 0x000000efde003986 */ /* 0x0007e8000c101112 */
[----:B-1----:R-:W5:Y:S01]  /*c140*/  LDL.LU.64 R208, [R1+0x1a0] ;  /* 0x0001a00001d07983 */ /* 0x002f620000300a00 */
[----:B0-----:R-:W-:Y:S01]  /*c150*/  ISETP.LT.AND P3, PT, R216, UR4, !P0 ;  /* 0x00000004d8007c0c */ /* 0x001fe2000c761270 */
[----:B------:R-:W0:Y:S02]  /*c160*/  LDCU UR4, c[0x0][0x39c] ;  /* 0x00007380ff0477ac */ /* 0x000e240008000800 */
[----:B------:R-:W5:Y:S01]  /*c170*/  LDL.LU.64 R216, [R1+0x48] ;  /* 0x0000480001d87983 */ /* 0x000f620000300a00 */
[----:B---3--:R-:W-:-:S03]  /*c180*/  PRMT R222, R239, 0x9910, RZ ;  /* 0x00009910efde7816 */ /* 0x008fc600000000ff */
[----:B------:R-:W3:Y:S01]  /*c190*/  LDL.LU.64 R238, [R1+0x40] ;  /* 0x0000400001ee7983 */ /* 0x000ee20000300a00 */
[----:B------:R-:W-:Y:S01]  /*c1a0*/  SHF.R.S32.HI R223, RZ, 0x8, R222 ;  /* 0x00000008ffdf7819 */ /* 0x000fe200000114de */
[----:B------:R-:W-:-:S04]  /*c1b0*/  VIADD R222, R0, 0x1b ;  /* 0x0000001b00de7836 */ /* 0x000fc80000000000 */
[----:B----4-:R1:W-:Y:S01]  /*c1c0*/  @P5 STG.E.U8 desc[UR18][R226.64], R223 ;  /* 0x000000dfe2005986 */ /* 0x0103e2000c101112 */
[----:B0-----:R-:W-:Y:S01]  /*c1d0*/  ISETP.LT.AND P5, PT, R222, UR4, !P0 ;  /* 0x00000004de007c0c */ /* 0x001fe2000c7a1270 */
[----:B------:R-:W0:Y:S01]  /*c1e0*/  LDCU UR4, c[0x0][0x39c] ;  /* 0x00007380ff0477ac */ /* 0x000e220008000800 */
[----:B------:R-:W-:Y:S01]  /*c1f0*/  VIADD R222, R0, 0x1c ;  /* 0x0000001c00de7836 */ /* 0x000fe20000000000 */
[----:B------:R-:W-:Y:S01]  /*c200*/  @P2 STG.E.U8 desc[UR18][R230.64], R240 ;  /* 0x000000f0e6002986 */ /* 0x000fe2000c101112 */
[----:B-1----:R-:W-:-:S03]  /*c210*/  PRMT R226, R240, 0x9910, RZ ;  /* 0x00009910f0e27816 */ /* 0x002fc600000000ff */
[----:B0-----:R-:W-:Y:S01]  /*c220*/  ISETP.LT.AND P2, PT, R222, UR4, !P0 ;  /* 0x00000004de007c0c */ /* 0x001fe2000c741270 */
[----:B------:R-:W0:Y:S01]  /*c230*/  LDCU UR4, c[0x0][0x39c] ;  /* 0x00007380ff0477ac */ /* 0x000e220008000800 */
[----:B------:R-:W4:Y:S01]  /*c240*/  LDL.LU.64 R222, [R1+0x38] ;  /* 0x0000380001de7983 */ /* 0x000f220000300a00 */
[----:B------:R-:W-:Y:S01]  /*c250*/  SHF.R.S32.HI R227, RZ, 0x8, R226 ;  /* 0x00000008ffe37819 */ /* 0x000fe200000114e2 */
[----:B------:R-:W-:-:S04]  /*c260*/  VIADD R226, R0, 0x1d ;  /* 0x0000001d00e27836 */ /* 0x000fc80000000000 */
[----:B--2---:R1:W-:Y:S04]  /*c270*/  @P1 STG.E.U8 desc[UR18][R244.64], R227 ;  /* 0x000000e3f4001986 */ /* 0x0043e8000c101112 */
[----:B-1----:R-:W2:Y:S01]  /*c280*/  LDL.LU.64 R244, [R1+0x30] ;  /* 0x0000300001f47983 */ /* 0x002ea20000300a00 */
[----:B0-----:R-:W-:Y:S01]  /*c290*/  ISETP.LT.AND P1, PT, R226, UR4, !P0 ;  /* 0x00000004e2007c0c */ /* 0x001fe2000c721270 */
[----:B------:R-:W0:Y:S01]  /*c2a0*/  LDCU UR4, c[0x0][0x39c] ;  /* 0x00007380ff0477ac */ /* 0x000e220008000800 */
[----:B------:R-:W-:Y:S01]  /*c2b0*/  VIADD R226, R0, 0x1e ;  /* 0x0000001e00e27836 */ /* 0x000fe20000000000 */
[----:B-----5:R1:W-:Y:S01]  /*c2c0*/  @P4 STG.E.U8 desc[UR18][R234.64], R242 ;  /* 0x000000f2ea004986 */ /* 0x0203e2000c101112 */
[----:B------:R-:W-:-:S03]  /*c2d0*/  PRMT R230, R242, 0x9910, RZ ;  /* 0x00009910f2e67816 */ /* 0x000fc600000000ff */
[----:B0-----:R-:W-:Y:S01]  /*c2e0*/  ISETP.LT.AND P4, PT, R226, UR4, !P0 ;  /* 0x00000004e2007c0c */ /* 0x001fe2000c781270 */
[----:B------:R-:W0:Y:S01]  /*c2f0*/  LDCU UR4, c[0x0][0x39c] ;  /* 0x00007380ff0477ac */ /* 0x000e220008000800 */
[----:B------:R-:W5:Y:S01]  /*c300*/  LDL.LU.64 R226, [R1+0x28] ;  /* 0x0000280001e27983 */ /* 0x000f620000300a00 */
[----:B-1----:R-:W-:Y:S01]  /*c310*/  SHF.R.S32.HI R235, RZ, 0x8, R230 ;  /* 0x00000008ffeb7819 */ /* 0x002fe200000114e6 */
[----:B------:R-:W-:Y:S02]  /*c320*/  VIADD R234, R0, 0x1f ;  /* 0x0000001f00ea7836 */ /* 0x000fe40000000000 */
[----:B------:R-:W5:Y:S04]  /*c330*/  LDL.LU.64 R230, [R1+0x20] ;  /* 0x0000200001e67983 */ /* 0x000f680000300a00 */
[----:B------:R1:W-:Y:S01]  /*c340*/  @P6 STG.E.U8 desc[UR18][R216.64], R235 ;  /* 0x000000ebd8006986 */ /* 0x0003e2000c101112 */
[----:B0-----:R-:W-:Y:S01]  /*c350*/  ISETP.LT.AND P6, PT, R234, UR4, !P0 ;  /* 0x00000004ea007c0c */ /* 0x001fe2000c7c1270 */
[----:B------:R-:W0:Y:S01]  /*c360*/  LDCU UR4, c[0x0][0x39c] ;  /* 0x00007380ff0477ac */ /* 0x000e220008000800 */
[----:B------:R-:W-:Y:S01]  /*c370*/  VIADD R234, R0, 0x20 ;  /* 0x0000002000ea7836 */ /* 0x000fe20000000000 */
[----:B---3--:R3:W-:Y:S04]  /*c380*/  @P3 STG.E.U8 desc[UR18][R238.64], R243 ;  /* 0x000000f3ee003986 */ /* 0x0087e8000c101112 */
[----:B-1----:R-:W5:Y:S01]  /*c390*/  LDL.LU.64 R216, [R1+0x198] ;  /* 0x0001980001d87983 */ /* 0x002f620000300a00 */
[----:B0-----:R-:W-:Y:S01]  /*c3a0*/  ISETP.LT.AND P3, PT, R234, UR4, !P0 ;  /* 0x00000004ea007c0c */ /* 0x001fe2000c761270 */
[----:B------:R-:W0:Y:S02]  /*c3b0*/  LDCU UR4, c[0x0][0x39c] ;  /* 0x00007380ff0477ac */ /* 0x000e240008000800 */
[----:B------:R-:W5:Y:S01]  /*c3c0*/  LDL.LU.64 R234, [R1+0x18] ;  /* 0x0000180001ea7983 */ /* 0x000f620000300a00 */
[----:B---3--:R-:W-:-:S05]  /*c3d0*/  PRMT R238, R243, 0x9910, RZ ;  /* 0x00009910f3ee7816 */ /* 0x008fca00000000ff */
[----:B------:R-:W-:Y:S02]  /*c3e0*/  IMAD.MOV.U32 R240, RZ, RZ, R238 ;  /* 0x000000fffff07224 */ /* 0x000fe400078e00ee */
[----:B------:R-:W3:Y:S03]  /*c3f0*/  LDL.LU.64 R238, [R1+0x10] ;  /* 0x0000100001ee7983 */ /* 0x000ee60000300a00 */
[----:B------:R-:W-:-:S05]  /*c400*/  SHF.R.S32.HI R242, RZ, 0x8, R240 ;  /* 0x00000008fff27819 */ /* 0x000fca00000114f0 */
[----:B----4-:R1:W-:Y:S04]  /*c410*/  @P5 STG.E.U8 desc[UR18][R222.64], R242 ;  /* 0x000000f2de005986 */ /* 0x0103e8000c101112 */
[----:B-1----:R-:W4:Y:S04]  /*c420*/  LDL.LU.64 R222, [R1+0x190] ;  /* 0x0001900001de7983 */ /* 0x002f280000300a00 */
[----:B------:R-:W4:Y:S01]  /*c430*/  LDL.LU.64 R242, [R1+0x8] ;  /* 0x0000080001f27983 */ /* 0x000f220000300a00 */
[----:B------:R-:W-:-:S05]  /*c440*/  VIADD R240, R0, 0x21 ;  /* 0x0000002100f07836 */ /* 0x000fca0000000000 */
[----:B0-----:R-:W-:Y:S01]  /*c450*/  ISETP.LT.AND P5, PT, R240, UR4, !P0 ;  /* 0x00000004f0007c0c */ /* 0x001fe2000c7a1270 */
[----:B------:R-:W0:Y:S01]  /*c460*/  LDCU UR4, c[0x0][0x39c] ;  /* 0x00007380ff0477ac */ /* 0x000e220008000800 */
[----:B------:R-:W-:Y:S01]  /*c470*/  VIADD R240, R0, 0x22 ;  /* 0x0000002200f07836 */ /* 0x000fe20000000000 */
[----:B--2---:R1:W-:Y:S04]  /*c480*/  @P2 STG.E.U8 desc[UR18][R244.64], R248 ;  /* 0x000000f8f4002986 */ /* 0x0043e8000c101112 */
[----:B-1----:R-:W2:Y:S01]  /*c490*/  LDL.LU.64 R244, [R1] ;  /* 0x0000000001f47983 */ /* 0x002ea20000300a00 */
[----:B0-----:R-:W-:Y:S01]  /*c4a0*/  ISETP.LT.AND P2, PT, R240, UR4, !P0 ;  /* 0x00000004f0007c0c */ /* 0x001fe2000c741270 */
[----:B------:R-:W0:Y:S01]  /*c4b0*/  LDCU UR4, c[0x0][0x39c] ;  /* 0x00007380ff0477ac */ /* 0x000e220008000800 */
[----:B------:R-:W-:Y:S01]  /*c4c0*/  PRMT R240, R248, 0x9910, RZ ;  /* 0x00009910f8f07816 */ /* 0x000fe200000000ff */
[----:B------:R-:W-:-:S03]  /*c4d0*/  VIADD R248, R0, 0x23 ;  /* 0x0000002300f87836 */ /* 0x000fc60000000000 */
[----:B------:R-:W-:-:S05]  /*c4e0*/  SHF.R.S32.HI R240, RZ, 0x8, R240 ;  /* 0x00000008fff07819 */ /* 0x000fca00000114f0 */
[----:B-----5:R1:W-:Y:S01]  /*c4f0*/  @P1 STG.E.U8 desc[UR18][R226.64], R240 ;  /* 0x000000f0e2001986 */ /* 0x0203e2000c101112 */
[----:B0-----:R-:W-:Y:S01]  /*c500*/  ISETP.LT.AND P1, PT, R248, UR4, !P0 ;  /* 0x00000004f8007c0c */ /* 0x001fe2000c721270 */
[----:B------:R-:W0:Y:S01]  /*c510*/  LDCU UR4, c[0x0][0x39c] ;  /* 0x00007380ff0477ac */ /* 0x000e220008000800 */
[----:B------:R-:W-:Y:S01]  /*c520*/  VIADD R248, R0, 0x24 ;  /* 0x0000002400f87836 */ /* 0x000fe20000000000 */
[----:B------:R5:W-:Y:S04]  /*c530*/  @P4 STG.E.U8 desc[UR18][R230.64], R251 ;  /* 0x000000fbe6004986 */ /* 0x000be8000c101112 */
[----:B-1----:R-:W2:Y:S04]  /*c540*/  LDL.LU.64 R226, [R1+0x188] ;  /* 0x0001880001e27983 */ /* 0x002ea80000300a00 */
[----:B------:R-:W2:Y:S04]  /*c550*/  LDL.LU R240, [R1+0x180] ;  /* 0x0001800001f07983 */ /* 0x000ea80000300800 */
[----:B-----5:R-:W5:Y:S01]  /*c560*/  LDL.LU.64 R230, [R1+0x178] ;  /* 0x0001780001e67983 */ /* 0x020f620000300a00 */
[----:B0-----:R-:W-:Y:S01]  /*c570*/  ISETP.LT.AND P4, PT, R248, UR4, !P0 ;  /* 0x00000004f8007c0c */ /* 0x001fe2000c781270 */
[----:B------:R-:W0:Y:S01]  /*c580*/  LDCU UR4, c[0x0][0x39c] ;  /* 0x00007380ff0477ac */ /* 0x000e220008000800 */
[----:B------:R-:W-:Y:S01]  /*c590*/  PRMT R248, R251, 0x9910, RZ ;  /* 0x00009910fbf87816 */ /* 0x000fe200000000ff */
[----:B------:R-:W-:-:S03]  /*c5a0*/  VIADD R251, R0, 0x25 ;  /* 0x0000002500fb7836 */ /* 0x000fc60000000000 */
[----:B------:R-:W-:-:S05]  /*c5b0*/  SHF.R.S32.HI R248, RZ, 0x8, R248 ;  /* 0x00000008fff87819 */ /* 0x000fca00000114f8 */
[----:B------:R1:W-:Y:S01]  /*c5c0*/  @P6 STG.E.U8 desc[UR18][R234.64], R248 ;  /* 0x000000f8ea006986 */ /* 0x0003e2000c101112 */
[----:B0-----:R-:W-:Y:S01]  /*c5d0*/  ISETP.LT.AND P6, PT, R251, UR4, !P0 ;  /* 0x00000004fb007c0c */ /* 0x001fe2000c7c1270 */
[----:B------:R-:W0:Y:S01]  /*c5e0*/  LDCU UR4, c[0x0][0x39c] ;  /* 0x00007380ff0477ac */ /* 0x000e220008000800 */
[----:B------:R-:W-:Y:S01]  /*c5f0*/  VIADD R251, R0, 0x26 ;  /* 0x0000002600fb7836 */ /* 0x000fe20000000000 */
[----:B---3--:R3:W-:Y:S04]  /*c600*/  @P3 STG.E.U8 desc[UR18][R238.64], R250 ;  /* 0x000000faee003986 */ /* 0x0087e8000c101112 */
[----:B-1----:R-:W5:Y:S04]  /*c610*/  LDL.LU.64 R234, [R1+0x170] ;  /* 0x0001700001ea7983 */ /* 0x002f680000300a00 */
[----:B------:R-:W5:Y:S01]  /*c620*/  LDL.LU R248, [R1+0x168] ;  /* 0x0001680001f87983 */ /* 0x000f620000300800 */
[----:B0-----:R-:W-:Y:S01]  /*c630*/  ISETP.LT.AND P3, PT, R251, UR4, !P0 ;  /* 0x00000004fb007c0c */ /* 0x001fe2000c761270 */
[----:B------:R-:W0:Y:S01]  /*c640*/  LDCU UR4, c[0x0][0x39c] ;  /* 0x00007380ff0477ac */ /* 0x000e220008000800 */
[----:B---3--:R-:W-:Y:S01]  /*c650*/  PRMT R250, R250, 0x9910, RZ ;  /* 0x00009910fafa7816 */ /* 0x008fe200000000ff */
[----:B------:R-:W-:Y:S01]  /*c660*/  VIADD R251, R0, 0x27 ;  /* 0x0000002700fb7836 */ /* 0x000fe20000000000 */
[----:B------:R-:W3:Y:S02]  /*c670*/  LDL.LU.64 R238, [R1+0x160] ;  /* 0x0001600001ee7983 */ /* 0x000ee40000300a00 */
[----:B------:R-:W-:-:S05]  /*c680*/  SHF.R.S32.HI R250, RZ, 0x8, R250 ;  /* 0x00000008fffa7819 */ /* 0x000fca00000114fa */
[----:B----4-:R1:W-:Y:S01]  /*c690*/  @P5 STG.E.U8 desc[UR18][R242.64], R250 ;  /* 0x000000faf2005986 */ /* 0x0103e2000c101112 */
[----:B0-----:R-:W-:Y:S01]  /*c6a0*/  ISETP.LT.AND P5, PT, R251, UR4, !P0 ;  /* 0x00000004fb007c0c */ /* 0x001fe2000c7a1270 */
[----:B------:R-:W0:Y:S01]  /*c6b0*/  LDCU UR4, c[0x0][0x39c] ;  /* 0x00007380ff0477ac */ /* 0x000e220008000800 */
[----:B------:R-:W-:Y:S01]  /*c6c0*/  VIADD R251, R0, 0x28 ;  /* 0x0000002800fb7836 */ /* 0x000fe20000000000 */
[----:B-1----:R-:W4:Y:S04]  /*c6d0*/  LDL.LU.64 R242, [R1+0x158] ;  /* 0x0001580001f27983 */ /* 0x002f280000300a00 */
[----:B------:R-:W3:Y:S04]  /*c6e0*/  LDL.LU R250, [R1+0x150] ;  /* 0x0001500001fa7983 */ /* 0x000ee80000300800 */
[----:B--2---:R1:W-:Y:S01]  /*c6f0*/  @P2 STG.E.U8 desc[UR18][R244.64], R249 ;  /* 0x000000f9f4002986 */ /* 0x0043e2000c101112 */
[----:B0-----:R-:W-:Y:S01]  /*c700*/  ISETP.LT.AND P2, PT, R251, UR4, !P0 ;  /* 0x00000004fb007c0c */ /* 0x001fe2000c741270 */
[----:B------:R-:W0:Y:S02]  /*c710*/  LDCU UR4, c[0x0][0x39c] ;  /* 0x00007380ff0477ac */ /* 0x000e240008000800 */
[----:B-1----:R-:W2:Y:S04]  /*c720*/  LDL.LU.64 R244, [R1+0x148] ;  /* 0x0001480001f47983 */ /* 0x002ea80000300a00 */
[----:B------:R-:W3:Y:S01]  /*c730*/  LDL.LU R251, [R1+0x144] ;  /* 0x0001440001fb7983 */ /* 0x000ee20000300800 */
[----:B------:R-:W-:-:S04]  /*c740*/  PRMT R249, R249, 0x9910, RZ ;  /* 0x00009910f9f97816 */ /* 0x000fc800000000ff */
[----:B------:R-:W-:-:S05]  /*c750*/  SHF.R.S32.HI R249, RZ, 0x8, R249 ;  /* 0x00000008fff97819 */ /* 0x000fca00000114f9 */
[----:B---3--:R1:W-:Y:S04]  /*c760*/  @P1 STG.E.U8 desc[UR18][R250.64], R249 ;  /* 0x000000f9fa001986 */ /* 0x0083e8000c101112 */
[----:B-1----:R-:W5:Y:S01]  /*c770*/  LDL.LU R249, [R1+0x140] ;  /* 0x0001400001f97983 */ /* 0x002f620000300800 */
[----:B------:R-:W-:-:S05]  /*c780*/  VIADD R251, R0, 0x29 ;  /* 0x0000002900fb7836 */ /* 0x000fca0000000000 */
[----:B0-----:R-:W-:Y:S01]  /*c790*/  ISETP.LT.AND P1, PT, R251, UR4, !P0 ;  /* 0x00000004fb007c0c */ /* 0x001fe2000c721270 */
[----:B------:R-:W0:Y:S01]  /*c7a0*/  LDCU UR4, c[0x0][0x39c] ;  /* 0x00007380ff0477ac */ /* 0x000e220008000800 */
[----:B------:R-:W-:Y:S01]  /*c7b0*/  VIADD R250, R0, 0x2a ;  /* 0x0000002a00fa7836 */ /* 0x000fe20000000000 */
[----:B-----5:R1:W-:Y:S02]  /*c7c0*/  @P4 STG.E.U8 desc[UR18][R248.64], R241 ;  /* 0x000000f1f8004986 */ /* 0x0203e4000c101112 */
[----:B-1----:R-:W-:Y:S02]  /*c7d0*/  PRMT R248, R241, 0x9910, RZ ;  /* 0x00009910f1f87816 */ /* 0x002fe400000000ff */
[----:B------:R-:W3:Y:S01]  /*c7e0*/  LDL.LU R241, [R1+0x13c] ;  /* 0x00013c0001f17983 */ /* 0x000ee20000300800 */
[----:B0-----:R-:W-:Y:S01]  /*c7f0*/  ISETP.LT.AND P4, PT, R250, UR4, !P0 ;  /* 0x00000004fa007c0c */ /* 0x001fe2000c781270 */
[----:B------:R-:W0:Y:S01]  /*c800*/  LDCU UR4, c[0x0][0x39c] ;  /* 0x00007380ff0477ac */ /* 0x000e220008000800 */
[----:B------:R-:W-:Y:S01]  /*c810*/  SHF.R.S32.HI R248, RZ, 0x8, R248 ;  /* 0x00000008fff87819 */ /* 0x000fe200000114f8 */
[----:B------:R-:W-:-:S04]  /*c820*/  VIADD R249, R0, 0x2b ;  /* 0x0000002b00f97836 */ /* 0x000fc80000000000 */
[----:B--2---:R1:W-:Y:S01]  /*c830*/  @P6 STG.E.U8 desc[UR18][R244.64], R248 ;  /* 0x000000f8f4006986 */ /* 0x0043e2000c101112 */
[----:B0-----:R-:W-:Y:S01]  /*c840*/  ISETP.LT.AND P6, PT, R249, UR4, !P0 ;  /* 0x00000004f9007c0c */ /* 0x001fe2000c7c1270 */
[----:B------:R-:W0:Y:S01]  /*c850*/  LDCU UR4, c[0x0][0x39c] ;  /* 0x00007380ff0477ac */ /* 0x000e220008000800 */
[----:B-1----:R-:W-:Y:S01]  /*c860*/  VIADD R244, R0, 0x2c ;  /* 0x0000002c00f47836 */ /* 0x002fe20000000000 */
[----:B----4-:R1:W-:Y:S04]  /*c870*/  @P3 STG.E.U8 desc[UR18][R242.64], R237 ;  /* 0x000000edf2003986 */ /* 0x0103e8000c101112 */
[----:B0-----:R-:W-:Y:S01]  /*c880*/  ISETP.LT.AND P3, PT, R244, UR4, !P0 ;  /* 0x00000004f4007c0c */ /* 0x001fe2000c761270 */
[----:B------:R-:W0:Y:S01]  /*c890*/  LDCU UR4, c[0x0][0x39c] ;  /* 0x00007380ff0477ac */ /* 0x000e220008000800 */
[----:B-1----:R-:W-:-:S02]  /*c8a0*/  PRMT R242, R237, 0x9910, RZ ;  /* 0x00009910edf27816 */ /* 0x002fc400000000ff */
[----:B------:R-:W2:Y:S01]  /*c8b0*/  LDL.LU R237, [R1+0x138] ;  /* 0x0001380001ed7983 */ /* 0x000ea20000300800 */
[----:B------:R-:W-:Y:S01]  /*c8c0*/  VIADD R243, R0, 0x2d ;  /* 0x0000002d00f37836 */ /* 0x000fe20000000000 */
[----:B------:R-:W-:-:S05]  /*c8d0*/  SHF.R.S32.HI R242, RZ, 0x8, R242 ;  /* 0x00000008fff27819 */ /* 0x000fca00000114f2 */
[----:B---3--:R-:W-:Y:S01]  /*c8e0*/  @P5 STG.E.U8 desc[UR18][R240.64], R242 ;  /* 0x000000f2f0005986 */ /* 0x008fe2000c101112 */
[----:B0-----:R-:W-:Y:S01]  /*c8f0*/  ISETP.LT.AND P5, PT, R243, UR4, !P0 ;  /* 0x00000004f3007c0c */ /* 0x001fe2000c7a1270 */
[----:B------:R-:W0:Y:S01]  /*c900*/  LDCU UR4, c[0x0][0x39c] ;  /* 0x00007380ff0477ac */ /* 0x000e220008000800 */
[----:B------:R-:W-:Y:S01]  /*c910*/  PRMT R243, R233, 0x9910, RZ ;  /* 0x00009910e9f37816 */ /* 0x000fe200000000ff */
[----:B------:R1:W-:Y:S04]  /*c920*/  @P2 STG.E.U8 desc[UR18][R238.64], R233 ;  /* 0x000000e9ee002986 */ /* 0x0003e8000c101112 */
[----:B-1----:R-:W3:Y:S01]  /*c930*/  LDL.LU R233, [R1+0x134] ;  /* 0x0001340001e97983 */ /* 0x002ee20000300800 */
[----:B------:R-:W-:-:S05]  /*c940*/  VIADD R240, R0, 0x2e ;  /* 0x0000002e00f07836 */ /* 0x000fca0000000000 */
[----:B0-----:R-:W-:Y:S01]  /*c950*/  ISETP.LT.AND P2, PT, R240, UR4, !P0 ;  /* 0x00000004f0007c0c */ /* 0x001fe2000c741270 */
[----:B------:R-:W0:Y:S01]  /*c960*/  LDCU UR4, c[0x0][0x39c] ;  /* 0x00007380ff0477ac */ /* 0x000e220008000800 */
[----:B------:R-:W-:Y:S01]  /*c970*/  SHF.R.S32.HI R238, RZ, 0x8, R243 ;  /* 0x00000008ffee7819 */ /* 0x000fe200000114f3 */
[----:B------:R-:W-:-:S04]  /*c980*/  VIADD R239, R0, 0x2f ;  /* 0x0000002f00ef7836 */ /* 0x000fc80000000000 */
[----:B--2---:R-:W-:Y:S01]  /*c990*/  @P1 STG.E.U8 desc[UR18][R236.64], R238 ;  /* 0x000000eeec001986 */ /* 0x004fe2000c101112 */
[----:B0-----:R-:W-:Y:S01]  /*c9a0*/  ISETP.LT.AND P1, PT, R239, UR4, !P0 ;  /* 0x00000004ef007c0c */ /* 0x001fe2000c721270 */
[----:B------:R-:W0:Y:S01]  /*c9b0*/  LDCU UR4, c[0x0][0x39c] ;  /* 0x00007380ff0477ac */ /* 0x000e220008000800 */
[----:B------:R-:W-:-:S04]  /*c9c0*/  PRMT R239, R229, 0x9910, RZ ;  /* 0x00009910e5ef7816 */ /* 0x000fc800000000ff */
[----:B------:R-:W-:Y:S01]  /*c9d0*/  SHF.R.S32.HI R239, RZ, 0x8, R239 ;  /* 0x00000008ffef7819 */ /* 0x000fe200000114ef */
[----:B------:R1:W-:Y:S04]  /*c9e0*/  @P4 STG.E.U8 desc[UR18][R234.64], R229 ;  /* 0x000000e5ea004986 */ /* 0x0003e8000c101112 */
[----:B-1----:R-:W2:Y:S01]  /*c9f0*/  LDL.LU R229, [R1+0x130] ;  /* 0x0001300001e57983 */ /* 0x002ea20000300800 */
[----:B------:R-:W-:-:S03]  /*ca00*/  PRMT R235, R225, 0x9910, RZ ;  /* 0x00009910e1eb7816 */ /* 0x000fc600000000ff */
[----:B---3--:R-:W-:Y:S04]  /*ca10*/  @P6 STG.E.U8 desc[UR18][R232.64], R239 ;  /* 0x000000efe8006986 */ /* 0x008fe8000c101112 */
[----:B------:R1:W-:Y:S04]  /*ca20*/  @P3 STG.E.U8 desc[UR18][R230.64], R225 ;  /* 0x000000e1e6003986 */ /* 0x0003e8000c101112 */
[----:B-1----:R-:W3:Y:S01]  /*ca30*/  LDL.LU R225, [R1+0x12c] ;  /* 0x00012c0001e17983 */ /* 0x002ee20000300800 */
[----:B------:R-:W-:Y:S01]  /*ca40*/  VIADD R240, R0, 0x30 ;  /* 0x0000003000f07836 */ /* 0x000fe20000000000 */
[----:B------:R-:W-:-:S04]  /*ca50*/  PRMT R231, R221, 0x9910, RZ ;  /* 0x00009910dde77816 */ /* 0x000fc800000000ff */
[----:B0-----:R-:W-:Y:S01]  /*ca60*/  ISETP.LT.AND P4, PT, R240, UR4, !P0 ;  /* 0x00000004f0007c0c */ /* 0x001fe2000c781270 */
[----:B------:R-:W0:Y:S01]  /*ca70*/  LDCU UR4, c[0x0][0x39c] ;  /* 0x00007380ff0477ac */ /* 0x000e220008000800 */
[----:B------:R-:W-:Y:S02]  /*ca80*/  SHF.R.S32.HI R235, RZ, 0x8, R235 ;  /* 0x00000008ffeb7819 */ /* 0x000fe400000114eb */
[----:B------:R-:W-:-:S03]  /*ca90*/  SHF.R.S32.HI R231, RZ, 0x8, R231 ;  /* 0x00000008ffe77819 */ /* 0x000fc600000114e7 */
[----:B--2---:R-:W-:Y:S04]  /*caa0*/  @P5 STG.E.U8 desc[UR18][R228.64], R235 ;  /* 0x000000ebe4005986 */ /* 0x004fe8000c101112 */
[----:B------:R1:W-:Y:S04]  /*cab0*/  @P2 STG.E.U8 desc[UR18][R226.64], R221 ;  /* 0x000000dde2002986 */ /* 0x0003e8000c101112 */
[----:B-1----:R-:W2:Y:S01]  /*cac0*/  LDL.LU R221, [R1+0x128] ;  /* 0x0001280001dd7983 */ /* 0x002ea20000300800 */
[----:B------:R-:W-:Y:S01]  /*cad0*/  PRMT R227, R213, 0x9910, RZ ;  /* 0x00009910d5e37816 */ /* 0x000fe200000000ff */
[----:B------:R-:W-:-:S05]  /*cae0*/  VIADD R240, R0, 0x31 ;  /* 0x0000003100f07836 */ /* 0x000fca0000000000 */
[----:B0-----:R-:W-:Y:S01]  /*caf0*/  ISETP.LT.AND P6, PT, R240, UR4, !P0 ;  /* 0x00000004f0007c0c */ /* 0x001fe2000c7c1270 */
[----:B------:R-:W0:Y:S01]  /*cb00*/  LDCU UR4, c[0x0][0x39c] ;  /* 0x00007380ff0477ac */ /* 0x000e220008000800 */
[----:B---3--:R-:W-:Y:S04]  /*cb10*/  @P1 STG.E.U8 desc[UR18][R224.64], R231 ;  /* 0x000000e7e0001986 */ /* 0x008fe8000c101112 */
[----:B------:R1:W-:Y:S04]  /*cb20*/  @P4 STG.E.U8 desc[UR18][R222.64], R213 ;  /* 0x000000d5de004986 */ /* 0x0003e8000c101112 */
[----:B-1----:R-:W3:Y:S01]  /*cb30*/  LDL.LU R213, [R1+0x124] ;  /* 0x0001240001d57983 */ /* 0x002ee20000300800 */
[----:B------:R-:W-:-:S05]  /*cb40*/  VIADD R236, R0, 0x32 ;  /* 0x0000003200ec7836 */ /* 0x000fca0000000000 */
[----:B0-----:R-:W-:Y:S01]  /*cb50*/  ISETP.LT.AND P3, PT, R236, UR4, !P0 ;  /* 0x00000004ec007c0c */ /* 0x001fe2000c761270 */
[----:B------:R-:W0:Y:S01]  /*cb60*/  LDCU UR4, c[0x0][0x39c] ;  /* 0x00007380ff0477ac */ /* 0x000e220008000800 */
[C---:B------:R-:W-:Y:S02]  /*cb70*/  VIADD R234, R0.reuse, 0x33 ;  /* 0x0000003300ea7836 */ /* 0x040fe40000000000 */
[----:B------:R-:W-:-:S03]  /*cb80*/  VIADD R232, R0, 0x34 ;  /* 0x0000003400e87836 */ /* 0x000fc60000000000 */
[----:B0-----:R-:W-:Y:S01]  /*cb90*/  ISETP.LT.AND P5, PT, R234, UR4, !P0 ;  /* 0x00000004ea007c0c */ /* 0x001fe2000c7a1270 */
[----:B------:R-:W0:Y:S01]  /*cba0*/  LDCU UR4, c[0x0][0x39c] ;  /* 0x00007380ff0477ac */ /* 0x000e220008000800 */
[----:B------:R-:W-:Y:S02]  /*cbb0*/  PRMT R223, R205, 0x9910, RZ ;  /* 0x00009910cddf7816 */ /* 0x000fe400000000ff */
[----:B------:R-:W-:Y:S02]  /*cbc0*/  SHF.R.S32.HI R227, RZ, 0x8, R227 ;  /* 0x00000008ffe37819 */ /* 0x000fe400000114e3 */
[----:B------:R-:W-:-:S03]  /*cbd0*/  SHF.R.S32.HI R223, RZ, 0x8, R223 ;  /* 0x00000008ffdf7819 */ /* 0x000fc600000114df */
[----:B--2---:R-:W-:Y:S01]  /*cbe0*/  @P6 STG.E.U8 desc[UR18][R220.64], R227 ;  /* 0x000000e3dc006986 */ /* 0x004fe2000c101112 */
[----:B0-----:R-:W-:-:S03]  /*cbf0*/  ISETP.LT.AND P2, PT, R232, UR4, !P0 ;  /* 0x00000004e8007c0c */ /* 0x001fc6000c741270 */
[----:B------:R0:W-:Y:S01]  /*cc00*/  @P3 STG.E.U8 desc[UR18][R216.64], R205 ;  /* 0x000000cdd8003986 */ /* 0x0001e2000c101112 */
[----:B------:R-:W1:Y:S03]  /*cc10*/  LDCU UR4, c[0x0][0x39c] ;  /* 0x00007380ff0477ac */ /* 0x000e660008000800 */
[----:B0-----:R-:W2:Y:S01]  /*cc20*/  LDL.LU R205, [R1+0x120] ;  /* 0x0001200001cd7983 */ /* 0x001ea20000300800 */
[----:B------:R-:W-:Y:S01]  /*cc30*/  PRMT R217, R197, 0x9910, RZ ;  /* 0x00009910c5d97816 */ /* 0x000fe200000000ff */
[----:B------:R-:W-:-:S05]  /*cc40*/  VIADD R230, R0, 0x35 ;  /* 0x0000003500e67836 */ /* 0x000fca0000000000 */
[----:B-1----:R-:W-:Y:S01]  /*cc50*/  ISETP.LT.AND P1, PT, R230, UR4, !P0 ;  /* 0x00000004e6007c0c */ /* 0x002fe2000c721270 */
[----:B------:R-:W0:Y:S01]  /*cc60*/  LDCU UR4, c[0x0][0x39c] ;  /* 0x00007380ff0477ac */ /* 0x000e220008000800 */
[----:B---3--:R-:W-:Y:S04]  /*cc70*/  @P5 STG.E.U8 desc[UR18][R212.64], R223 ;  /* 0x000000dfd4005986 */ /* 0x008fe8000c101112 */
[----:B------:R1:W-:Y:S04]  /*cc80*/  @P2 STG.E.U8 desc[UR18][R208.64], R197 ;  /* 0x000000c5d0002986 */ /* 0x0003e8000c101112 */
[----:B-1----:R-:W3:Y:S01]  /*cc90*/  LDL.LU R197, [R1+0x11c] ;  /* 0x00011c0001c57983 */ /* 0x002ee20000300800 */
[----:B------:R-:W-:-:S02]  /*cca0*/  VIADD R228, R0, 0x36 ;  /* 0x0000003600e47836 */ /* 0x000fc40000000000 */
[C---:B------:R-:W-:Y:S02]  /*ccb0*/  VIADD R226, R0.reuse, 0x37 ;  /* 0x0000003700e27836 */ /* 0x040fe40000000000 */
[----:B------:R-:W-:Y:S01]  /*ccc0*/  VIADD R224, R0, 0x38 ;  /* 0x0000003800e07836 */ /* 0x000fe20000000000 */
[----:B0-----:R-:W-:Y:S01]  /*ccd0*/  ISETP.LT.AND P4, PT, R228, UR4, !P0 ;  /* 0x00000004e4007c0c */ /* 0x001fe2000c781270 */
[----:B------:R-:W0:Y:S01]  /*cce0*/  LDCU UR4, c[0x0][0x39c] ;  /* 0x00007380ff0477ac */ /* 0x000e220008000800 */
[----:B------:R-:W-:Y:S01]  /*ccf0*/  PRMT R209, R203, 0x9910, RZ ;  /* 0x00009910cbd17816 */ /* 0x000fe200000000ff */
[----:B------:R-:W4:Y:S01]  /*cd00*/  LDL.LU R250, [R1+0x10c] ;  /* 0x00010c0001fa7983 */ /* 0x000f220000300800 */
[----:B0-----:R-:W-:Y:S01]  /*cd10*/  ISETP.LT.AND P6, PT, R226, UR4, !P0 ;  /* 0x00000004e2007c0c */ /* 0x001fe2000c7c1270 */
[----:B------:R-:W0:Y:S01]  /*cd20*/  LDCU UR4, c[0x0][0x39c] ;  /* 0x00007380ff0477ac */ /* 0x000e220008000800 */
[----:B------:R-:W-:Y:S02]  /*cd30*/  SHF.R.S32.HI R217, RZ, 0x8, R217 ;  /* 0x00000008ffd97819 */ /* 0x000fe400000114d9 */
[----:B------:R-:W-:-:S02]  /*cd40*/  SHF.R.S32.HI R209, RZ, 0x8, R209 ;  /* 0x00000008ffd17819 */ /* 0x000fc400000114d1 */
[----:B0-----:R-:W-:Y:S01]  /*cd50*/  ISETP.LT.AND P3, PT, R224, UR4, !P0 ;  /* 0x00000004e0007c0c */ /* 0x001fe2000c761270 */
[----:B--2---:R-:W-:Y:S01]  /*cd60*/  @P1 STG.E.U8 desc[UR18][R204.64], R217 ;  /* 0x000000d9cc001986 */ /* 0x004fe2000c101112 */
[----:B------:R-:W0:Y:S03]  /*cd70*/  LDCU UR4, c[0x0][0x39c] ;  /* 0x00007380ff0477ac */ /* 0x000e260008000800 */
[----:B------:R1:W-:Y:S04]  /*cd80*/  @P4 STG.E.U8 desc[UR18][R200.64], R203 ;  /* 0x000000cbc8004986 */ /* 0x0003e8000c101112 */
[----:B-1----:R-:W2:Y:S01]  /*cd90*/  LDL.LU R203, [R1+0x118] ;  /* 0x0001180001cb7983 */ /* 0x002ea20000300800 */
[----:B------:R-:W-:-:S03]  /*cda0*/  PRMT R200, R207, 0x9910, RZ ;  /* 0x00009910cfc87816 */ /* 0x000fc600000000ff */
[----:B---3--:R-:W-:Y:S04]  /*cdb0*/  @P6 STG.E.U8 desc[UR18][R196.64], R209 ;  /* 0x000000d1c4006986 */ /* 0x008fe8000c101112 */
[----:B------:R1:W-:Y:S04]  /*cdc0*/  @P3 STG.E.U8 desc[UR18][R198.64], R207 ;  /* 0x000000cfc6003986 */ /* 0x0003e8000c101112 */
[----:B-1----:R-:W3:Y:S01]  /*cdd0*/  LDL.LU R207, [R1+0x114] ;  /* 0x0001140001cf7983 */ /* 0x002ee20000300800 */
[C---:B------:R-:W-:Y:S02]  /*cde0*/  VIADD R222, R0.reuse, 0x39 ;  /* 0x0000003900de7836 */ /* 0x040fe40000000000 */
[----:B------:R-:W-:Y:S01]  /*cdf0*/  VIADD R220, R0, 0x3a ;  /* 0x0000003a00dc7836 */ /* 0x000fe20000000000 */
[----:B------:R-:W-:Y:S01]  /*ce00*/  SHF.R.S32.HI R197, RZ, 0x8, R200 ;  /* 0x00000008ffc57819 */ /* 0x000fe200000114c8 */
[----:B------:R-:W5:Y:S01]  /*ce10*/  LDL.LU R251, [R1+0x108] ;  /* 0x0001080001fb7983 */ /* 0x000f620000300800 */
[----:B0-----:R-:W-:Y:S01]  /*ce20*/  ISETP.LT.AND P5, PT, R222, UR4, !P0 ;  /* 0x00000004de007c0c */ /* 0x001fe2000c7a1270 */
[----:B------:R-:W0:Y:S01]  /*ce30*/  LDCU UR4, c[0x0][0x39c] ;  /* 0x00007380ff0477ac */ /* 0x000e220008000800 */
[----:B------:R-:W-:-:S02]  /*ce40*/  PRMT R199, R219, 0x9910, RZ ;  /* 0x00009910dbc77816 */ /* 0x000fc400000000ff */
[----:B0-----:R-:W-:Y:S01]  /*ce50*/  ISETP.LT.AND P2, PT, R220, UR4, !P0 ;  /* 0x00000004dc007c0c */ /* 0x001fe2000c741270 */
[----:B------:R-:W0:Y:S08]  /*ce60*/  LDCU UR4, c[0x0][0x39c] ;  /* 0x00007380ff0477ac */ /* 0x000e300008000800 */
[----:B--2---:R-:W-:Y:S01]  /*ce70*/  @P5 STG.E.U8 desc[UR18][R202.64], R197 ;  /* 0x000000c5ca005986 */ /* 0x004fe2000c101112 */
[----:B------:R-:W-:-:S05]  /*ce80*/  VIADD R216, R0, 0x3b ;  /* 0x0000003b00d87836 */ /* 0x000fca0000000000 */
[----:B0-----:R-:W-:Y:S01]  /*ce90*/  ISETP.LT.AND P1, PT, R216, UR4, !P0 ;  /* 0x00000004d8007c0c */ /* 0x001fe2000c721270 */
[----:B------:R-:W0:Y:S01]  /*cea0*/  LDCU UR4, c[0x0][0x39c] ;  /* 0x00007380ff0477ac */ /* 0x000e220008000800 */
[C---:B------:R-:W-:Y:S02]  /*ceb0*/  VIADD R212, R0.reuse, 0x3c ;  /* 0x0000003c00d47836 */ /* 0x040fe40000000000 */
[----:B------:R-:W-:-:S03]  /*cec0*/  VIADD R208, R0, 0x3d ;  /* 0x0000003d00d07836 */ /* 0x000fc60000000000 */
[----:B0-----:R-:W-:Y:S01]  /*ced0*/  ISETP.LT.AND P4, PT, R212, UR4, !P0 ;  /* 0x00000004d4007c0c */ /* 0x001fe2000c781270 */
[----:B------:R-:W0:Y:S01]  /*cee0*/  LDCU UR4, c[0x0][0x39c] ;  /* 0x00007380ff0477ac */ /* 0x000e220008000800 */
[----:B---3--:R1:W-:Y:S04]  /*cef0*/  @P2 STG.E.U8 desc[UR18][R206.64], R219 ;  /* 0x000000dbce002986 */ /* 0x0083e8000c101112 */
[----:B-1----:R-:W2:Y:S01]  /*cf00*/  LDL.LU R219, [R1+0x110] ;  /* 0x0001100001db7983 */ /* 0x002ea20000300800 */
[----:B0-----:R-:W-:Y:S01]  /*cf10*/  ISETP.LT.AND P6, PT, R208, UR4, !P0 ;  /* 0x00000004d0007c0c */ /* 0x001fe2000c7c1270 */
[----:B------:R-:W0:Y:S01]  /*cf20*/  LDCU UR4, c[0x0][0x39c] ;  /* 0x00007380ff0477ac */ /* 0x000e220008000800 */
[C---:B------:R-:W-:Y:S02]  /*cf30*/  VIADD R204, R0.reuse, 0x3e ;  /* 0x0000003e00cc7836 */ /* 0x040fe40000000000 */
[----:B------:R-:W-:-:S03]  /*cf40*/  VIADD R196, R0, 0x3f ;  /* 0x0000003f00c47836 */ /* 0x000fc60000000000 */
[----:B0-----:R-:W-:Y:S01]  /*cf50*/  ISETP.LT.AND P3, PT, R204, UR4, !P0 ;  /* 0x00000004cc007c0c */ /* 0x001fe2000c761270 */
[----:B------:R-:W0:Y:S01]  /*cf60*/  LDCU UR4, c[0x0][0x39c] ;  /* 0x00007380ff0477ac */ /* 0x000e220008000800 */
[----:B----4-:R-:W-:Y:S02]  /*cf70*/  PRMT R198, R250, 0x9910, RZ ;  /* 0x00009910fac67816 */ /* 0x010fe400000000ff */
[----:B------:R-:W-:-:S03]  /*cf80*/  SHF.R.S32.HI R199, RZ, 0x8, R199 ;  /* 0x00000008ffc77819 */ /* 0x000fc600000114c7 */
[----:B------:R-:W-:Y:S01]  /*cf90*/  IMAD.MOV.U32 R197, RZ, RZ, R198 ;  /* 0x000000ffffc57224 */ /* 0x000fe200078e00c6 */
[----:B0-----:R-:W-:Y:S01]  /*cfa0*/  ISETP.LT.AND P5, PT, R196, UR4, !P0 ;  /* 0x00000004c4007c0c */ /* 0x001fe2000c7a1270 */
[----:B------:R-:W0:Y:S01]  /*cfb0*/  LDCU UR4, c[0x0][0x39c] ;  /* 0x00007380ff0477ac */ /* 0x000e220008000800 */
[----:B------:R-:W-:-:S05]  /*cfc0*/  VIADD R196, R0, 0x40 ;  /* 0x0000004000c47836 */ /* 0x000fca0000000000 */
[----:B------:R-:W-:Y:S01]  /*cfd0*/  ISETP.LT.AND P2, PT, R196, UR6, !P0 ;  /* 0x00000006c4007c0c */ /* 0x000fe2000c741270 */
[C---:B------:R-:W-:Y:S01]  /*cfe0*/  VIADD R196, R0.reuse, 0x41 ;  /* 0x0000004100c47836 */ /* 0x040fe20000000000 */
[----:B------:R1:W-:Y:S01]  /*cff0*/  @P1 STG.E.U8 desc[UR18][R210.64], R199 ;  /* 0x000000c7d2001986 */ /* 0x0003e2000c101112 */
[----:B------:R-:W-:Y:S01]  /*d000*/  SHF.R.S32.HI R197, RZ, 0x8, R197 ;  /* 0x00000008ffc57819 */ /* 0x000fe200000114c5 */
[----:B------:R-:W-:Y:S02]  /*d010*/  VIADD R198, R0, 0x42 ;  /* 0x0000004200c67836 */ /* 0x000fe40000000000 */
[----:B------:R-:W-:Y:S01]  /*d020*/  VIADD R252, R252, UR5 ;  /* 0x00000005fcfc7c36 */ /* 0x000fe20008000000 */
[----:B------:R-:W-:Y:S01]  /*d030*/  ISETP.LT.AND P1, PT, R196, UR7, !P0 ;  /* 0x00000007c4007c0c */ /* 0x000fe2000c721270 */
[----:B------:R-:W-:Y:S01]  /*d040*/  VIADD R196, R0, 0x43 ;  /* 0x0000004300c47836 */ /* 0x000fe20000000000 */
[----:B------:R-:W-:Y:S01]  /*d050*/  @P4 STG.E.U8 desc[UR18][R214.64], R250 ;  /* 0x000000fad6004986 */ /* 0x000fe2000c101112 */
[----:B------:R-:W-:Y:S01]  /*d060*/  ISETP.LT.AND P4, PT, R198, UR8, !P0 ;  /* 0x00000008c6007c0c */ /* 0x000fe2000c781270 */
[----:B------:R-:W-:Y:S01]  /*d070*/  VIADD R198, R252, UR5 ;  /* 0x00000005fcc67c36 */ /* 0x000fe20008000000 */
[----:B------:R-:W-:Y:S01]  /*d080*/  F2FP.SATFINITE.E5M2.F32.PACK_AB_MERGE_C R203, R133, R132, RZ ;  /* 0x0000008485cb723e */ /* 0x000fe200048060ff */
[----:B------:R-:W3:Y:S01]  /*d090*/  LDCU UR7, c[0x0][0x39c] ;  /* 0x00007380ff0777ac */ /* 0x000ee20008000800 */
[----:B-1----:R-:W-:Y:S01]  /*d0a0*/  VIADD R199, R0, 0x44 ;  /* 0x0000004400c77836 */ /* 0x002fe20000000000 */
[----:B-----5:R-:W-:Y:S01]  /*d0b0*/  PRMT R201, R251, 0x9910, RZ ;  /* 0x00009910fbc97816 */ /* 0x020fe200000000ff */
[----:B------:R-:W1:Y:S03]  /*d0c0*/  LDCU UR6, c[0x0][0x39c] ;  /* 0x00007380ff0677ac */ /* 0x000e660008000800 */
[----:B------:R-:W-:-:S02]  /*d0d0*/  SHF.R.S32.HI R201, RZ, 0x8, R201 ;  /* 0x00000008ffc97819 */ /* 0x000fc400000114c9 */
[----:B------:R-:W-:Y:S01]  /*d0e0*/  PRMT R202, R203, 0x9910, RZ ;  /* 0x00009910cbca7816 */ /* 0x000fe200000000ff */
[----:B------:R-:W-:Y:S01]  /*d0f0*/  VIADD R204, R0, 0x45 ;  /* 0x0000004500cc7836 */ /* 0x000fe20000000000 */
[----:B------:R-:W-:-:S04]  /*d100*/  F2FP.SATFINITE.E5M2.F32.PACK_AB_MERGE_C R137, R137, R136, RZ ;  /* 0x000000888989723e */ /* 0x000fc800048060ff */
[----:B------:R-:W-:Y:S02]  /*d110*/  PRMT R136, R137, 0x9910, RZ ;  /* 0x0000991089887816 */ /* 0x000fe400000000ff */
[----:B------:R-:W-:Y:S02]  /*d120*/  F2FP.SATFINITE.E5M2.F32.PACK_AB_MERGE_C R143, R143, R142, RZ ;  /* 0x0000008e8f8f723e */ /* 0x000fe400048060ff */
[----:B------:R-:W-:Y:S02]  /*d130*/  F2FP.SATFINITE.E5M2.F32.PACK_AB_MERGE_C R145, R145, R144, RZ ;  /* 0x000000909191723e */ /* 0x000fe400048060ff */
[----:B------:R-:W-:Y:S02]  /*d140*/  F2FP.SATFINITE.E5M2.F32.PACK_AB_MERGE_C R147, R147, R146, RZ ;  /* 0x000000929393723e */ /* 0x000fe400048060ff */
[----:B------:R-:W-:Y:S02]  /*d150*/  F2FP.SATFINITE.E5M2.F32.PACK_AB_MERGE_C R149, R149, R148, RZ ;  /* 0x000000949595723e */ /* 0x000fe400048060ff */
[----:B------:R-:W-:Y:S01]  /*d160*/  F2FP.SATFINITE.E5M2.F32.PACK_AB_MERGE_C R151, R151, R150, RZ ;  /* 0x000000969797723e */ /* 0x000fe200048060ff */
[----:B------:R-:W-:Y:S01]  /*d170*/  VIADD R142, R0, 0x57 ;  /* 0x00000057008e7836 */ /* 0x000fe20000000000 */
[----:B------:R-:W-:-:S02]  /*d180*/  F2FP.SATFINITE.E5M2.F32.PACK_AB_MERGE_C R153, R153, R152, RZ ;  /* 0x000000989999723e */ /* 0x000fc400048060ff */
[----:B------:R-:W-:Y:S01]  /*d190*/  F2FP.SATFINITE.E5M2.F32.PACK_AB_MERGE_C R155, R155, R154, RZ ;  /* 0x0000009a9b9b723e */ /* 0x000fe200048060ff */
[----:B--2---:R2:W-:Y:S01]  /*d1a0*/  @P6 STG.E.U8 desc[UR18][R218.64], R197 ;  /* 0x000000c5da006986 */ /* 0x0045e2000c101112 */
[----:B0-----:R-:W-:Y:S01]  /*d1b0*/  ISETP.LT.AND P6, PT, R196, UR4, !P0 ;  /* 0x00000004c4007c0c */ /* 0x001fe2000c7c1270 */
[----:B------:R-:W0:Y:S02]  /*d1c0*/  LDCU UR4, c[0x0][0x39c] ;  /* 0x00007380ff0477ac */ /* 0x000e240008000800 */
[----:B------:R-:W-:Y:S01]  /*d1d0*/  @P3 STG.E.U8 desc[UR18][R246.64], R251 ;  /* 0x000000fbf6003986 */ /* 0x000fe2000c101112 */
[----:B------:R-:W-:-:S04]  /*d1e0*/  IADD3 R132, P3, PT, R252, R3, RZ ;  /* 0x00000003fc847210 */ /* 0x000fc80007f7e0ff */
[----:B------:R-:W-:Y:S02]  /*d1f0*/  LEA.HI.X.SX32 R133, R252, R2, 0x1, P3 ;  /* 0x00000002fc857211 */ /* 0x000fe400018f0eff */
[----:B------:R-:W-:-:S04]  /*d200*/  IADD3 R196, P3, PT, R198, R3, RZ ;  /* 0x00000003c6c47210 */ /* 0x000fc80007f7e0ff */
[C---:B--2---:R-:W-:Y:S02]  /*d210*/  LEA.HI.X.SX32 R197, R198.reuse, R2, 0x1, P3 ;  /* 0x00000002c6c57211 */ /* 0x044fe400018f0eff */
[----:B0-----:R-:W-:Y:S01]  /*d220*/  ISETP.LT.AND P3, PT, R199, UR4, !P0 ;  /* 0x00000004c7007c0c */ /* 0x001fe2000c761270 */
[----:B------:R-:W0:Y:S01]  /*d230*/  LDCU UR4, c[0x0][0x39c] ;  /* 0x00007380ff0477ac */ /* 0x000e220008000800 */
[----:B------:R-:W-:Y:S01]  /*d240*/  VIADD R199, R198, UR5 ;  /* 0x00000005c6c77c36 */ /* 0x000fe20008000000 */
[----:B------:R2:W-:Y:S04]  /*d250*/  @P5 STG.E.U8 desc[UR18][R132.64], R201 ;  /* 0x000000c984005986 */ /* 0x0005e8000c101112 */
[----:B------:R4:W-:Y:S01]  /*d260*/  @P2 STG.E.U8 desc[UR18][R196.64], R203 ;  /* 0x000000cbc4002986 */ /* 0x0009e2000c101112 */
[C---:B------:R-:W-:Y:S01]  /*d270*/  IADD3 R198, P2, PT, R199.reuse, R3, RZ ;  /* 0x00000003c7c67210 */ /* 0x040fe20007f5e0ff */
[----:B------:R-:W-:-:S03]  /*d280*/  VIADD R200, R199, UR5 ;  /* 0x00000005c7c87c36 */ /* 0x000fc60008000000 */
[-C--:B------:R-:W-:Y:S02]  /*d290*/  LEA.HI.X.SX32 R199, R199, R2.reuse, 0x1, P2 ;  /* 0x00000002c7c77211 */ /* 0x080fe400010f0eff */
[----:B--2---:R-:W-:Y:S01]  /*d2a0*/  SHF.R.S32.HI R201, RZ, 0x8, R202 ;  /* 0x00000008ffc97819 */ /* 0x004fe200000114ca */
[----:B------:R-:W-:Y:S01]  /*d2b0*/  VIADD R133, R0, 0x46 ;  /* 0x0000004600857836 */ /* 0x000fe20000000000 */
[----:B------:R-:W-:Y:S01]  /*d2c0*/  IADD3 R132, P5, PT, R200, R3, RZ ;  /* 0x00000003c8847210 */ /* 0x000fe20007fbe0ff */
[----:B----4-:R-:W-:Y:S02]  /*d2d0*/  VIADD R196, R0, 0x47 ;  /* 0x0000004700c47836 */ /* 0x010fe40000000000 */
[----:B------:R2:W-:Y:S01]  /*d2e0*/  @P1 STG.E.U8 desc[UR18][R198.64], R201 ;  /* 0x000000c9c6001986 */ /* 0x0005e2000c101112 */
[----:B---3--:R-:W-:Y:S01]  /*d2f0*/  ISETP.LT.AND P1, PT, R133, UR7, !P0 ;  /* 0x0000000785007c0c */ /* 0x008fe2000c721270 */
[----:B------:R-:W3:Y:S01]  /*d300*/  LDCU UR7, c[0x0][0x39c] ;  /* 0x00007380ff0777ac */ /* 0x000ee20008000800 */
[C---:B------:R-:W-:Y:S01]  /*d310*/  LEA.HI.X.SX32 R133, R200.reuse, R2, 0x1, P5 ;  /* 0x00000002c8857211 */ /* 0x040fe200028f0eff */
[----:B------:R-:W-:Y:S01]  /*d320*/  VIADD R200, R200, UR5 ;  /* 0x00000005c8c87c36 */ /* 0x000fe20008000000 */
[----:B------:R-:W-:-:S02]  /*d330*/  F2FP.SATFINITE.E5M2.F32.PACK_AB_MERGE_C R203, R135, R134, RZ ;  /* 0x0000008687cb723e */ /* 0x000fc400048060ff */
[----:B0-----:R-:W-:Y:S01]  /*d340*/  ISETP.LT.AND P5, PT, R196, UR4, !P0 ;  /* 0x00000004c4007c0c */ /* 0x001fe2000c7a1270 */
[----:B------:R-:W0:Y:S01]  /*d350*/  LDCU UR4, c[0x0][0x39c] ;  /* 0x00007380ff0477ac */ /* 0x000e220008000800 */
[----:B------:R-:W-:Y:S01]  /*d360*/  PRMT R135, R203, 0x9910, RZ ;  /* 0x00009910cb877816 */ /* 0x000fe200000000ff */
[----:B------:R4:W-:Y:S01]  /*d370*/  @P4 STG.E.U8 desc[UR18][R132.64], R203 ;  /* 0x000000cb84004986 */ /* 0x0009e2000c101112 */
[----:B-1----:R-:W-:Y:S01]  /*d380*/  ISETP.LT.AND P2, PT, R204, UR6, !P0 ;  /* 0x00000006cc007c0c */ /* 0x002fe2000c741270 */
[----:B------:R-:W1:Y:S01]  /*d390*/  LDCU UR6, c[0x0][0x39c] ;  /* 0x00007380ff0677ac */ /* 0x000e620008000800 */
[C---:B------:R-:W-:Y:S01]  /*d3a0*/  IADD3 R134, P4, PT, R200.reuse, R3, RZ ;  /* 0x00000003c8867210 */ /* 0x040fe20007f9e0ff */
[C---:B--2---:R-:W-:Y:S02]  /*d3b0*/  VIADD R198, R200.reuse, UR5 ;  /* 0x00000005c8c67c36 */ /* 0x044fe40008000000 */
[----:B------:R-:W-:Y:S01]  /*d3c0*/  IMAD.MOV.U32 R199, RZ, RZ, R135 ;  /* 0x000000ffffc77224 */ /* 0x000fe200078e0087 */
[----:B------:R-:W-:-:S02]  /*d3d0*/  LEA.HI.X.SX32 R135, R200, R2, 0x1, P4 ;  /* 0x00000002c8877211 */ /* 0x000fc400020f0eff */
[-C--:B------:R-:W-:Y:S02]  /*d3e0*/  IADD3 R196, P4, PT, R198, R3.reuse, RZ ;  /* 0x00000003c6c47210 */ /* 0x080fe40007f9e0ff */
[----:B------:R-:W-:Y:S01]  /*d3f0*/  SHF.R.S32.HI R199, RZ, 0x8, R199 ;  /* 0x00000008ffc77819 */ /* 0x000fe200000114c7 */
[----:B----4-:R-:W-:Y:S01]  /*d400*/  VIADD R132, R0, 0x48 ;  /* 0x0000004800847836 */ /* 0x010fe20000000000 */
[CC--:B------:R-:W-:Y:S01]  /*d410*/  LEA.HI.X.SX32 R197, R198.reuse, R2.reuse, 0x1, P4 ;  /* 0x00000002c6c57211 */ /* 0x0c0fe200020f0eff */
[----:B------:R-:W-:Y:S02]  /*d420*/  VIADD R198, R198, UR5 ;  /* 0x00000005c6c67c36 */ /* 0x000fe40008000000 */
[----:B------:R-:W-:Y:S01]  /*d430*/  VIADD R133, R0, 0x49 ;  /* 0x0000004900857836 */ /* 0x000fe20000000000 */
[----:B------:R2:W-:Y:S01]  /*d440*/  @P6 STG.E.U8 desc[UR18][R134.64], R199 ;  /* 0x000000c786006986 */ /* 0x0005e2000c101112 */
[----:B0-----:R-:W-:Y:S01]  /*d450*/  ISETP.LT.AND P4, PT, R132, UR4, !P0 ;  /* 0x0000000484007c0c */ /* 0x001fe2000c781270 */
[----:B------:R-:W0:Y:S01]  /*d460*/  LDCU UR4, c[0x0][0x39c] ;  /* 0x00007380ff0477ac */ /* 0x000e220008000800 */
[C---:B------:R-:W-:Y:S01]  /*d470*/  IADD3 R132, P6, PT, R198.reuse, R3, RZ ;  /* 0x00000003c6847210 */ /* 0x040fe20007fde0ff */
[----:B------:R4:W-:Y:S01]  /*d480*/  @P3 STG.E.U8 desc[UR18][R196.64], R137 ;  /* 0x00000089c4003986 */ /* 0x0009e2000c101112 */
[----:B-1----:R-:W-:Y:S01]  /*d490*/  ISETP.LT.AND P3, PT, R133, UR6, !P0 ;  /* 0x0000000685007c0c */ /* 0x002fe2000c761270 */
[----:B------:R-:W1:Y:S01]  /*d4a0*/  LDCU UR6, c[0x0][0x39c] ;  /* 0x00007380ff0677ac */ /* 0x000e620008000800 */
[C---:B------:R-:W-:Y:S01]  /*d4b0*/  LEA.HI.X.SX32 R133, R198.reuse, R2, 0x1, P6 ;  /* 0x00000002c6857211 */ /* 0x040fe200030f0eff */
[----:B------:R-:W-:Y:S01]  /*d4c0*/  VIADD R198, R198, UR5 ;  /* 0x00000005c6c67c36 */ /* 0x000fe20008000000 */
[----:B--2---:R-:W-:-:S02]  /*d4d0*/  SHF.R.S32.HI R199, RZ, 0x8, R136 ;  /* 0x00000008ffc77819 */ /* 0x004fc40000011488 */
[----:B----4-:R-:W-:-:S03]  /*d4e0*/  F2FP.SATFINITE.E5M2.F32.PACK_AB_MERGE_C R197, R139, R138, RZ ;  /* 0x0000008a8bc5723e */ /* 0x010fc600048060ff */
[----:B------:R2:W-:Y:S01]  /*d4f0*/  @P2 STG.E.U8 desc[UR18][R132.64], R199 ;  /* 0x000000c784002986 */ /* 0x0005e2000c101112 */
[CC--:B------:R-:W-:Y:S01]  /*d500*/  IADD3 R134, P2, PT, R198.reuse, R3.reuse, RZ ;  /* 0x00000003c6867210 */ /* 0x0c0fe20007f5e0ff */
[C---:B------:R-:W-:Y:S01]  /*d510*/  VIADD R138, R198.reuse, UR5 ;  /* 0x00000005c68a7c36 */ /* 0x040fe20008000000 */
[----:B------:R-:W-:Y:S02]  /*d520*/  PRMT R139, R197, 0x9910, RZ ;  /* 0x00009910c58b7816 */ /* 0x000fe400000000ff */
[-C--:B------:R-:W-:Y:S02]  /*d530*/  LEA.HI.X.SX32 R135, R198, R2.reuse, 0x1, P2 ;  /* 0x00000002c6877211 */ /* 0x080fe400010f0eff */
[C---:B------:R-:W-:Y:S02]  /*d540*/  IADD3 R136, P2, PT, R138.reuse, R3, RZ ;  /* 0x000000038a887210 */ /* 0x040fe40007f5e0ff */
[----:B------:R-:W-:Y:S02]  /*d550*/  SHF.R.S32.HI R139, RZ, 0x8, R139 ;  /* 0x00000008ff8b7819 */ /* 0x000fe4000001148b */
[C---:B------:R-:W-:Y:S01]  /*d560*/  LEA.HI.X.SX32 R137, R138.reuse, R2, 0x1, P2 ;  /* 0x000000028a897211 */ /* 0x040fe200010f0eff */
[----:B------:R-:W-:Y:S01]  /*d570*/  VIADD R138, R138, UR5 ;  /* 0x000000058a8a7c36 */ /* 0x000fe20008000000 */
[----:B------:R4:W-:Y:S01]  /*d580*/  @P1 STG.E.U8 desc[UR18][R134.64], R197 ;  /* 0x000000c586001986 */ /* 0x0009e2000c101112 */
[----:B------:R-:W-:-:S02]  /*d590*/  VIADD R196, R0, 0x4b ;  /* 0x0000004b00c47836 */ /* 0x000fc40000000000 */
[----:B--2---:R-:W-:Y:S01]  /*d5a0*/  VIADD R133, R0, 0x4c ;  /* 0x0000004c00857836 */ /* 0x004fe20000000000 */
[----:B------:R2:W-:Y:S01]  /*d5b0*/  @P5 STG.E.U8 desc[UR18][R136.64], R139 ;  /* 0x0000008b88005986 */ /* 0x0005e2000c101112 */
[-C--:B------:R-:W-:Y:S01]  /*d5c0*/  IADD3 R132, P5, PT, R138, R3.reuse, RZ ;  /* 0x000000038a847210 */ /* 0x080fe20007fbe0ff */
[----:B------:R-:W-:Y:S01]  /*d5d0*/  VIADD R200, R0, 0x4a ;  /* 0x0000004a00c87836 */ /* 0x000fe20000000000 */
[----:B0-----:R-:W-:Y:S01]  /*d5e0*/  ISETP.LT.AND P1, PT, R196, UR4, !P0 ;  /* 0x00000004c4007c0c */ /* 0x001fe2000c721270 */
[----:B------:R-:W0:Y:S01]  /*d5f0*/  LDCU UR4, c[0x0][0x39c] ;  /* 0x00007380ff0477ac */ /* 0x000e220008000800 */
[----:B-1----:R-:W-:Y:S02]  /*d600*/  ISETP.LT.AND P2, PT, R133, UR6, !P0 ;  /* 0x0000000685007c0c */ /* 0x002fe4000c741270 */
[----:B------:R-:W-:Y:S01]  /*d610*/  F2FP.SATFINITE.E5M2.F32.PACK_AB_MERGE_C R199, R141, R140, RZ ;  /* 0x0000008c8dc7723e */ /* 0x000fe200048060ff */
[----:B------:R-:W1:Y:S01]  /*d620*/  LDCU UR6, c[0x0][0x39c] ;  /* 0x00007380ff0677ac */ /* 0x000e620008000800 */
[C---:B------:R-:W-:Y:S01]  /*d630*/  LEA.HI.X.SX32 R133, R138.reuse, R2, 0x1, P5 ;  /* 0x000000028a857211 */ /* 0x040fe200028f0eff */
[----:B------:R-:W-:Y:S01]  /*d640*/  VIADD R138, R138, UR5 ;  /* 0x000000058a8a7c36 */ /* 0x000fe20008000000 */
[----:B---3--:R-:W-:Y:S01]  /*d650*/  ISETP.LT.AND P6, PT, R200, UR7, !P0 ;  /* 0x00000007c8007c0c */ /* 0x008fe2000c7c1270 */
[----:B------:R-:W3:Y:S02]  /*d660*/  LDCU UR7, c[0x0][0x39c] ;  /* 0x00007380ff0777ac */ /* 0x000ee40008000800 */
[----:B------:R5:W-:Y:S01]  /*d670*/  @P4 STG.E.U8 desc[UR18][R132.64], R199 ;  /* 0x000000c784004986 */ /* 0x000be2000c101112 */
[C---:B----4-:R-:W-:Y:S01]  /*d680*/  IADD3 R134, P4, PT, R138.reuse, R3, RZ ;  /* 0x000000038a867210 */ /* 0x050fe20007f9e0ff */
[----:B--2---:R-:W-:Y:S01]  /*d690*/  VIADD R139, R138, UR5 ;  /* 0x000000058a8b7c36 */ /* 0x004fe20008000000 */
[----:B------:R-:W-:-:S02]  /*d6a0*/  PRMT R141, R199, 0x9910, RZ ;  /* 0x00009910c78d7816 */ /* 0x000fc400000000ff */
[-C--:B------:R-:W-:Y:S02]  /*d6b0*/  LEA.HI.X.SX32 R135, R138, R2.reuse, 0x1, P4 ;  /* 0x000000028a877211 */ /* 0x080fe400020f0eff */
[C---:B------:R-:W-:Y:S01]  /*d6c0*/  IADD3 R136, P4, PT, R139.reuse, R3, RZ ;  /* 0x000000038b887210 */ /* 0x040fe20007f9e0ff */
[C---:B------:R-:W-:Y:S01]  /*d6d0*/  VIADD R138, R0.reuse, 0x4e ;  /* 0x0000004e008a7836 */ /* 0x040fe20000000000 */
[----:B------:R-:W-:Y:S02]  /*d6e0*/  SHF.R.S32.HI R141, RZ, 0x8, R141 ;  /* 0x00000008ff8d7819 */ /* 0x000fe4000001148d */
[C---:B------:R-:W-:Y:S01]  /*d6f0*/  LEA.HI.X.SX32 R137, R139.reuse, R2, 0x1, P4 ;  /* 0x000000028b897211 */ /* 0x040fe200020f0eff */
[----:B------:R-:W-:Y:S02]  /*d700*/  VIADD R139, R139, UR5 ;  /* 0x000000058b8b7c36 */ /* 0x000fe40008000000 */
[----:B------:R-:W-:Y:S01]  /*d710*/  VIADD R196, R0, 0x4d ;  /* 0x0000004d00c47836 */ /* 0x000fe20000000000 */
[----:B------:R2:W-:Y:S01]  /*d720*/  @P3 STG.E.U8 desc[UR18][R134.64], R141 ;  /* 0x0000008d86003986 */ /* 0x0005e2000c101112 */
[----:B0-----:R-:W-:Y:S01]  /*d730*/  ISETP.LT.AND P3, PT, R138, UR4, !P0 ;  /* 0x000000048a007c0c */ /* 0x001fe2000c761270 */
[----:B------:R-:W0:Y:S01]  /*d740*/  LDCU UR4, c[0x0][0x39c] ;  /* 0x00007380ff0477ac */ /* 0x000e220008000800 */
[----:B------:R-:W-:-:S02]  /*d750*/  PRMT R138, R143, 0x9910, RZ ;  /* 0x000099108f8a7816 */ /* 0x000fc400000000ff */
[C---:B-----5:R-:W-:Y:S02]  /*d760*/  IADD3 R132, P4, PT, R139.reuse, R3, RZ ;  /* 0x000000038b847210 */ /* 0x060fe40007f9e0ff */
[----:B---3--:R-:W-:Y:S01]  /*d770*/  ISETP.LT.AND P5, PT, R196, UR7, !P0 ;  /* 0x00000007c4007c0c */ /* 0x008fe2000c7a1270 */
[----:B------:R-:W3:Y:S01]  /*d780*/  LDCU UR7, c[0x0][0x39c] ;  /* 0x00007380ff0777ac */ /* 0x000ee20008000800 */
[C---:B------:R-:W-:Y:S01]  /*d790*/  LEA.HI.X.SX32 R133, R139.reuse, R2, 0x1, P4 ;  /* 0x000000028b857211 */ /* 0x040fe200020f0eff */
[----:B------:R-:W-:Y:S01]  /*d7a0*/  VIADD R139, R139, UR5 ;  /* 0x000000058b8b7c36 */ /* 0x000fe20008000000 */
[----:B--2---:R-:W-:Y:S01]  /*d7b0*/  SHF.R.S32.HI R141, RZ, 0x8, R138 ;  /* 0x00000008ff8d7819 */ /* 0x004fe2000001148a */
[----:B------:R-:W-:Y:S01]  /*d7c0*/  VIADD R140, R0, 0x4f ;  /* 0x0000004f008c7836 */ /* 0x000fe20000000000 */
[----:B------:R2:W-:Y:S01]  /*d7d0*/  @P6 STG.E.U8 desc[UR18][R136.64], R143 ;  /* 0x0000008f88006986 */ /* 0x0005e2000c101112 */
[----:B------:R-:W-:-:S03]  /*d7e0*/  VIADD R138, R139, UR5 ;  /* 0x000000058b8a7c36 */ /* 0x000fc60008000000 */
[----:B------:R4:W-:Y:S01]  /*d7f0*/  @P1 STG.E.U8 desc[UR18][R132.64], R141 ;  /* 0x0000008d84001986 */ /* 0x0009e2000c101112 */
[----:B------:R-:W-:Y:S02]  /*d800*/  IADD3 R134, P1, PT, R139, R3, RZ ;  /* 0x000000038b867210 */ /* 0x000fe40007f3e0ff */
[----:B-1----:R-:W-:Y:S01]  /*d810*/  ISETP.LT.AND P4, PT, R140, UR6, !P0 ;  /* 0x000000068c007c0c */ /* 0x002fe2000c781270 */
[----:B------:R-:W1:Y:S01]  /*d820*/  LDCU UR6, c[0x0][0x39c] ;  /* 0x00007380ff0677ac */ /* 0x000e620008000800 */
[----:B------:R-:W-:Y:S01]  /*d830*/  PRMT R140, R145, 0x9910, RZ ;  /* 0x00009910918c7816 */ /* 0x000fe200000000ff */
[C---:B--2---:R-:W-:Y:S01]  /*d840*/  VIADD R136, R0.reuse, 0x50 ;  /* 0x0000005000887836 */ /* 0x044fe20000000000 */
[----:B------:R-:W-:Y:S01]  /*d850*/  LEA.HI.X.SX32 R135, R139, R2, 0x1, P1 ;  /* 0x000000028b877211 */ /* 0x000fe200008f0eff */
[----:B------:R-:W-:-:S03]  /*d860*/  VIADD R137, R0, 0x51 ;  /* 0x0000005100897836 */ /* 0x000fc60000000000 */
[----:B0-----:R-:W-:Y:S01]  /*d870*/  ISETP.LT.AND P1, PT, R136, UR4, !P0 ;  /* 0x0000000488007c0c */ /* 0x001fe2000c721270 */
[----:B------:R-:W-:Y:S01]  /*d880*/  IMAD.MOV.U32 R139, RZ, RZ, R140 ;  /* 0x000000ffff8b7224 */ /* 0x000fe200078e008c */
[CC--:B------:R-:W-:Y:S01]  /*d890*/  IADD3 R136, P6, PT, R138.reuse, R3.reuse, RZ ;  /* 0x000000038a887210 */ /* 0x0c0fe20007fde0ff */
[----:B------:R0:W-:Y:S01]  /*d8a0*/  @P2 STG.E.U8 desc[UR18][R134.64], R145 ;  /* 0x0000009186002986 */ /* 0x0001e2000c101112 */
[----:B---3--:R-:W-:Y:S01]  /*d8b0*/  ISETP.LT.AND P2, PT, R137, UR7, !P0 ;  /* 0x0000000789007c0c */ /* 0x008fe2000c741270 */
[----:B------:R-:W2:Y:S01]  /*d8c0*/  LDCU UR4, c[0x0][0x39c] ;  /* 0x00007380ff0477ac */ /* 0x000ea20008000800 */
[CC--:B------:R-:W-:Y:S01]  /*d8d0*/  LEA.HI.X.SX32 R137, R138.reuse, R2.reuse, 0x1, P6 ;  /* 0x000000028a897211 */ /* 0x0c0fe200030f0eff */
[----:B------:R-:W-:Y:S01]  /*d8e0*/  VIADD R138, R138, UR5 ;  /* 0x000000058a8a7c36 */ /* 0x000fe20008000000 */
[----:B------:R-:W-:Y:S01]  /*d8f0*/  SHF.R.S32.HI R139, RZ, 0x8, R139 ;  /* 0x00000008ff8b7819 */ /* 0x000fe2000001148b */
[----:B----4-:R-:W-:Y:S01]  /*d900*/  VIADD R133, R0, 0x52 ;  /* 0x0000005200857836 */ /* 0x010fe20000000000 */
[----:B------:R-:W3:Y:S02]  /*d910*/  LDCU UR7, c[0x0][0x39c] ;  /* 0x00007380ff0777ac */ /* 0x000ee40008000800 */
[C---:B------:R-:W-:Y:S01]  /*d920*/  IADD3 R132, P6, PT, R138.reuse, R3, RZ ;  /* 0x000000038a847210 */ /* 0x040fe20007fde0ff */
[----:B------:R4:W-:Y:S01]  /*d930*/  @P5 STG.E.U8 desc[UR18][R136.64], R139 ;  /* 0x0000008b88005986 */ /* 0x0009e2000c101112 */
[----:B-1----:R-:W-:Y:S01]  /*d940*/  ISETP.LT.AND P5, PT, R133, UR6, !P0 ;  /* 0x0000000685007c0c */ /* 0x002fe2000c7a1270 */
[----:B------:R-:W1:Y:S01]  /*d950*/  LDCU UR6, c[0x0][0x39c] ;  /* 0x00007380ff0677ac */ /* 0x000e620008000800 */
[C---:B------:R-:W-:Y:S01]  /*d960*/  LEA.HI.X.SX32 R133, R138.reuse, R2, 0x1, P6 ;  /* 0x000000028a857211 */ /* 0x040fe200030f0eff */
[----:B------:R-:W-:-:S02]  /*d970*/  VIADD R138, R138, UR5 ;  /* 0x000000058a8a7c36 */ /* 0x000fc40008000000 */
[----:B0-----:R-:W-:Y:S01]  /*d980*/  VIADD R135, R0, 0x53 ;  /* 0x0000005300877836 */ /* 0x001fe20000000000 */
[----:B------:R-:W-:Y:S02]  /*d990*/  PRMT R141, R147, 0x9910, RZ ;  /* 0x00009910938d7816 */ /* 0x000fe400000000ff */
[CC--:B------:R-:W-:Y:S01]  /*d9a0*/  IADD3 R134, P6, PT, R138.reuse, R3.reuse, RZ ;  /* 0x000000038a867210 */ /* 0x0c0fe20007fde0ff */
[----:B------:R0:W-:Y:S01]  /*d9b0*/  @P3 STG.E.U8 desc[UR18][R132.64], R147 ;  /* 0x0000009384003986 */ /* 0x0001e2000c101112 */
[----:B--2---:R-:W-:Y:S01]  /*d9c0*/  ISETP.LT.AND P3, PT, R135, UR4, !P0 ;  /* 0x0000000487007c0c */ /* 0x004fe2000c761270 */
[C---:B----4-:R-:W-:Y:S01]  /*d9d0*/  VIADD R139, R138.reuse, UR5 ;  /* 0x000000058a8b7c36 */ /* 0x050fe20008000000 */
[----:B------:R-:W-:Y:S01]  /*d9e0*/  LEA.HI.X.SX32 R135, R138, R2, 0x1, P6 ;  /* 0x000000028a877211 */ /* 0x000fe200030f0eff */
[C---:B------:R-:W-:Y:S01]  /*d9f0*/  VIADD R137, R0.reuse, 0x54 ;  /* 0x0000005400897836 */ /* 0x040fe20000000000 */
[----:B------:R-:W-:Y:S01]  /*da00*/  SHF.R.S32.HI R141, RZ, 0x8, R141 ;  /* 0x00000008ff8d7819 */ /* 0x000fe2000001148d */
[----:B------:R-:W2:Y:S01]  /*da10*/  LDCU UR4, c[0x0][0x39c] ;  /* 0x00007380ff0477ac */ /* 0x000ea20008000800 */
[----:B------:R-:W-:Y:S01]  /*da20*/  IADD3 R136, P6, PT, R139, R3, RZ ;  /* 0x000000038b887210 */ /* 0x000fe20007fde0ff */
[----:B------:R-:W-:-:S02]  /*da30*/  VIADD R138, R0, 0x55 ;  /* 0x00000055008a7836 */ /* 0x000fc40000000000 */
[----:B------:R4:W-:Y:S01]  /*da40*/  @P4 STG.E.U8 desc[UR18][R134.64], R141 ;  /* 0x0000008d86004986 */ /* 0x0009e2000c101112 */
[----:B---3--:R-:W-:Y:S01]  /*da50*/  ISETP.LT.AND P4, PT, R137, UR7, !P0 ;  /* 0x0000000789007c0c */ /* 0x008fe2000c781270 */
[----:B------:R-:W3:Y:S01]  /*da60*/  LDCU UR7, c[0x0][0x39c] ;  /* 0x00007380ff0777ac */ /* 0x000ee20008000800 */
[CC--:B------:R-:W-:Y:S01]  /*da70*/  LEA.HI.X.SX32 R137, R139.reuse, R2.reuse, 0x1, P6 ;  /* 0x000000028b897211 */ /* 0x0c0fe200030f0eff */
[----:B------:R-:W-:Y:S01]  /*da80*/  VIADD R139, R139, UR5 ;  /* 0x000000058b8b7c36 */ /* 0x000fe20008000000 */
[----:B0-----:R-:W-:Y:S02]  /*da90*/  PRMT R133, R149, 0x9910, RZ ;  /* 0x0000991095857816 */ /* 0x001fe400000000ff */
[----:B-1----:R-:W-:Y:S01]  /*daa0*/  ISETP.LT.AND P6, PT, R138, UR6, !P0 ;  /* 0x000000068a007c0c */ /* 0x002fe2000c7c1270 */
[----:B------:R0:W-:Y:S01]  /*dab0*/  @P1 STG.E.U8 desc[UR18][R136.64], R149 ;  /* 0x0000009588001986 */ /* 0x0001e2000c101112 */
[CC--:B------:R-:W-:Y:S01]  /*dac0*/  IADD3 R132, P1, PT, R139.reuse, R3.reuse, RZ ;  /* 0x000000038b847210 */ /* 0x0c0fe20007f3e0ff */
[C---:B------:R-:W-:Y:S01]  /*dad0*/  VIADD R138, R139.reuse, UR5 ;  /* 0x000000058b8a7c36 */ /* 0x040fe20008000000 */
[----:B------:R-:W1:Y:S01]  /*dae0*/  LDCU UR6, c[0x0][0x39c] ;  /* 0x00007380ff0677ac */ /* 0x000e620008000800 */
[----:B----4-:R-:W-:Y:S01]  /*daf0*/  IMAD.MOV.U32 R141, RZ, RZ, R133 ;  /* 0x000000ffff8d7224 */ /* 0x010fe200078e0085 */
[----:B------:R-:W-:Y:S01]  /*db00*/  LEA.HI.X.SX32 R133, R139, R2, 0x1, P1 ;  /* 0x000000028b857211 */ /* 0x000fe200008f0eff */
[----:B------:R-:W-:Y:S01]  /*db10*/  VIADD R139, R0, 0x56 ;  /* 0x00000056008b7836 */ /* 0x000fe20000000000 */
[----:B------:R-:W-:-:S02]  /*db20*/  IADD3 R134, P1, PT, R138, R3, RZ ;  /* 0x000000038a867210 */ /* 0x000fc40007f3e0ff */
[----:B------:R-:W-:Y:S02]  /*db30*/  SHF.R.S32.HI R141, RZ, 0x8, R141 ;  /* 0x00000008ff8d7819 */ /* 0x000fe4000001148d */
[C---:B------:R-:W-:Y:S02]  /*db40*/  LEA.HI.X.SX32 R135, R138.reuse, R2, 0x1, P1 ;  /* 0x000000028a877211 */ /* 0x040fe400008f0eff */
[----:B--2---:R-:W-:Y:S01]  /*db50*/  ISETP.LT.AND P1, PT, R139, UR4, !P0 ;  /* 0x000000048b007c0c */ /* 0x004fe2000c721270 */
[----:B------:R-:W2:Y:S01]  /*db60*/  LDCU UR4, c[0x0][0x39c] ;  /* 0x00007380ff0477ac */ /* 0x000ea20008000800 */
[----:B------:R-:W-:Y:S01]  /*db70*/  VIADD R138, R138, UR5 ;  /* 0x000000058a8a7c36 */ /* 0x000fe20008000000 */
[----:B------:R4:W-:Y:S01]  /*db80*/  @P2 STG.E.U8 desc[UR18][R132.64], R141 ;  /* 0x0000008d84002986 */ /* 0x0009e2000c101112 */
[----:B------:R-:W-:-:S03]  /*db90*/  PRMT R140, R151, 0x9910, RZ ;  /* 0x00009910978c7816 */ /* 0x000fc600000000ff */
[CC--:B0-----:R-:W-:Y:S01]  /*dba0*/  IADD3 R136, P2, PT, R138.reuse, R3.reuse, RZ ;  /* 0x000000038a887210 */ /* 0x0c1fe20007f5e0ff */
[C---:B------:R-:W-:Y:S01]  /*dbb0*/  VIADD R139, R138.reuse, UR5 ;  /* 0x000000058a8b7c36 */ /* 0x040fe20008000000 */
[----:B------:R0:W-:Y:S02]  /*dbc0*/  @P5 STG.E.U8 desc[UR18][R134.64], R151 ;  /* 0x0000009786005986 */ /* 0x0001e4000c101112 */
[-C--:B------:R-:W-:Y:S02]  /*dbd0*/  LEA.HI.X.SX32 R137, R138, R2.reuse, 0x1, P2 ;  /* 0x000000028a897211 */ /* 0x080fe400010f0eff */
[----:B----4-:R-:W-:Y:S01]  /*dbe0*/  SHF.R.S32.HI R141, RZ, 0x8, R140 ;  /* 0x00000008ff8d7819 */ /* 0x010fe2000001148c */
[C---:B------:R-:W-:Y:S01]  /*dbf0*/  VIADD R133, R0.reuse, 0x58 ;  /* 0x0000005800857836 */ /* 0x040fe20000000000 */
[-C--:B------:R-:W-:Y:S01]  /*dc00*/  IADD3 R132, P5, PT, R139, R3.reuse, RZ ;  /* 0x000000038b847210 */ /* 0x080fe20007fbe0ff */
[----:B0-----:R-:W-:Y:S02]  /*dc10*/  VIADD R134, R0, 0x59 ;  /* 0x0000005900867836 */ /* 0x001fe40000000000 */
[----:B------:R0:W-:Y:S01]  /*dc20*/  @P3 STG.E.U8 desc[UR18][R136.64], R141 ;  /* 0x0000008d88003986 */ /* 0x0001e2000c101112 */
[----:B---3--:R-:W-:Y:S01]  /*dc30*/  ISETP.LT.AND P3, PT, R133, UR7, !P0 ;  /* 0x0000000785007c0c */ /* 0x008fe2000c761270 */
[----:B------:R-:W3:Y:S01]  /*dc40*/  LDCU UR7, c[0x0][0x39c] ;  /* 0x00007380ff0777ac */ /* 0x000ee20008000800 */
[C---:B------:R-:W-:Y:S01]  /*dc50*/  LEA.HI.X.SX32 R133, R139.reuse, R2, 0x1, P5 ;  /* 0x000000028b857211 */ /* 0x040fe200028f0eff */
[----:B------:R-:W-:Y:S01]  /*dc60*/  VIADD R139, R139, UR5 ;  /* 0x000000058b8b7c36 */ /* 0x000fe20008000000 */
[----:B--2---:R-:W-:Y:S01]  /*dc70*/  ISETP.LT.AND P5, PT, R134, UR4, !P0 ;  /* 0x0000000486007c0c */ /* 0x004fe2000c7a1270 */
[----:B------:R-:W2:Y:S01]  /*dc80*/  LDCU UR4, c[0x0][0x39c] ;  /* 0x00007380ff0477ac */ /* 0x000ea20008000800 */
[----:B------:R-:W-:Y:S01]  /*dc90*/  PRMT R135, R153, 0x9910, RZ ;  /* 0x0000991099877816 */ /* 0x000fe200000000ff */
[----:B------:R4:W-:Y:S01]  /*dca0*/  @P4 STG.E.U8 desc[UR18][R132.64], R153 ;  /* 0x0000009984004986 */ /* 0x0009e2000c101112 */
[----:B-1----:R-:W-:Y:S01]  /*dcb0*/  ISETP.LT.AND P2, PT, R142, UR6, !P0 ;  /* 0x000000068e007c0c */ /* 0x002fe2000c741270 */
[----:B------:R-:W1:Y:S01]  /*dcc0*/  LDCU UR6, c[0x0][0x39c] ;  /* 0x00007380ff0677ac */ /* 0x000e620008000800 */
[C---:B------:R-:W-:Y:S01]  /*dcd0*/  IADD3 R134, P4, PT, R139.reuse, R3, RZ ;  /* 0x000000038b867210 */ /* 0x040fe20007f9e0ff */
[----:B------:R-:W-:-:S02]  /*dce0*/  VIADD R138, R139, UR5 ;  /* 0x000000058b8a7c36 */ /* 0x000fc40008000000 */
[----:B0-----:R-:W-:Y:S01]  /*dcf0*/  IMAD.MOV.U32 R137, RZ, RZ, R135 ;  /* 0x000000ffff897224 */ /* 0x001fe200078e0087 */
[-C--:B------:R-:W-:Y:S02]  /*dd00*/  LEA.HI.X.SX32 R135, R139, R2.reuse, 0x1, P4 ;  /* 0x000000028b877211 */ /* 0x080fe400020f0eff */
[----:B------:R-:W-:Y:S02]  /*dd10*/  IADD3 R136, P4, PT, R138, R3, RZ ;  /* 0x000000038a887210 */ /* 0x000fe40007f9e0ff */
[----:B------:R-:W-:Y:S01]  /*dd20*/  SHF.R.S32.HI R139, RZ, 0x8, R137 ;  /* 0x00000008ff8b7819 */ /* 0x000fe20000011489 */
[----:B----4-:R-:W-:Y:S01]  /*dd30*/  VIADD R132, R0, 0x5a ;  /* 0x0000005a00847836 */ /* 0x010fe20000000000 */
[C---:B------:R-:W-:Y:S01]  /*dd40*/  LEA.HI.X.SX32 R137, R138.reuse, R2, 0x1, P4 ;  /* 0x000000028a897211 */ /* 0x040fe200020f0eff */
[----:B------:R-:W-:Y:S02]  /*dd50*/  VIADD R138, R138, UR5 ;  /* 0x000000058a8a7c36 */ /* 0x000fe40008000000 */
[----:B------:R-:W-:Y:S01]  /*dd60*/  VIADD R133, R0, 0x5b ;  /* 0x0000005b00857836 */ /* 0x000fe20000000000 */
[----:B------:R0:W-:Y:S01]  /*dd70*/  @P6 STG.E.U8 desc[UR18][R134.64], R139 ;  /* 0x0000008b86006986 */ /* 0x0001e2000c101112 */
[----:B--2---:R-:W-:-:S02]  /*dd80*/  ISETP.LT.AND P4, PT, R132, UR4, !P0 ;  /* 0x0000000484007c0c */ /* 0x004fc4000c781270 */
[----:B------:R-:W-:Y:S02]  /*dd90*/  F2FP.SATFINITE.E5M2.F32.PACK_AB_MERGE_C R157, R157, R156, RZ ;  /* 0x0000009c9d9d723e */ /* 0x000fe400048060ff */
[----:B------:R-:W-:Y:S01]  /*dda0*/  PRMT R141, R155, 0x9910, RZ ;  /* 0x000099109b8d7816 */ /* 0x000fe200000000ff */
[----:B------:R2:W-:Y:S01]  /*ddb0*/  @P1 STG.E.U8 desc[UR18][R136.64], R155 ;  /* 0x0000009b88001986 */ /* 0x0005e2000c101112 */
[----:B------:R-:W-:Y:S01]  /*ddc0*/  IADD3 R132, P6, PT, R138, R3, RZ ;  /* 0x000000038a847210 */ /* 0x000fe20007fde0ff */
[----:B------:R-:W-:Y:S01]  /*ddd0*/  VIADD R140, R0, 0x5c ;  /* 0x0000005c008c7836 */ /* 0x000fe20000000000 */
[----:B-1----:R-:W-:Y:S01]  /*dde0*/  ISETP.LT.AND P1, PT, R133, UR6, !P0 ;  /* 0x0000000685007c0c */ /* 0x002fe2000c721270 */
[----:B------:R-:W1:Y:S01]  /*ddf0*/  LDCU UR6, c[0x0][0x39c] ;  /* 0x00007380ff0677ac */ /* 0x000e620008000800 */
[C---:B------:R-:W-:Y:S01]  /*de00*/  LEA.HI.X.SX32 R133, R138.reuse, R2, 0x1, P6 ;  /* 0x000000028a857211 */ /* 0x040fe200030f0eff */
[----:B------:R-:W-:Y:S01]  /*de10*/  VIADD R138, R138, UR5 ;  /* 0x000000058a8a7c36 */ /* 0x000fe20008000000 */
[----:B------:R-:W-:Y:S01]  /*de20*/  SHF.R.S32.HI R141, RZ, 0x8, R141 ;  /* 0x00000008ff8d7819 */ /* 0x000fe2000001148d */
[----:B------:R-:W4:Y:S02]  /*de30*/  LDCU UR4, c[0x0][0x39c] ;  /* 0x00007380ff0477ac */ /* 0x000f240008000800 */
[----:B0-----:R-:W-:-:S02]  /*de40*/  VIADD R139, R138, UR5 ;  /* 0x000000058a8b7c36 */ /* 0x001fc40008000000 */
[----:B------:R0:W-:Y:S01]  /*de50*/  @P2 STG.E.U8 desc[UR18][R132.64], R141 ;  /* 0x0000008d84002986 */ /* 0x0001e2000c101112 */
[CC--:B------:R-:W-:Y:S02]  /*de60*/  IADD3 R134, P2, PT, R138.reuse, R3.reuse, RZ ;  /* 0x000000038a867210 */ /* 0x0c0fe40007f5e0ff */
[----:B--2---:R-:W-:Y:S02]  /*de70*/  PRMT R137, R157, 0x9910, RZ ;  /* 0x000099109d897816 */ /* 0x004fe400000000ff */
[-C--:B------:R-:W-:Y:S02]  /*de80*/  LEA.HI.X.SX32 R135, R138, R2.reuse, 0x1, P2 ;  /* 0x000000028a877211 */ /* 0x080fe400010f0eff */
[C---:B------:R-:W-:Y:S01]  /*de90*/  IADD3 R136, P2, PT, R139.reuse, R3, RZ ;  /* 0x000000038b887210 */ /* 0x040fe20007f5e0ff */
[----:B------:R-:W-:Y:S01]  /*dea0*/  IMAD.MOV.U32 R138, RZ, RZ, R137 ;  /* 0x000000ffff8a7224 */ /* 0x000fe200078e0089 */
[----:B---3--:R-:W-:Y:S01]  /*deb0*/  ISETP.LT.AND P6, PT, R140, UR7, !P0 ;  /* 0x000000078c007c0c */ /* 0x008fe2000c7c1270 */
[----:B------:R-:W2:Y:S01]  /*dec0*/  LDCU UR7, c[0x0][0x39c] ;  /* 0x00007380ff0777ac */ /* 0x000ea20008000800 */
[C---:B------:R-:W-:Y:S01]  /*ded0*/  LEA.HI.X.SX32 R137, R139.reuse, R2, 0x1, P2 ;  /* 0x000000028b897211 */ /* 0x040fe200010f0eff */
[----:B------:R-:W-:Y:S01]  /*dee0*/  VIADD R139, R139, UR5 ;  /* 0x000000058b8b7c36 */ /* 0x000fe20008000000 */
[----:B0-----:R-:W-:Y:S01]  /*def0*/  SHF.R.S32.HI R141, RZ, 0x8, R138 ;  /* 0x00000008ff8d7819 */ /* 0x001fe2000001148a */
[----:B------:R0:W-:Y:S01]  /*df00*/  @P3 STG.E.U8 desc[UR18][R134.64], R157 ;  /* 0x0000009d86003986 */ /* 0x0001e2000c101112 */
[----:B------:R-:W-:-:S02]  /*df10*/  VIADD R133, R0, 0x5e ;  /* 0x0000005e00857836 */ /* 0x000fc40000000000 */
[C---:B------:R-:W-:Y:S01]  /*df20*/  VIADD R140, R0.reuse, 0x5d ;  /* 0x0000005d008c7836 */ /* 0x040fe20000000000 */
[----:B------:R3:W-:Y:S01]  /*df30*/  @P5 STG.E.U8 desc[UR18][R136.64], R141 ;  /* 0x0000008d88005986 */ /* 0x0007e2000c101112 */
[-C--:B------:R-:W-:Y:S02]  /*df40*/  IADD3 R132, P5, PT, R139, R3.reuse, RZ ;  /* 0x000000038b847210 */ /* 0x080fe40007fbe0ff */
[----:B------:R-:W-:Y:S02]  /*df50*/  F2FP.SATFINITE.E5M2.F32.PACK_AB_MERGE_C R159, R159, R158, RZ ;  /* 0x0000009e9f9f723e */ /* 0x000fe400048060ff */
[----:B-1----:R-:W-:Y:S01]  /*df60*/  ISETP.LT.AND P3, PT, R133, UR6, !P0 ;  /* 0x0000000685007c0c */ /* 0x002fe2000c761270 */
[----:B------:R-:W-:Y:S01]  /*df70*/  VIADD R138, R0, 0x5f ;  /* 0x0000005f008a7836 */ /* 0x000fe20000000000 */
[----:B----4-:R-:W-:Y:S01]  /*df80*/  ISETP.LT.AND P2, PT, R140, UR4, !P0 ;  /* 0x000000048c007c0c */ /* 0x010fe2000c741270 */
[----:B------:R-:W1:Y:S01]  /*df90*/  LDCU UR4, c[0x0][0x39c] ;  /* 0x00007380ff0477ac */ /* 0x000e620008000800 */
[C---:B------:R-:W-:Y:S01]  /*dfa0*/  LEA.HI.X.SX32 R133, R139.reuse, R2, 0x1, P5 ;  /* 0x000000028b857211 */ /* 0x040fe200028f0eff */
[----:B------:R-:W-:Y:S01]  /*dfb0*/  VIADD R139, R139, UR5 ;  /* 0x000000058b8b7c36 */ /* 0x000fe20008000000 */
[----:B0-----:R-:W-:Y:S01]  /*dfc0*/  PRMT R135, R159, 0x9910, RZ ;  /* 0x000099109f877816 */ /* 0x001fe200000000ff */
[----:B------:R-:W0:Y:S01]  /*dfd0*/  LDCU UR6, c[0x0][0x39c] ;  /* 0x00007380ff0677ac */ /* 0x000e220008000800 */
[----:B--2---:R-:W-:Y:S01]  /*dfe0*/  ISETP.LT.AND P5, PT, R138, UR7, !P0 ;  /* 0x000000078a007c0c */ /* 0x004fe2000c7a1270 */
[----:B------:R2:W-:Y:S01]  /*dff0*/  @P4 STG.E.U8 desc[UR18][R132.64], R159 ;  /* 0x0000009f84004986 */ /* 0x0005e2000c101112 */
[-C--:B------:R-:W-:Y:S01]  /*e000*/  IADD3 R134, P4, PT, R139, R3.reuse, RZ ;  /* 0x000000038b867210 */ /* 0x080fe20007f9e0ff */
[----:B---3--:R-:W-:Y:S01]  /*e010*/  IMAD.MOV.U32 R136, RZ, RZ, R135 ;  /* 0x000000ffff887224 */ /* 0x008fe200078e0087 */
[----:B------:R-:W-:Y:S01]  /*e020*/  F2FP.SATFINITE.E5M2.F32.PACK_AB_MERGE_C R161, R161, R160, RZ ;  /* 0x000000a0a1a1723e */ /* 0x000fe200048060ff */
[C---:B------:R-:W-:Y:S01]  /*e030*/  VIADD R138, R139.reuse, UR5 ;  /* 0x000000058b8a7c36 */ /* 0x040fe20008000000 */
[----:B------:R-:W-:Y:S01]  /*e040*/  LEA.HI.X.SX32 R135, R139, R2, 0x1, P4 ;  /* 0x000000028b877211 */ /* 0x000fe200020f0eff */
[----:B------:R-:W-:Y:S01]  /*e050*/  VIADD R140, R0, 0x60 ;  /* 0x00000060008c7836 */ /* 0x000fe20000000000 */
[----:B------:R-:W-:Y:S01]  /*e060*/  SHF.R.S32.HI R139, RZ, 0x8, R136 ;  /* 0x00000008ff8b7819 */ /* 0x000fe20000011488 */
[----:B------:R-:W3:Y:S01]  /*e070*/  LDCU UR7, c[0x0][0x39c] ;  /* 0x00007380ff0777ac */ /* 0x000ee20008000800 */
[----:B------:R-:W-:-:S04]  /*e080*/  IADD3 R136, P4, PT, R138, R3, RZ ;  /* 0x000000038a887210 */ /* 0x000fc80007f9e0ff */
[CC--:B------:R-:W-:Y:S01]  /*e090*/  LEA.HI.X.SX32 R137, R138.reuse, R2.reuse, 0x1, P4 ;  /* 0x000000028a897211 */ /* 0x0c0fe200020f0eff */
[----:B------:R-:W-:Y:S01]  /*e0a0*/  VIADD R138, R138, UR5 ;  /* 0x000000058a8a7c36 */ /* 0x000fe20008000000 */
[----:B------:R4:W-:Y:S01]  /*e0b0*/  @P1 STG.E.U8 desc[UR18][R134.64], R139 ;  /* 0x0000008b86001986 */ /* 0x0009e2000c101112 */
[----:B-1----:R-:W-:Y:S01]  /*e0c0*/  ISETP.LT.AND P1, PT, R140, UR4, !P0 ;  /* 0x000000048c007c0c */ /* 0x002fe2000c721270 */
[----:B------:R-:W1:Y:S01]  /*e0d0*/  LDCU UR4, c[0x0][0x39c] ;  /* 0x00007380ff0477ac */ /* 0x000e620008000800 */
[----:B------:R-:W-:Y:S02]  /*e0e0*/  PRMT R141, R161, 0x9910, RZ ;  /* 0x00009910a18d7816 */ /* 0x000fe400000000ff */
[C---:B--2---:R-:W-:Y:S02]  /*e0f0*/  IADD3 R132, P4, PT, R138.reuse, R3, RZ ;  /* 0x000000038a847210 */ /* 0x044fe40007f9e0ff */
[----:B------:R-:W-:Y:S02]  /*e100*/  SHF.R.S32.HI R141, RZ, 0x8, R141 ;  /* 0x00000008ff8d7819 */ /* 0x000fe4000001148d */
[C---:B------:R-:W-:Y:S01]  /*e110*/  LEA.HI.X.SX32 R133, R138.reuse, R2, 0x1, P4 ;  /* 0x000000028a857211 */ /* 0x040fe200020f0eff */
[----:B------:R-:W-:-:S02]  /*e120*/  VIADD R138, R138, UR5 ;  /* 0x000000058a8a7c36 */ /* 0x000fc40008000000 */
[----:B------:R-:W-:Y:S01]  /*e130*/  VIADD R140, R0, 0x61 ;  /* 0x00000061008c7836 */ /* 0x000fe20000000000 */
[----:B------:R2:W-:Y:S01]  /*e140*/  @P6 STG.E.U8 desc[UR18][R136.64], R161 ;  /* 0x000000a188006986 */ /* 0x0005e2000c101112 */
[----:B------:R-:W-:-:S03]  /*e150*/  F2FP.SATFINITE.E5M2.F32.PACK_AB_MERGE_C R163, R163, R162, RZ ;  /* 0x000000a2a3a3723e */ /* 0x000fc600048060ff */
[----:B------:R5:W-:Y:S01]  /*e160*/  @P2 STG.E.U8 desc[UR18][R132.64], R141 ;  /* 0x0000008d84002986 */ /* 0x000be2000c101112 */
[C---:B----4-:R-:W-:Y:S01]  /*e170*/  IADD3 R134, P2, PT, R138.reuse, R3, RZ ;  /* 0x000000038a867210 */ /* 0x050fe20007f5e0ff */
[----:B------:R-:W-:Y:S01]  /*e180*/  VIADD R139, R138, UR5 ;  /* 0x000000058a8b7c36 */ /* 0x000fe20008000000 */
[----:B0-----:R-:W-:Y:S01]  /*e190*/  ISETP.LT.AND P4, PT, R140, UR6, !P0 ;  /* 0x000000068c007c0c */ /* 0x001fe2000c781270 */
[----:B------:R-:W0:Y:S01]  /*e1a0*/  LDCU UR6, c[0x0][0x39c] ;  /* 0x00007380ff0677ac */ /* 0x000e220008000800 */
[----:B------:R-:W-:Y:S01]  /*e1b0*/  PRMT R140, R163, 0x9910, RZ ;  /* 0x00009910a38c7816 */ /* 0x000fe200000000ff */
[----:B--2---:R-:W-:Y:S01]  /*e1c0*/  VIADD R136, R0, 0x62 ;  /* 0x0000006200887836 */ /* 0x004fe20000000000 */
[----:B------:R-:W-:Y:S01]  /*e1d0*/  LEA.HI.X.SX32 R135, R138, R2, 0x1, P2 ;  /* 0x000000028a877211 */ /* 0x000fe200010f0eff */
[----:B------:R-:W-:-:S03]  /*e1e0*/  VIADD R137, R0, 0x63 ;  /* 0x0000006300897836 */ /* 0x000fc60000000000 */
[----:B-1----:R-:W-:Y:S01]  /*e1f0*/  ISETP.LT.AND P2, PT, R136, UR4, !P0 ;  /* 0x0000000488007c0c */ /* 0x002fe2000c741270 */
[----:B------:R-:W-:Y:S01]  /*e200*/  IMAD.MOV.U32 R138, RZ, RZ, R140 ;  /* 0x000000ffff8a7224 */ /* 0x000fe200078e008c */
[-C--:B------:R-:W-:Y:S01]  /*e210*/  IADD3 R136, P6, PT, R139, R3.reuse, RZ ;  /* 0x000000038b887210 */ /* 0x080fe20007fde0ff */
[----:B------:R1:W-:Y:S01]  /*e220*/  @P3 STG.E.U8 desc[UR18][R134.64], R163 ;  /* 0x000000a386003986 */ /* 0x0003e2000c101112 */
[----:B---3--:R-:W-:Y:S01]  /*e230*/  ISETP.LT.AND P3, PT, R137, UR7, !P0 ;  /* 0x0000000789007c0c */ /* 0x008fe2000c761270 */
[----:B------:R-:W2:Y:S01]  /*e240*/  LDCU UR4, c[0x0][0x39c] ;  /* 0x00007380ff0477ac */ /* 0x000ea20008000800 */
[C---:B------:R-:W-:Y:S01]  /*e250*/  LEA.HI.X.SX32 R137, R139.reuse, R2, 0x1, P6 ;  /* 0x000000028b897211 */ /* 0x040fe200030f0eff */
[----:B------:R-:W-:Y:S01]  /*e260*/  VIADD R139, R139, UR5 ;  /* 0x000000058b8b7c36 */ /* 0x000fe20008000000 */
[----:B-----5:R-:W-:Y:S01]  /*e270*/  SHF.R.S32.HI R141, RZ, 0x8, R138 ;  /* 0x00000008ff8d7819 */ /* 0x020fe2000001148a */
[C---:B------:R-:W-:Y:S01]  /*e280*/  VIADD R133, R0.reuse, 0x64 ;  /* 0x0000006400857836 */ /* 0x040fe20000000000 */
[----:B------:R-:W-:Y:S01]  /*e290*/  F2FP.SATFINITE.E5M2.F32.PACK_AB_MERGE_C R165, R165, R164, RZ ;  /* 0x000000a4a5a5723e */ /* 0x000fe200048060ff */
[----:B------:R-:W3:Y:S01]  /*e2a0*/  LDCU UR7, c[0x0][0x39c] ;  /* 0x00007380ff0777ac */ /* 0x000ee20008000800 */
[-C--:B------:R-:W-:Y:S01]  /*e2b0*/  IADD3 R132, P6, PT, R139, R3.reuse, RZ ;  /* 0x000000038b847210 */ /* 0x080fe20007fde0ff */
[----:B------:R4:W-:Y:S01]  /*e2c0*/  @P5 STG.E.U8 desc[UR18][R136.64], R141 ;  /* 0x0000008d88005986 */ /* 0x0009e2000c101112 */
[----:B0-----:R-:W-:Y:S01]  /*e2d0*/  ISETP.LT.AND P5, PT, R133, UR6, !P0 ;  /* 0x0000000685007c0c */ /* 0x001fe2000c7a1270 */
[C---:B-1----:R-:W-:Y:S01]  /*e2e0*/  VIADD R135, R0.reuse, 0x65 ;  /* 0x0000006500877836 */ /* 0x042fe20000000000 */
[CC--:B------:R-:W-:Y:S01]  /*e2f0*/  LEA.HI.X.SX32 R133, R139.reuse, R2.reuse, 0x1, P6 ;  /* 0x000000028b857211 */ /* 0x0c0fe200030f0eff */
[----:B------:R-:W-:Y:S01]  /*e300*/  VIADD R139, R139, UR5 ;  /* 0x000000058b8b7c36 */ /* 0x000fe20008000000 */
[----:B------:R-:W-:Y:S01]  /*e310*/  PRMT R138, R165, 0x9910, RZ ;  /* 0x00009910a58a7816 */ /* 0x000fe200000000ff */
[----:B------:R-:W0:Y:S03]  /*e320*/  LDCU UR6, c[0x0][0x39c] ;  /* 0x00007380ff0677ac */ /* 0x000e260008000800 */
[-C--:B------:R-:W-:Y:S01]  /*e330*/  IADD3 R134, P6, PT, R139, R3.reuse, RZ ;  /* 0x000000038b867210 */ /* 0x080fe20007fde0ff */
[----:B------:R1:W-:Y:S01]  /*e340*/  @P1 STG.E.U8 desc[UR18][R132.64], R165 ;  /* 0x000000a584001986 */ /* 0x0003e2000c101112 */
[----:B----4-:R-:W-:Y:S01]  /*e350*/  IMAD.MOV.U32 R136, RZ, RZ, R138 ;  /* 0x000000ffff887224 */ /* 0x010fe200078e008a */
[----:B--2---:R-:W-:Y:S01]  /*e360*/  ISETP.LT.AND P1, PT, R135, UR4, !P0 ;  /* 0x0000000487007c0c */ /* 0x004fe2000c721270 */
[C---:B------:R-:W-:Y:S01]  /*e370*/  VIADD R138, R139.reuse, UR5 ;  /* 0x000000058b8a7c36 */ /* 0x040fe20008000000 */
[----:B------:R-:W-:Y:S01]  /*e380*/  LEA.HI.X.SX32 R135, R139, R2, 0x1, P6 ;  /* 0x000000028b877211 */ /* 0x000fe200030f0eff */
[----:B------:R-:W-:Y:S01]  /*e390*/  VIADD R137, R0, 0x66 ;  /* 0x0000006600897836 */ /* 0x000fe20000000000 */
[----:B------:R-:W-:Y:S01]  /*e3a0*/  SHF.R.S32.HI R139, RZ, 0x8, R136 ;  /* 0x00000008ff8b7819 */ /* 0x000fe20000011488 */
[----:B------:R-:W2:Y:S01]  /*e3b0*/  LDCU UR4, c[0x0][0x39c] ;  /* 0x00007380ff0477ac */ /* 0x000ea20008000800 */
[----:B------:R-:W-:-:S03]  /*e3c0*/  IADD3 R136, P6, PT, R138, R3, RZ ;  /* 0x000000038a887210 */ /* 0x000fc60007fde0ff */
[----:B------:R4:W-:Y:S01]  /*e3d0*/  @P4 STG.E.U8 desc[UR18][R134.64], R139 ;  /* 0x0000008b86004986 */ /* 0x0009e2000c101112 */
[----:B---3--:R-:W-:Y:S02]  /*e3e0*/  ISETP.LT.AND P4, PT, R137, UR7, !P0 ;  /* 0x0000000789007c0c */ /* 0x008fe4000c781270 */
[----:B------:R-:W-:Y:S01]  /*e3f0*/  F2FP.SATFINITE.E5M2.F32.PACK_AB_MERGE_C R167, R167, R166, RZ ;  /* 0x000000a6a7a7723e */ /* 0x000fe200048060ff */
[----:B------:R-:W-:Y:S01]  /*e400*/  VIADD R140, R0, 0x67 ;  /* 0x00000067008c7836 */ /* 0x000fe20000000000 */
[C---:B------:R-:W-:Y:S01]  /*e410*/  LEA.HI.X.SX32 R137, R138.reuse, R2, 0x1, P6 ;  /* 0x000000028a897211 */ /* 0x040fe200030f0eff */
[----:B------:R-:W-:Y:S01]  /*e420*/  VIADD R138, R138, UR5 ;  /* 0x000000058a8a7c36 */ /* 0x000fe20008000000 */
[----:B------:R-:W3:Y:S03]  /*e430*/  LDCU UR7, c[0x0][0x39c] ;  /* 0x00007380ff0777ac */ /* 0x000ee60008000800 */
[----:B------:R5:W-:Y:S01]  /*e440*/  @P2 STG.E.U8 desc[UR18][R136.64], R167 ;  /* 0x000000a788002986 */ /* 0x000be2000c101112 */
[C---:B-1----:R-:W-:Y:S01]  /*e450*/  IADD3 R132, P2, PT, R138.reuse, R3, RZ ;  /* 0x000000038a847210 */ /* 0x042fe20007f5e0ff */
[----:B----4-:R-:W-:Y:S01]  /*e460*/  VIADD R139, R138, UR5 ;  /* 0x000000058a8b7c36 */ /* 0x010fe20008000000 */
[----:B------:R-:W-:-:S02]  /*e470*/  PRMT R141, R167, 0x9910, RZ ;  /* 0x00009910a78d7816 */ /* 0x000fc400000000ff */
[-C--:B------:R-:W-:Y:S01]  /*e480*/  LEA.HI.X.SX32 R133, R138, R2.reuse, 0x1, P2 ;  /* 0x000000028a857211 */ /* 0x080fe200010f0eff */
[----:B------:R-:W-:Y:S01]  /*e490*/  VIADD R138, R0, 0x68 ;  /* 0x00000068008a7836 */ /* 0x000fe20000000000 */
[CC--:B------:R-:W-:Y:S02]  /*e4a0*/  IADD3 R134, P2, PT, R139.reuse, R3.reuse, RZ ;  /* 0x000000038b867210 */ /* 0x0c0fe40007f5e0ff */
[----:B------:R-:W-:Y:S02]  /*e4b0*/  SHF.R.S32.HI R141, RZ, 0x8, R141 ;  /* 0x00000008ff8d7819 */ /* 0x000fe4000001148d */
[C---:B------:R-:W-:Y:S01]  /*e4c0*/  LEA.HI.X.SX32 R135, R139.reuse, R2, 0x1, P2 ;  /* 0x000000028b877211 */ /* 0x040fe200010f0eff */
[----:B------:R-:W-:Y:S01]  /*e4d0*/  VIADD R139, R139, UR5 ;  /* 0x000000058b8b7c36 */ /* 0x000fe20008000000 */
[----:B--2---:R-:W-:Y:S01]  /*e4e0*/  ISETP.LT.AND P2, PT, R138, UR4, !P0 ;  /* 0x000000048a007c0c */ /* 0x004fe2000c741270 */
[----:B------:R-:W1:Y:S01]  /*e4f0*/  LDCU UR4, c[0x0][0x39c] ;  /* 0x00007380ff0477ac */ /* 0x000e620008000800 */
[----:B------:R-:W-:Y:S01]  /*e500*/  F2FP.SATFINITE.E5M2.F32.PACK_AB_MERGE_C R169, R169, R168, RZ ;  /* 0x000000a8a9a9723e */ /* 0x000fe200048060ff */
[----:B------:R2:W-:Y:S01]  /*e510*/  @P3 STG.E.U8 desc[UR18][R132.64], R141 ;  /* 0x0000008d84003986 */ /* 0x0005e2000c101112 */
[----:B0-----:R-:W-:Y:S01]  /*e520*/  ISETP.LT.AND P6, PT, R140, UR6, !P0 ;  /* 0x000000068c007c0c */ /* 0x001fe2000c7c1270 */
[----:B------:R-:W0:Y:S01]  /*e530*/  LDCU UR6, c[0x0][0x39c] ;  /* 0x00007380ff0677ac */ /* 0x000e220008000800 */
[----:B-----5:R-:W-:-:S02]  /*e540*/  IADD3 R136, P3, PT, R139, R3, RZ ;  /* 0x000000038b887210 */ /* 0x020fc40007f7e0ff */
[----:B------:R-:W-:Y:S01]  /*e550*/  PRMT R140, R169, 0x9910, RZ ;  /* 0x00009910a98c7816 */ /* 0x000fe200000000ff */
[C---:B------:R-:W-:Y:S01]  /*e560*/  VIADD R138, R139.reuse, UR5 ;  /* 0x000000058b8a7c36 */ /* 0x040fe20008000000 */
[----:B------:R-:W-:Y:S02]  /*e570*/  LEA.HI.X.SX32 R137, R139, R2, 0x1, P3 ;  /* 0x000000028b897211 */ /* 0x000fe400018f0eff */
[----:B------:R-:W-:Y:S01]  /*e580*/  SHF.R.S32.HI R139, RZ, 0x8, R140 ;  /* 0x00000008ff8b7819 */ /* 0x000fe2000001148c */
[----:B------:R4:W-:Y:S01]  /*e590*/  @P5 STG.E.U8 desc[UR18][R134.64], R169 ;  /* 0x000000a986005986 */ /* 0x0009e2000c101112 */
[----:B--2---:R-:W-:Y:S01]  /*e5a0*/  VIADD R133, R0, 0x6a ;  /* 0x0000006a00857836 */ /* 0x004fe20000000000 */
[----:B------:R-:W-:Y:S02]  /*e5b0*/  IADD3 R132, P5, PT, R138, R3, RZ ;  /* 0x000000038a847210 */ /* 0x000fe40007fbe0ff */
[----:B------:R2:W-:Y:S01]  /*e5c0*/  @P1 STG.E.U8 desc[UR18][R136.64], R139 ;  /* 0x0000008b88001986 */ /* 0x0005e2000c101112 */
[----:B------:R-:W-:Y:S01]  /*e5d0*/  VIADD R142, R0, 0x69 ;  /* 0x00000069008e7836 */ /* 0x000fe20000000000 */
[----:B------:R-:W-:-:S02]  /*e5e0*/  F2FP.SATFINITE.E5M2.F32.PACK_AB_MERGE_C R171, R171, R170, RZ ;  /* 0x000000aaabab723e */ /* 0x000fc400048060ff */
[----:B---3--:R-:W-:Y:S01]  /*e5f0*/  ISETP.LT.AND P1, PT, R133, UR7, !P0 ;  /* 0x0000000785007c0c */ /* 0x008fe2000c721270 */
[----:B------:R-:W3:Y:S01]  /*e600*/  LDCU UR7, c[0x0][0x39c] ;  /* 0x00007380ff0777ac */ /* 0x000ee20008000800 */
[----:B----4-:R-:W-:Y:S01]  /*e610*/  VIADD R134, R0, 0x6b ;  /* 0x0000006b00867836 */ /* 0x010fe20000000000 */
[C---:B------:R-:W-:Y:S01]  /*e620*/  LEA.HI.X.SX32 R133, R138.reuse, R2, 0x1, P5 ;  /* 0x000000028a857211 */ /* 0x040fe200028f0eff */
[----:B------:R-:W-:-:S03]  /*e630*/  VIADD R138, R138, UR5 ;  /* 0x000000058a8a7c36 */ /* 0x000fc60008000000 */
[----:B-1----:R-:W-:Y:S01]  /*e640*/  ISETP.LT.AND P5, PT, R134, UR4, !P0 ;  /* 0x0000000486007c0c */ /* 0x002fe2000c7a1270 */
[----:B------:R-:W1:Y:S01]  /*e650*/  LDCU UR4, c[0x0][0x39c] ;  /* 0x00007380ff0477ac */ /* 0x000e620008000800 */
[----:B0-----:R-:W-:Y:S01]  /*e660*/  ISETP.LT.AND P3, PT, R142, UR6, !P0 ;  /* 0x000000068e007c0c */ /* 0x001fe2000c761270 */
[----:B------:R0:W-:Y:S01]  /*e670*/  @P4 STG.E.U8 desc[UR18][R132.64], R171 ;  /* 0x000000ab84004986 */ /* 0x0001e2000c101112 */
[CC--:B------:R-:W-:Y:S01]  /*e680*/  IADD3 R134, P4, PT, R138.reuse, R3.reuse, RZ ;  /* 0x000000038a867210 */ /* 0x0c0fe20007f9e0ff */
[----:B------:R-:W4:Y:S01]  /*e690*/  LDCU UR6, c[0x0][0x39c] ;  /* 0x00007380ff0677ac */ /* 0x000f220008000800 */
[C---:B--2---:R-:W-:Y:S01]  /*e6a0*/  VIADD R139, R138.reuse, UR5 ;  /* 0x000000058a8b7c36 */ /* 0x044fe20008000000 */
[----:B------:R-:W-:Y:S02]  /*e6b0*/  PRMT R141, R171, 0x9910, RZ ;  /* 0x00009910ab8d7816 */ /* 0x000fe400000000ff */
[----:B------:R-:W-:Y:S02]  /*e6c0*/  LEA.HI.X.SX32 R135, R138, R2, 0x1, P4 ;  /* 0x000000028a877211 */ /* 0x000fe400020f0eff */
[----:B------:R-:W-:-:S02]  /*e6d0*/  IADD3 R136, P4, PT, R139, R3, RZ ;  /* 0x000000038b887210 */ /* 0x000fc40007f9e0ff */
[----:B------:R-:W-:Y:S01]  /*e6e0*/  SHF.R.S32.HI R141, RZ, 0x8, R141 ;  /* 0x00000008ff8d7819 */ /* 0x000fe2000001148d */
[C---:B0-----:R-:W-:Y:S01]  /*e6f0*/  VIADD R132, R0.reuse, 0x6c ;  /* 0x0000006c00847836 */ /* 0x041fe20000000000 */
[C---:B------:R-:W-:Y:S01]  /*e700*/  LEA.HI.X.SX32 R137, R139.reuse, R2, 0x1, P4 ;  /* 0x000000028b897211 */ /* 0x040fe200020f0eff */
[----:B------:R-:W-:Y:S01]  /*e710*/  VIADD R139, R139, UR5 ;  /* 0x000000058b8b7c36 */ /* 0x000fe20008000000 */
[----:B------:R-:W-:Y:S01]  /*e720*/  F2FP.SATFINITE.E5M2.F32.PACK_AB_MERGE_C R173, R173, R172, RZ ;  /* 0x000000acadad723e */ /* 0x000fe200048060ff */
[----:B------:R-:W-:Y:S01]  /*e730*/  VIADD R133, R0, 0x6d ;  /* 0x0000006d00857836 */ /* 0x000fe20000000000 */
[----:B------:R0:W-:Y:S01]  /*e740*/  @P6 STG.E.U8 desc[UR18][R134.64], R141 ;  /* 0x0000008d86006986 */ /* 0x0001e2000c101112 */
[----:B-1----:R-:W-:Y:S01]  /*e750*/  ISETP.LT.AND P4, PT, R132, UR4, !P0 ;  /* 0x0000000484007c0c */ /* 0x002fe2000c781270 */
[----:B------:R-:W1:Y:S01]  /*e760*/  LDCU UR4, c[0x0][0x39c] ;  /* 0x00007380ff0477ac */ /* 0x000e620008000800 */
[----:B------:R-:W-:Y:S02]  /*e770*/  PRMT R138, R173, 0x9910, RZ ;  /* 0x00009910ad8a7816 */ /* 0x000fe400000000ff */
[----:B------:R-:W-:Y:S01]  /*e780*/  IADD3 R132, P6, PT, R139, R3, RZ ;  /* 0x000000038b847210 */ /* 0x000fe20007fde0ff */
[----:B------:R2:W-:Y:S01]  /*e790*/  @P2 STG.E.U8 desc[UR18][R136.64], R173 ;  /* 0x000000ad88002986 */ /* 0x0005e2000c101112 */
[----:B----4-:R-:W-:Y:S01]  /*e7a0*/  ISETP.LT.AND P2, PT, R133, UR6, !P0 ;  /* 0x0000000685007c0c */ /* 0x010fe2000c741270 */
[----:B------:R-:W4:Y:S01]  /*e7b0*/  LDCU UR6, c[0x0][0x39c] ;  /* 0x00007380ff0677ac */ /* 0x000f220008000800 */
[C---:B------:R-:W-:Y:S01]  /*e7c0*/  LEA.HI.X.SX32 R133, R139.reuse, R2, 0x1, P6 ;  /* 0x000000028b857211 */ /* 0x040fe200030f0eff */
[----:B------:R-:W-:Y:S01]  /*e7d0*/  VIADD R139, R139, UR5 ;  /* 0x000000058b8b7c36 */ /* 0x000fe20008000000 */
[----:B0-----:R-:W-:-:S02]  /*e7e0*/  SHF.R.S32.HI R141, RZ, 0x8, R138 ;  /* 0x00000008ff8d7819 */ /* 0x001fc4000001148a */
[----:B------:R-:W-:Y:S01]  /*e7f0*/  F2FP.SATFINITE.E5M2.F32.PACK_AB_MERGE_C R175, R175, R174, RZ ;  /* 0x000000aeafaf723e */ /* 0x000fe200048060ff */
[C---:B------:R-:W-:Y:S02]  /*e800*/  VIADD R138, R139.reuse, UR5 ;  /* 0x000000058b8a7c36 */ /* 0x040fe40008000000 */
[----:B------:R0:W-:Y:S01]  /*e810*/  @P3 STG.E.U8 desc[UR18][R132.64], R141 ;  /* 0x0000008d84003986 */ /* 0x0001e2000c101112 */
[-C--:B------:R-:W-:Y:S02]  /*e820*/  IADD3 R134, P3, PT, R139, R3.reuse, RZ ;  /* 0x000000038b867210 */ /* 0x080fe40007f7e0ff */
[----:B--2---:R-:W-:Y:S02]  /*e830*/  PRMT R137, R175, 0x9910, RZ ;  /* 0x00009910af897816 */ /* 0x004fe400000000ff */
[----:B------:R-:W-:Y:S02]  /*e840*/  LEA.HI.X.SX32 R135, R139, R2, 0x1, P3 ;  /* 0x000000028b877211 */ /* 0x000fe400018f0eff */
[----:B------:R-:W-:Y:S01]  /*e850*/  IADD3 R136, P3, PT, R138, R3, RZ ;  /* 0x000000038a887210 */ /* 0x000fe20007f7e0ff */
[----:B------:R-:W-:-:S02]  /*e860*/  IMAD.MOV.U32 R139, RZ, RZ, R137 ;  /* 0x000000ffff8b7224 */ /* 0x000fc400078e0089 */
[----:B------:R-:W-:Y:S01]  /*e870*/  VIADD R140, R0, 0x6e ;  /* 0x0000006e008c7836 */ /* 0x000fe20000000000 */
[C---:B------:R-:W-:Y:S01]  /*e880*/  LEA.HI.X.SX32 R137, R138.reuse, R2, 0x1, P3 ;  /* 0x000000028a897211 */ /* 0x040fe200018f0eff */
[----:B------:R-:W-:Y:S01]  /*e890*/  VIADD R138, R138, UR5 ;  /* 0x000000058a8a7c36 */ /* 0x000fe20008000000 */
[----:B------:R-:W-:Y:S01]  /*e8a0*/  SHF.R.S32.HI R139, RZ, 0x8, R139 ;  /* 0x00000008ff8b7819 */ /* 0x000fe2000001148b */
[----:B------:R2:W-:Y:S01]  /*e8b0*/  @P1 STG.E.U8 desc[UR18][R134.64], R175 ;  /* 0x000000af86001986 */ /* 0x0005e2000c101112 */
[----:B---3--:R-:W-:Y:S01]  /*e8c0*/  ISETP.LT.AND P6, PT, R140, UR7, !P0 ;  /* 0x000000078c007c0c */ /* 0x008fe2000c7c1270 */
[C---:B------:R-:W-:Y:S01]  /*e8d0*/  VIADD R140, R0.reuse, 0x6f ;  /* 0x0000006f008c7836 */ /* 0x040fe20000000000 */
[----:B------:R-:W-:Y:S01]  /*e8e0*/  F2FP.SATFINITE.E5M2.F32.PACK_AB_MERGE_C R177, R177, R176, RZ ;  /* 0x000000b0b1b1723e */ /* 0x000fe200048060ff */
[----:B0-----:R-:W-:Y:S01]  /*e8f0*/  VIADD R133, R0, 0x70 ;  /* 0x0000007000857836 */ /* 0x001fe20000000000 */
[----:B------:R0:W-:Y:S01]  /*e900*/  @P5 STG.E.U8 desc[UR18][R136.64], R139 ;  /* 0x0000008b88005986 */ /* 0x0001e2000c101112 */
[----:B------:R-:W-:Y:S01]  /*e910*/  IADD3 R132, P5, PT, R138, R3, RZ ;  /* 0x000000038a847210 */ /* 0x000fe20007fbe0ff */
[----:B------:R-:W3:Y:S01]  /*e920*/  LDCU UR7, c[0x0][0x39c] ;  /* 0x00007380ff0777ac */ /* 0x000ee20008000800 */
[----:B-1----:R-:W-:-:S02]  /*e930*/  ISETP.LT.AND P1, PT, R140, UR4, !P0 ;  /* 0x000000048c007c0c */ /* 0x002fc4000c721270 */
[----:B----4-:R-:W-:Y:S01]  /*e940*/  ISETP.LT.AND P3, PT, R133, UR6, !P0 ;  /* 0x0000000685007c0c */ /* 0x010fe2000c761270 */
[----:B------:R-:W1:Y:S01]  /*e950*/  LDCU UR4, c[0x0][0x39c] ;  /* 0x00007380ff0477ac */ /* 0x000e620008000800 */
[C---:B------:R-:W-:Y:S01]  /*e960*/  LEA.HI.X.SX32 R133, R138.reuse, R2, 0x1, P5 ;  /* 0x000000028a857211 */ /* 0x040fe200028f0eff */
[----:B------:R-:W-:Y:S01]  /*e970*/  VIADD R138, R138, UR5 ;  /* 0x000000058a8a7c36 */ /* 0x000fe20008000000 */
[----:B------:R-:W-:Y:S01]  /*e980*/  PRMT R141, R177, 0x9910, RZ ;  /* 0x00009910b18d7816 */ /* 0x000fe200000000ff */
[----:B------:R-:W4:Y:S02]  /*e990*/  LDCU UR6, c[0x0][0x39c] ;  /* 0x00007380ff0677ac */ /* 0x000f240008000800 */
[----:B------:R5:W-:Y:S01]  /*e9a0*/  @P4 STG.E.U8 desc[UR18][R132.64], R177 ;  /* 0x000000b184004986 */ /* 0x000be2000c101112 */
[C---:B--2---:R-:W-:Y:S01]  /*e9b0*/  IADD3 R134, P4, PT, R138.reuse, R3, RZ ;  /* 0x000000038a867210 */ /* 0x044fe20007f9e0ff */
[----:B0-----:R-:W-:Y:S01]  /*e9c0*/  VIADD R139, R138, UR5 ;  /* 0x000000058a8b7c36 */ /* 0x001fe20008000000 */
[----:B------:R-:W-:-:S02]  /*e9d0*/  SHF.R.S32.HI R141, RZ, 0x8, R141 ;  /* 0x00000008ff8d7819 */ /* 0x000fc4000001148d */
[----:B------:R-:W-:Y:S02]  /*e9e0*/  LEA.HI.X.SX32 R135, R138, R2, 0x1, P4 ;  /* 0x000000028a877211 */ /* 0x000fe400020f0eff */
[----:B------:R-:W-:Y:S01]  /*e9f0*/  IADD3 R136, P4, PT, R139, R3, RZ ;  /* 0x000000038b887210 */ /* 0x000fe20007f9e0ff */
[C---:B------:R-:W-:Y:S01]  /*ea00*/  VIADD R138, R0.reuse, 0x72 ;  /* 0x00000072008a7836 */ /* 0x040fe20000000000 */
[----:B------:R-:W-:Y:S02]  /*ea10*/  F2FP.SATFINITE.E5M2.F32.PACK_AB_MERGE_C R179, R179, R178, RZ ;  /* 0x000000b2b3b3723e */ /* 0x000fe400048060ff */
[C---:B------:R-:W-:Y:S01]  /*ea20*/  LEA.HI.X.SX32 R137, R139.reuse, R2, 0x1, P4 ;  /* 0x000000028b897211 */ /* 0x040fe200020f0eff */
[----:B------:R-:W-:Y:S01]  /*ea30*/  VIADD R139, R139, UR5 ;  /* 0x000000058b8b7c36 */ /* 0x000fe20008000000 */
[----:B------:R0:W-:Y:S01]  /*ea40*/  @P2 STG.E.U8 desc[UR18][R134.64], R141 ;  /* 0x0000008d86002986 */ /* 0x0001e2000c101112 */
[----:B------:R-:W-:Y:S01]  /*ea50*/  VIADD R140, R0, 0x71 ;  /* 0x00000071008c7836 */ /* 0x000fe20000000000 */
[----:B-1----:R-:W-:Y:S01]  /*ea60*/  ISETP.LT.AND P2, PT, R138, UR4, !P0 ;  /* 0x000000048a007c0c */ /* 0x002fe2000c741270 */
[----:B------:R-:W1:Y:S01]  /*ea70*/  LDCU UR4, c[0x0][0x39c] ;  /* 0x00007380ff0477ac */ /* 0x000e620008000800 */
[----:B------:R-:W-:-:S02]  /*ea80*/  PRMT R138, R179, 0x9910, RZ ;  /* 0x00009910b38a7816 */ /* 0x000fc400000000ff */
[C---:B-----5:R-:W-:Y:S02]  /*ea90*/  IADD3 R132, P4, PT, R139.reuse, R3, RZ ;  /* 0x000000038b847210 */ /* 0x060fe40007f9e0ff */
[----:B---3--:R-:W-:Y:S01]  /*eaa0*/  ISETP.LT.AND P5, PT, R140, UR7, !P0 ;  /* 0x000000078c007c0c */ /* 0x008fe2000c7a1270 */
[----:B------:R-:W2:Y:S01]  /*eab0*/  LDCU UR7, c[0x0][0x39c] ;  /* 0x00007380ff0777ac */ /* 0x000ea20008000800 */
[C---:B------:R-:W-:Y:S01]  /*eac0*/  LEA.HI.X.SX32 R133, R139.reuse, R2, 0x1, P4 ;  /* 0x000000028b857211 */ /* 0x040fe200020f0eff */
[----:B------:R-:W-:Y:S01]  /*ead0*/  VIADD R139, R139, UR5 ;  /* 0x000000058b8b7c36 */ /* 0x000fe20008000000 */
[----:B0-----:R-:W-:Y:S01]  /*eae0*/  SHF.R.S32.HI R141, RZ, 0x8, R138 ;  /* 0x00000008ff8d7819 */ /* 0x001fe2000001148a */
[----:B------:R-:W-:Y:S01]  /*eaf0*/  VIADD R140, R0, 0x73 ;  /* 0x00000073008c7836 */ /* 0x000fe20000000000 */
[----:B------:R0:W-:Y:S01]  /*eb00*/  @P6 STG.E.U8 desc[UR18][R136.64], R179 ;  /* 0x000000b388006986 */ /* 0x0001e2000c101112 */
[----:B------:R-:W-:-:S03]  /*eb10*/  F2FP.SATFINITE.E5M2.F32.PACK_AB_MERGE_C R181, R181, R180, RZ ;  /* 0x000000b4b5b5723e */ /* 0x000fc600048060ff */
[----:B------:R3:W-:Y:S01]  /*eb20*/  @P1 STG.E.U8 desc[UR18][R132.64], R141 ;  /* 0x0000008d84001986 */ /* 0x0007e2000c101112 */
[C---:B------:R-:W-:Y:S01]  /*eb30*/  IADD3 R134, P1, PT, R139.reuse, R3, RZ ;  /* 0x000000038b867210 */ /* 0x040fe20007f3e0ff */
[----:B------:R-:W-:Y:S01]  /*eb40*/  VIADD R138, R139, UR5 ;  /* 0x000000058b8a7c36 */ /* 0x000fe20008000000 */
[----:B----4-:R-:W-:Y:S01]  /*eb50*/  ISETP.LT.AND P4, PT, R140, UR6, !P0 ;  /* 0x000000068c007c0c */ /* 0x010fe2000c781270 */
[----:B------:R-:W4:Y:S01]  /*eb60*/  LDCU UR6, c[0x0][0x39c] ;  /* 0x00007380ff0677ac */ /* 0x000f220008000800 */
[----:B------:R-:W-:Y:S01]  /*eb70*/  PRMT R140, R181, 0x9910, RZ ;  /* 0x00009910b58c7816 */ /* 0x000fe200000000ff */
[C---:B0-----:R-:W-:Y:S01]  /*eb80*/  VIADD R136, R0.reuse, 0x74 ;  /* 0x0000007400887836 */ /* 0x041fe20000000000 */
[----:B------:R-:W-:Y:S01]  /*eb90*/  LEA.HI.X.SX32 R135, R139, R2, 0x1, P1 ;  /* 0x000000028b877211 */ /* 0x000fe200008f0eff */
[----:B------:R-:W-:-:S03]  /*eba0*/  VIADD R137, R0, 0x75 ;  /* 0x0000007500897836 */ /* 0x000fc60000000000 */
[----:B-1----:R-:W-:Y:S01]  /*ebb0*/  ISETP.LT.AND P1, PT, R136, UR4, !P0 ;  /* 0x0000000488007c0c */ /* 0x002fe2000c721270 */
[----:B------:R-:W-:Y:S01]  /*ebc0*/  IMAD.MOV.U32 R139, RZ, RZ, R140 ;  /* 0x000000ffff8b7224 */ /* 0x000fe200078e008c */
[CC--:B------:R-:W-:Y:S01]  /*ebd0*/  IADD3 R136, P6, PT, R138.reuse, R3.reuse, RZ ;  /* 0x000000038a887210 */ /* 0x0c0fe20007fde0ff */
[----:B------:R0:W-:Y:S01]  /*ebe0*/  @P3 STG.E.U8 desc[UR18][R134.64], R181 ;  /* 0x000000b586003986 */ /* 0x0001e2000c101112 */
[----:B--2---:R-:W-:Y:S01]  /*ebf0*/  ISETP.LT.AND P3, PT, R137, UR7, !P0 ;  /* 0x0000000789007c0c */ /* 0x004fe2000c761270 */
[----:B------:R-:W1:Y:S01]  /*ec00*/  LDCU UR4, c[0x0][0x39c] ;  /* 0x00007380ff0477ac */ /* 0x000e620008000800 */
[CC--:B------:R-:W-:Y:S01]  /*ec10*/  LEA.HI.X.SX32 R137, R138.reuse, R2.reuse, 0x1, P6 ;  /* 0x000000028a897211 */ /* 0x0c0fe200030f0eff */
[----:B------:R-:W-:Y:S01]  /*ec20*/  VIADD R138, R138, UR5 ;  /* 0x000000058a8a7c36 */ /* 0x000fe20008000000 */
[----:B------:R-:W-:Y:S01]  /*ec30*/  SHF.R.S32.HI R139, RZ, 0x8, R139 ;  /* 0x00000008ff8b7819 */ /* 0x000fe2000001148b */
[----:B---3--:R-:W-:Y:S01]  /*ec40*/  VIADD R133, R0, 0x76 ;  /* 0x0000007600857836 */ /* 0x008fe20000000000 */
[----:B------:R-:W2:Y:S02]  /*ec50*/  LDCU UR7, c[0x0][0x39c] ;  /* 0x00007380ff0777ac */ /* 0x000ea40008000800 */
[C---:B------:R-:W-:Y:S01]  /*ec60*/  IADD3 R132, P6, PT, R138.reuse, R3, RZ ;  /* 0x000000038a847210 */ /* 0x040fe20007fde0ff */
[----:B------:R3:W-:Y:S01]  /*ec70*/  @P5 STG.E.U8 desc[UR18][R136.64], R139 ;  /* 0x0000008b88005986 */ /* 0x0007e2000c101112 */
[----:B----4-:R-:W-:Y:S01]  /*ec80*/  ISETP.LT.AND P5, PT, R133, UR6, !P0 ;  /* 0x0000000685007c0c */ /* 0x010fe2000c7a1270 */
[----:B------:R-:W4:Y:S01]  /*ec90*/  LDCU UR6, c[0x0][0x39c] ;  /* 0x00007380ff0677ac */ /* 0x000f220008000800 */
[C---:B------:R-:W-:Y:S01]  /*eca0*/  LEA.HI.X.SX32 R133, R138.reuse, R2, 0x1, P6 ;  /* 0x000000028a857211 */ /* 0x040fe200030f0eff */
[----:B------:R-:W-:Y:S01]  /*ecb0*/  VIADD R138, R138, UR5 ;  /* 0x000000058a8a7c36 */ /* 0x000fe20008000000 */
[----:B------:R-:W-:Y:S01]  /*ecc0*/  F2FP.SATFINITE.E5M2.F32.PACK_AB_MERGE_C R183, R183, R182, RZ ;  /* 0x000000b6b7b7723e */ /* 0x000fe200048060ff */
[----:B0-----:R-:W-:-:S03]  /*ecd0*/  VIADD R135, R0, 0x77 ;  /* 0x0000007700877836 */ /* 0x001fc60000000000 */
[----:B------:R-:W-:Y:S02]  /*ece0*/  PRMT R141, R183, 0x9910, RZ ;  /* 0x00009910b78d7816 */ /* 0x000fe400000000ff */
[CC--:B------:R-:W-:Y:S01]  /*ecf0*/  IADD3 R134, P6, PT, R138.reuse, R3.reuse, RZ ;  /* 0x000000038a867210 */ /* 0x0c0fe20007fde0ff */
[----:B------:R0:W-:Y:S01]  /*ed00*/  @P2 STG.E.U8 desc[UR18][R132.64], R183 ;  /* 0x000000b784002986 */ /* 0x0001e2000c101112 */
[----:B---3--:R-:W-:Y:S01]  /*ed10*/  VIADD R139, R138, UR5 ;  /* 0x000000058a8b7c36 */ /* 0x008fe20008000000 */
[----:B-1----:R-:W-:Y:S01]  /*ed20*/  ISETP.LT.AND P2, PT, R135, UR4, !P0 ;  /* 0x0000000487007c0c */ /* 0x002fe2000c741270 */
[----:B------:R-:W-:Y:S01]  /*ed30*/  VIADD R137, R0, 0x78 ;  /* 0x0000007800897836 */ /* 0x000fe20000000000 */
[----:B------:R-:W-:Y:S01]  /*ed40*/  LEA.HI.X.SX32 R135, R138, R2, 0x1, P6 ;  /* 0x000000028a877211 */ /* 0x000fe200030f0eff */
[----:B------:R-:W1:Y:S01]  /*ed50*/  LDCU UR4, c[0x0][0x39c] ;  /* 0x00007380ff0477ac */ /* 0x000e620008000800 */
[----:B------:R-:W-:Y:S02]  /*ed60*/  SHF.R.S32.HI R141, RZ, 0x8, R141 ;  /* 0x00000008ff8d7819 */ /* 0x000fe4000001148d */
[----:B------:R-:W-:Y:S01]  /*ed70*/  IADD3 R136, P6, PT, R139, R3, RZ ;  /* 0x000000038b887210 */ /* 0x000fe20007fde0ff */
[----:B------:R-:W-:-:S02]  /*ed80*/  VIADD R138, R0, 0x79 ;  /* 0x00000079008a7836 */ /* 0x000fc40000000000 */
[----:B------:R3:W-:Y:S01]  /*ed90*/  @P4 STG.E.U8 desc[UR18][R134.64], R141 ;  /* 0x0000008d86004986 */ /* 0x0007e2000c101112 */
[----:B--2---:R-:W-:Y:S01]  /*eda0*/  ISETP.LT.AND P4, PT, R137, UR7, !P0 ;  /* 0x0000000789007c0c */ /* 0x004fe2000c781270 */
[----:B------:R-:W2:Y:S01]  /*edb0*/  LDCU UR7, c[0x0][0x39c] ;  /* 0x00007380ff0777ac */ /* 0x000ea20008000800 */
[C---:B------:R-:W-:Y:S01]  /*edc0*/  LEA.HI.X.SX32 R137, R139.reuse, R2, 0x1, P6 ;  /* 0x000000028b897211 */ /* 0x040fe200030f0eff */
[----:B------:R-:W-:Y:S01]  /*edd0*/  VIADD R139, R139, UR5 ;  /* 0x000000058b8b7c36 */ /* 0x000fe20008000000 */
[----:B------:R-:W-:Y:S02]  /*ede0*/  F2FP.SATFINITE.E5M2.F32.PACK_AB_MERGE_C R185, R185, R184, RZ ;  /* 0x000000b8b9b9723e */ /* 0x000fe400048060ff */
[----:B----4-:R-:W-:Y:S02]  /*edf0*/  ISETP.LT.AND P6, PT, R138, UR6, !P0 ;  /* 0x000000068a007c0c */ /* 0x010fe4000c7c1270 */
[----:B0-----:R-:W-:Y:S01]  /*ee00*/  PRMT R133, R185, 0x9910, RZ ;  /* 0x00009910b9857816 */ /* 0x001fe200000000ff */
[----:B------:R0:W-:Y:S01]  /*ee10*/  @P1 STG.E.U8 desc[UR18][R136.64], R185 ;  /* 0x000000b988001986 */ /* 0x0001e2000c101112 */
[CC--:B------:R-:W-:Y:S01]  /*ee20*/  IADD3 R132, P1, PT, R139.reuse, R3.reuse, RZ ;  /* 0x000000038b847210 */ /* 0x0c0fe20007f3e0ff */
[----:B------:R-:W-:Y:S01]  /*ee30*/  VIADD R138, R139, UR5 ;  /* 0x000000058b8a7c36 */ /* 0x000fe20008000000 */
[----:B------:R-:W-:Y:S01]  /*ee40*/  F2FP.SATFINITE.E5M2.F32.PACK_AB_MERGE_C R187, R187, R186, RZ ;  /* 0x000000babbbb723e */ /* 0x000fe200048060ff */
[----:B---3--:R-:W-:Y:S01]  /*ee50*/  IMAD.MOV.U32 R141, RZ, RZ, R133 ;  /* 0x000000ffff8d7224 */ /* 0x008fe200078e0085 */
[----:B------:R-:W-:Y:S01]  /*ee60*/  LEA.HI.X.SX32 R133, R139, R2, 0x1, P1 ;  /* 0x000000028b857211 */ /* 0x000fe200008f0eff */
[----:B------:R-:W-:Y:S01]  /*ee70*/  VIADD R139, R0, 0x7a ;  /* 0x0000007a008b7836 */ /* 0x000fe20000000000 */
[----:B------:R-:W-:Y:S01]  /*ee80*/  IADD3 R134, P1, PT, R138, R3, RZ ;  /* 0x000000038a867210 */ /* 0x000fe20007f3e0ff */
[----:B------:R-:W3:Y:S01]  /*ee90*/  LDCU UR6, c[0x0][0x39c] ;  /* 0x00007380ff0677ac */ /* 0x000ee20008000800 */
[----:B------:R-:W-:-:S02]  /*eea0*/  SHF.R.S32.HI R141, RZ, 0x8, R141 ;  /* 0x00000008ff8d7819 */ /* 0x000fc4000001148d */
[C---:B------:R-:W-:Y:S02]  /*eeb0*/  LEA.HI.X.SX32 R135, R138.reuse, R2, 0x1, P1 ;  /* 0x000000028a877211 */ /* 0x040fe400008f0eff */
[----:B-1----:R-:W-:Y:S01]  /*eec0*/  ISETP.LT.AND P1, PT, R139, UR4, !P0 ;  /* 0x000000048b007c0c */ /* 0x002fe2000c721270 */
[----:B------:R-:W1:Y:S01]  /*eed0*/  LDCU UR4, c[0x0][0x39c] ;  /* 0x00007380ff0477ac */ /* 0x000e620008000800 */
        /* <DEDUP_REMOVED lines=10> */
[C---:B0-----:R-:W-:Y:S02]  /*ef80*/  VIADD R134, R0.reuse, 0x7d ;  /* 0x0000007d00867836 */ /* 0x041fe40000000000 */
[----:B------:R0:W-:Y:S01]  /*ef90*/  @P2 STG.E.U8 desc[UR18][R136.64], R141 ;  /* 0x0000008d88002986 */ /* 0x0001e2000c101112 */
[----:B--2---:R-:W-:Y:S01]  /*efa0*/  ISETP.LT.AND P2, PT, R133, UR7, !P0 ;  /* 0x0000000785007c0c */ /* 0x004fe2000c741270 */
[----:B------:R-:W-:Y:S01]  /*efb0*/  VIADD R142, R0, 0x7b ;  /* 0x0000007b008e7836 */ /* 0x000fe20000000000 */
[C---:B------:R-:W-:Y:S01]  /*efc0*/  LEA.HI.X.SX32 R133, R139.reuse, R2, 0x1, P5 ;  /* 0x000000028b857211 */ /* 0x040fe200028f0eff */
[----:B------:R-:W-:Y:S01]  /*efd0*/  VIADD R139, R139, UR5 ;  /* 0x000000058b8b7c36 */ /* 0x000fe20008000000 */
[----:B------:R-:W-:Y:S01]  /*efe0*/  F2FP.SATFINITE.E5M2.F32.PACK_AB_MERGE_C R189, R189, R188, RZ ;  /* 0x000000bcbdbd723e */ /* 0x000fe200048060ff */
[----:B------:R-:W2:Y:S01]  /*eff0*/  LDCU UR7, c[0x0][0x39c] ;  /* 0x00007380ff0777ac */ /* 0x000ea20008000800 */
[----:B-1----:R-:W-:Y:S01]  /*f000*/  ISETP.LT.AND P5, PT, R134, UR4, !P0 ;  /* 0x0000000486007c0c */ /* 0x002fe2000c7a1270 */
[----:B------:R-:W1:Y:S01]  /*f010*/  LDCU UR4, c[0x0][0x39c] ;  /* 0x00007380ff0477ac */ /* 0x000e620008000800 */
[----:B------:R-:W-:Y:S01]  /*f020*/  PRMT R135, R189, 0x9910, RZ ;  /* 0x00009910bd877816 */ /* 0x000fe200000000ff */
[----:B------:R4:W-:Y:S01]  /*f030*/  @P4 STG.E.U8 desc[UR18][R132.64], R189 ;  /* 0x000000bd84004986 */ /* 0x0009e2000c101112 */
[----:B---3--:R-:W-:Y:S01]  /*f040*/  ISETP.LT.AND P3, PT, R142, UR6, !P0 ;  /* 0x000000068e007c0c */ /* 0x008fe2000c761270 */
[----:B------:R-:W3:Y:S01]  /*f050*/  LDCU UR6, c[0x0][0x39c] ;  /* 0x00007380ff0677ac */ /* 0x000ee20008000800 */
        /* <DEDUP_REMOVED lines=8> */
[----:B------:R-:W-:Y:S01]  /*f0e0*/  VIADD R138, R138, UR5 ;  /* 0x000000058a8a7c36 */ /* 0x000fe20008000000 */
[----:B------:R-:W-:Y:S01]  /*f0f0*/  F2FP.SATFINITE.E5M2.F32.PACK_AB_MERGE_C R191, R191, R190, RZ ;  /* 0x000000bebfbf723e */ /* 0x000fe200048060ff */
[----:B------:R-:W-:Y:S01]  /*f100*/  VIADD R133, R0, 0x7f ;  /* 0x0000007f00857836 */ /* 0x000fe20000000000 */
[----:B------:R0:W-:Y:S01]  /*f110*/  @P6 STG.E.U8 desc[UR18][R134.64], R139 ;  /* 0x0000008b86006986 */ /* 0x0001e2000c101112 */
[----:B-1----:R-:W-:-:S02]  /*f120*/  ISETP.LT.AND P4, PT, R132, UR4, !P0 ;  /* 0x0000000484007c0c */ /* 0x002fc4000c781270 */
[----:B------:R-:W-:Y:S02]  /*f130*/  F2FP.SATFINITE.E5M2.F32.PACK_AB_MERGE_C R193, R193, R192, RZ ;  /* 0x000000c0c1c1723e */ /* 0x000fe400048060ff */
[----:B------:R-:W-:Y:S01]  /*f140*/  PRMT R141, R191, 0x9910, RZ ;  /* 0x00009910bf8d7816 */ /* 0x000fe200000000ff */
[----:B------:R1:W-:Y:S01]  /*f150*/  @P1 STG.E.U8 desc[UR18][R136.64], R191 ;  /* 0x000000bf88001986 */ /* 0x0003e2000c101112 */
[----:B------:R-:W-:Y:S01]  /*f160*/  IADD3 R132, P6, PT, R138, R3, RZ ;  /* 0x000000038a847210 */ /* 0x000fe20007fde0ff */
[----:B------:R-:W-:Y:S01]  /*f170*/  VIADD R140, R0, 0x80 ;  /* 0x00000080008c7836 */ /* 0x000fe20000000000 */
[----:B---3--:R-:W-:Y:S01]  /*f180*/  ISETP.LT.AND P1, PT, R133, UR6, !P0 ;  /* 0x0000000685007c0c */ /* 0x008fe2000c721270 */
[----:B------:R-:W3:Y:S01]  /*f190*/  LDCU UR6, c[0x0][0x39c] ;  /* 0x00007380ff0677ac */ /* 0x000ee20008000800 */
[C---:B------:R-:W-:Y:S01]  /*f1a0*/  LEA.HI.X.SX32 R133, R138.reuse, R2, 0x1, P6 ;  /* 0x000000028a857211 */ /* 0x040fe200030f0eff */
[----:B------:R-:W-:Y:S01]  /*f1b0*/  VIADD R138, R138, UR5 ;  /* 0x000000058a8a7c36 */ /* 0x000fe20008000000 */
[----:B------:R-:W-:Y:S01]  /*f1c0*/  SHF.R.S32.HI R141, RZ, 0x8, R141 ;  /* 0x00000008ff8d7819 */ /* 0x000fe2000001148d */
[----:B------:R-:W4:Y:S02]  /*f1d0*/  LDCU UR4, c[0x0][0x39c] ;  /* 0x00007380ff0477ac */ /* 0x000f240008000800 */
[----:B0-----:R-:W-:-:S02]  /*f1e0*/  VIADD R139, R138, UR5 ;  /* 0x000000058a8b7c36 */ /* 0x001fc40008000000 */
[----:B------:R0:W-:Y:S01]  /*f1f0*/  @P3 STG.E.U8 desc[UR18][R132.64], R141 ;  /* 0x0000008d84003986 */ /* 0x0001e2000c101112 */
[CC--:B------:R-:W-:Y:S02]  /*f200*/  IADD3 R134, P3, PT, R138.reuse, R3.reuse, RZ ;  /* 0x000000038a867210 */ /* 0x0c0fe40007f7e0ff */
[----:B-1----:R-:W-:Y:S02]  /*f210*/  PRMT R137, R193, 0x9910, RZ ;  /* 0x00009910c1897816 */ /* 0x002fe400000000ff */
[-C--:B------:R-:W-:Y:S02]  /*f220*/  LEA.HI.X.SX32 R135, R138, R2.reuse, 0x1, P3 ;  /* 0x000000028a877211 */ /* 0x080fe400018f0eff */
[C---:B------:R-:W-:Y:S01]  /*f230*/  IADD3 R136, P3, PT, R139.reuse, R3, RZ ;  /* 0x000000038b887210 */ /* 0x040fe20007f7e0ff */
[----:B------:R-:W-:Y:S01]  /*f240*/  IMAD.MOV.U32 R138, RZ, RZ, R137 ;  /* 0x000000ffff8a7224 */ /* 0x000fe200078e0089 */
[----:B--2---:R-:W-:Y:S01]  /*f250*/  ISETP.LT.AND P6, PT, R140, UR7, !P0 ;  /* 0x000000078c007c0c */ /* 0x004fe2000c7c1270 */
[----:B------:R-:W1:Y:S01]  /*f260*/  LDCU UR7, c[0x0][0x39c] ;  /* 0x00007380ff0777ac */ /* 0x000e620008000800 */
        /* <DEDUP_REMOVED lines=9> */
[----:B---3--:R-:W-:Y:S01]  /*f300*/  ISETP.LT.AND P3, PT, R133, UR6, !P0 ;  /* 0x0000000685007c0c */ /* 0x008fe2000c761270 */
[----:B------:R-:W-:Y:S01]  /*f310*/  VIADD R138, R0, 0x83 ;  /* 0x00000083008a7836 */ /* 0x000fe20000000000 */
[----:B----4-:R-:W-:Y:S01]  /*f320*/  ISETP.LT.AND P2, PT, R140, UR4, !P0 ;  /* 0x000000048c007c0c */ /* 0x010fe2000c741270 */
[----:B------:R-:W3:Y:S01]  /*f330*/  LDCU UR4, c[0x0][0x39c] ;  /* 0x00007380ff0477ac */ /* 0x000ee20008000800 */
[C---:B------:R-:W-:Y:S01]  /*f340*/  LEA.HI.X.SX32 R133, R139.reuse, R2, 0x1, P5 ;  /* 0x000000028b857211 */ /* 0x040fe200028f0eff */
[----:B------:R-:W-:Y:S01]  /*f350*/  VIADD R139, R139, UR5 ;  /* 0x000000058b8b7c36 */ /* 0x000fe20008000000 */
[----:B0-----:R-:W-:Y:S01]  /*f360*/  PRMT R135, R195, 0x9910, RZ ;  /* 0x00009910c3877816 */ /* 0x001fe200000000ff */
[----:B------:R-:W0:Y:S01]  /*f370*/  LDCU UR6, c[0x0][0x39c] ;  /* 0x00007380ff0677ac */ /* 0x000e220008000800 */
[----:B-1----:R-:W-:Y:S01]  /*f380*/  ISETP.LT.AND P5, PT, R138, UR7, !P0 ;  /* 0x000000078a007c0c */ /* 0x002fe2000c7a1270 */
[----:B------:R1:W-:Y:S01]  /*f390*/  @P4 STG.E.U8 desc[UR18][R132.64], R195 ;  /* 0x000000c384004986 */ /* 0x0003e2000c101112 */
[----:B------:R-:W-:Y:S01]  /*f3a0*/  IADD3 R134, P4, PT, R139, R3, RZ ;  /* 0x000000038b867210 */ /* 0x000fe20007f9e0ff */
[----:B--2---:R-:W-:Y:S01]  /*f3b0*/  IMAD.MOV.U32 R136, RZ, RZ, R135 ;  /* 0x000000ffff887224 */ /* 0x004fe200078e0087 */
[----:B------:R-:W-:Y:S01]  /*f3c0*/  F2FP.SATFINITE.E5M2.F32.PACK_AB_MERGE_C R141, R69, R68, RZ ;  /* 0x00000044458d723e */ /* 0x000fe200048060ff */
[C---:B------:R-:W-:Y:S01]  /*f3d0*/  VIADD R138, R139.reuse, UR5 ;  /* 0x000000058b8a7c36 */ /* 0x040fe20008000000 */
[----:B------:R-:W-:Y:S01]  /*f3e0*/  LEA.HI.X.SX32 R135, R139, R2, 0x1, P4 ;  /* 0x000000028b877211 */ /* 0x000fe200020f0eff */
[----:B------:R-:W2:Y:S01]  /*f3f0*/  LDCU UR7, c[0x0][0x39c] ;  /* 0x00007380ff0777ac */ /* 0x000ea20008000800 */
[----:B------:R-:W-:-:S02]  /*f400*/  SHF.R.S32.HI R139, RZ, 0x8, R136 ;  /* 0x00000008ff8b7819 */ /* 0x000fc40000011488 */
[----:B------:R-:W-:Y:S01]  /*f410*/  IADD3 R136, P4, PT, R138, R3, RZ ;  /* 0x000000038a887210 */ /* 0x000fe20007f9e0ff */
[----:B------:R-:W-:-:S03]  /*f420*/  VIADD R68, R0, 0x84 ;  /* 0x0000008400447836 */ /* 0x000fc60000000000 */
[C---:B------:R-:W-:Y:S01]  /*f430*/  LEA.HI.X.SX32 R137, R138.reuse, R2, 0x1, P4 ;  /* 0x000000028a897211 */ /* 0x040fe200020f0eff */
[----:B------:R-:W-:Y:S01]  /*f440*/  VIADD R138, R138, UR5 ;  /* 0x000000058a8a7c36 */ /* 0x000fe20008000000 */
[----:B------:R4:W-:Y:S01]  /*f450*/  @P1 STG.E.U8 desc[UR18][R134.64], R139 ;  /* 0x0000008b86001986 */ /* 0x0009e2000c101112 */
[----:B---3--:R-:W-:Y:S01]  /*f460*/  ISETP.LT.AND P1, PT, R68, UR4, !P0 ;  /* 0x0000000444007c0c */ /* 0x008fe2000c721270 */
[----:B------:R-:W3:Y:S01]  /*f470*/  LDCU UR4, c[0x0][0x39c] ;  /* 0x00007380ff0477ac */ /* 0x000ee20008000800 */
[----:B-1----:R-:W-:Y:S02]  /*f480*/  PRMT R132, R141, 0x9910, RZ ;  /* 0x000099108d847816 */ /* 0x002fe400000000ff */
[----:B------:R-:W-:Y:S01]  /*f490*/  IADD3 R68, P4, PT, R138, R3, RZ ;  /* 0x000000038a447210 */ /* 0x000fe20007f9e0ff */
[----:B------:R-:W-:-:S03]  /*f4a0*/  VIADD R133, R0, 0x85 ;  /* 0x0000008500857836 */ /* 0x000fc60000000000 */
[C---:B------:R-:W-:Y:S01]  /*f4b0*/  LEA.HI.X.SX32 R69, R138.reuse, R2, 0x1, P4 ;  /* 0x000000028a457211 */ /* 0x040fe200020f0eff */
[----:B------:R-:W-:Y:S01]  /*f4c0*/  VIADD R138, R138, UR5 ;  /* 0x000000058a8a7c36 */ /* 0x000fe20008000000 */
[----:B----4-:R-:W-:Y:S01]  /*f4d0*/  SHF.R.S32.HI R135, RZ, 0x8, R132 ;  /* 0x00000008ff877819 */ /* 0x010fe20000011484 */
[----:B------:R1:W-:Y:S01]  /*f4e0*/  @P6 STG.E.U8 desc[UR18][R136.64], R141 ;  /* 0x0000008d88006986 */ /* 0x0003e2000c101112 */
[----:B------:R-:W-:Y:S01]  /*f4f0*/  F2FP.SATFINITE.E5M2.F32.PACK_AB_MERGE_C R139, R71, R70, RZ ;  /* 0x00000046478b723e */ /* 0x000fe200048060ff */
[----:B------:R-:W-:Y:S02]  /*f500*/  VIADD R132, R0, 0x86 ;  /* 0x0000008600847836 */ /* 0x000fe40000000000 */
[----:B------:R4:W-:Y:S01]  /*f510*/  @P2 STG.E.U8 desc[UR18][R68.64], R135 ;  /* 0x0000008744002986 */ /* 0x0009e2000c101112 */
[CC--:B------:R-:W-:Y:S01]  /*f520*/  IADD3 R70, P2, PT, R138.reuse, R3.reuse, RZ ;  /* 0x000000038a467210 */ /* 0x0c0fe20007f5e0ff */
[C---:B------:R-:W-:Y:S01]  /*f530*/  VIADD R134, R138.reuse, UR5 ;  /* 0x000000058a867c36 */ /* 0x040fe20008000000 */
[----:B0-----:R-:W-:Y:S01]  /*f540*/  ISETP.LT.AND P4, PT, R133, UR6, !P0 ;  /* 0x0000000685007c0c */ /* 0x001fe2000c781270 */
[----:B------:R-:W0:Y:S01]  /*f550*/  LDCU UR6, c[0x0][0x39c] ;  /* 0x00007380ff0677ac */ /* 0x000e220008000800 */
[----:B------:R-:W-:Y:S01]  /*f560*/  LEA.HI.X.SX32 R71, R138, R2, 0x1, P2 ;  /* 0x000000028a477211 */ /* 0x000fe200010f0eff */
[----:B------:R-:W-:Y:S01]  /*f570*/  VIADD R133, R0, 0x87 ;  /* 0x0000008700857836 */ /* 0x000fe20000000000 */
[----:B---3--:R-:W-:Y:S01]  /*f580*/  ISETP.LT.AND P2, PT, R132, UR4, !P0 ;  /* 0x0000000484007c0c */ /* 0x008fe2000c741270 */
[----:B------:R-:W3:Y:S01]  /*f590*/  LDCU UR4, c[0x0][0x39c] ;  /* 0x00007380ff0477ac */ /* 0x000ee20008000800 */
[----:B------:R-:W-:Y:S01]  /*f5a0*/  IADD3 R132, P6, PT, R134, R3, RZ ;  /* 0x0000000386847210 */ /* 0x000fe20007fde0ff */
[----:B------:R5:W-:Y:S01]  /*f5b0*/  @P3 STG.E.U8 desc[UR18][R70.64], R139 ;  /* 0x0000008b46003986 */ /* 0x000be2000c101112 */
[----:B-1----:R-:W-:-:S02]  /*f5c0*/  PRMT R136, R139, 0x9910, RZ ;  /* 0x000099108b887816 */ /* 0x002fc400000000ff */
[----:B--2---:R-:W-:Y:S01]  /*f5d0*/  ISETP.LT.AND P3, PT, R133, UR7, !P0 ;  /* 0x0000000785007c0c */ /* 0x004fe2000c761270 */
[----:B----4-:R-:W-:Y:S01]  /*f5e0*/  VIADD R69, R0, 0x88 ;  /* 0x0000008800457836 */ /* 0x010fe20000000000 */
[C---:B------:R-:W-:Y:S01]  /*f5f0*/  LEA.HI.X.SX32 R133, R134.reuse, R2, 0x1, P6 ;  /* 0x0000000286857211 */ /* 0x040fe200030f0eff */
[----:B------:R-:W-:Y:S01]  /*f600*/  VIADD R134, R134, UR5 ;  /* 0x0000000586867c36 */ /* 0x000fe20008000000 */
[----:B------:R-:W-:Y:S01]  /*f610*/  SHF.R.S32.HI R135, RZ, 0x8, R136 ;  /* 0x00000008ff877819 */ /* 0x000fe20000011488 */
[----:B------:R-:W1:Y:S01]  /*f620*/  LDCU UR7, c[0x0][0x39c] ;  /* 0x00007380ff0777ac */ /* 0x000e620008000800 */
[----:B------:R-:W-:Y:S02]  /*f630*/  F2FP.SATFINITE.E5M2.F32.PACK_AB_MERGE_C R137, R73, R72, RZ ;  /* 0x000000484989723e */ /* 0x000fe400048060ff */
[-C--:B------:R-:W-:Y:S01]  /*f640*/  IADD3 R68, P6, PT, R134, R3.reuse, RZ ;  /* 0x0000000386447210 */ /* 0x080fe20007fde0ff */
[----:B------:R2:W-:Y:S01]  /*f650*/  @P5 STG.E.U8 desc[UR18][R132.64], R135 ;  /* 0x0000008784005986 */ /* 0x0005e2000c101112 */
[----:B0-----:R-:W-:Y:S01]  /*f660*/  ISETP.LT.AND P5, PT, R69, UR6, !P0 ;  /* 0x0000000645007c0c */ /* 0x001fe2000c7a1270 */
[----:B-----5:R-:W-:Y:S01]  /*f670*/  VIADD R71, R0, 0x89 ;  /* 0x0000008900477836 */ /* 0x020fe20000000000 */
[C---:B------:R-:W-:Y:S01]  /*f680*/  LEA.HI.X.SX32 R69, R134.reuse, R2, 0x1, P6 ;  /* 0x0000000286457211 */ /* 0x040fe200030f0eff */
[----:B------:R-:W-:Y:S01]  /*f690*/  VIADD R134, R134, UR5 ;  /* 0x0000000586867c36 */ /* 0x000fe20008000000 */
[----:B------:R-:W-:Y:S01]  /*f6a0*/  PRMT R72, R137, 0x9910, RZ ;  /* 0x0000991089487816 */ /* 0x000fe200000000ff */
[----:B------:R-:W-:Y:S01]  /*f6b0*/  VIADD R73, R0, 0x8a ;  /* 0x0000008a00497836 */ /* 0x000fe20000000000 */
[----:B------:R-:W-:Y:S01]  /*f6c0*/  F2FP.SATFINITE.E5M2.F32.PACK_AB_MERGE_C R75, R75, R74, RZ ;  /* 0x0000004a4b4b723e */ /* 0x000fe200048060ff */
[----:B------:R-:W0:Y:S01]  /*f6d0*/  LDCU UR6, c[0x0][0x39c] ;  /* 0x00007380ff0677ac */ /* 0x000e220008000800 */
[C---:B------:R-:W-:Y:S01]  /*f6e0*/  IADD3 R70, P6, PT, R134.reuse, R3, RZ ;  /* 0x0000000386467210 */ /* 0x040fe20007fde0ff */
[----:B--2---:R-:W-:Y:S01]  /*f6f0*/  IMAD.MOV.U32 R133, RZ, RZ, R72 ;  /* 0x000000ffff857224 */ /* 0x004fe200078e0048 */
[----:B------:R2:W-:Y:S01]  /*f700*/  @P1 STG.E.U8 desc[UR18][R68.64], R137 ;  /* 0x0000008944001986 */ /* 0x0005e2000c101112 */
[C---:B------:R-:W-:Y:S01]  /*f710*/  VIADD R132, R134.reuse, UR5 ;  /* 0x0000000586847c36 */ /* 0x040fe20008000000 */
[----:B---3--:R-:W-:Y:S01]  /*f720*/  ISETP.LT.AND P1, PT, R71, UR4, !P0 ;  /* 0x0000000447007c0c */ /* 0x008fe2000c721270 */
[----:B------:R-:W3:Y:S01]  /*f730*/  LDCU UR4, c[0x0][0x39c] ;  /* 0x00007380ff0477ac */ /* 0x000ee20008000800 */
[----:B------:R-:W-:-:S02]  /*f740*/  LEA.HI.X.SX32 R71, R134, R2, 0x1, P6 ;  /* 0x0000000286477211 */ /* 0x000fc400030f0eff */
[----:B------:R-:W-:Y:S02]  /*f750*/  SHF.R.S32.HI R133, RZ, 0x8, R133 ;  /* 0x00000008ff857819 */ /* 0x000fe40000011485 */
[----:B------:R-:W-:-:S03]  /*f760*/  IADD3 R72, P6, PT, R132, R3, RZ ;  /* 0x0000000384487210 */ /* 0x000fc60007fde0ff */
[----:B------:R4:W-:Y:S01]  /*f770*/  @P4 STG.E.U8 desc[UR18][R70.64], R133 ;  /* 0x0000008546004986 */ /* 0x0009e2000c101112 */
[----:B-1----:R-:W-:Y:S02]  /*f780*/  ISETP.LT.AND P4, PT, R73, UR7, !P0 ;  /* 0x0000000749007c0c */ /* 0x002fe4000c781270 */
[----:B------:R-:W-:Y:S02]  /*f790*/  F2FP.SATFINITE.E5M2.F32.PACK_AB_MERGE_C R135, R77, R76, RZ ;  /* 0x0000004c4d87723e */ /* 0x000fe400048060ff */
[C---:B------:R-:W-:Y:S01]  /*f7a0*/  LEA.HI.X.SX32 R73, R132.reuse, R2, 0x1, P6 ;  /* 0x0000000284497211 */ /* 0x040fe200030f0eff */
[----:B------:R-:W-:Y:S01]  /*f7b0*/  VIADD R132, R132, UR5 ;  /* 0x0000000584847c36 */ /* 0x000fe20008000000 */
[----:B------:R-:W1:Y:S03]  /*f7c0*/  LDCU UR7, c[0x0][0x39c] ;  /* 0x00007380ff0777ac */ /* 0x000e660008000800 */
[----:B------:R5:W-:Y:S01]  /*f7d0*/  @P2 STG.E.U8 desc[UR18][R72.64], R75 ;  /* 0x0000004b48002986 */ /* 0x000be2000c101112 */
[C---:B--2---:R-:W-:Y:S01]  /*f7e0*/  IADD3 R68, P2, PT, R132.reuse, R3, RZ ;  /* 0x0000000384447210 */ /* 0x044fe20007f5e0ff */
[----:B------:R-:W-:-:S02]  /*f7f0*/  VIADD R74, R132, UR5 ;  /* 0x00000005844a7c36 */ /* 0x000fc40008000000 */
[----:B------:R-:W-:Y:S01]  /*f800*/  VIADD R76, R0, 0x8c ;  /* 0x0000008c004c7836 */ /* 0x000fe20000000000 */
[-C--:B------:R-:W-:Y:S02]  /*f810*/  LEA.HI.X.SX32 R69, R132, R2.reuse, 0x1, P2 ;  /* 0x0000000284457211 */ /* 0x080fe400010f0eff */
[-C--:B----4-:R-:W-:Y:S02]  /*f820*/  IADD3 R70, P2, PT, R74, R3.reuse, RZ ;  /* 0x000000034a467210 */ /* 0x090fe40007f5e0ff */
[----:B------:R-:W-:Y:S01]  /*f830*/  PRMT R77, R75, 0x9910, RZ ;  /* 0x000099104b4d7816 */ /* 0x000fe200000000ff */
[----:B------:R-:W-:Y:S01]  /*f840*/  VIADD R134, R0, 0x8b ;  /* 0x0000008b00867836 */ /* 0x000fe20000000000 */
[----:B------:R-:W-:Y:S02]  /*f850*/  LEA.HI.X.SX32 R71, R74, R2, 0x1, P2 ;  /* 0x000000024a477211 */ /* 0x000fe400010f0eff */
[----:B---3--:R-:W-:Y:S01]  /*f860*/  ISETP.LT.AND P2, PT, R76, UR4, !P0 ;  /* 0x000000044c007c0c */ /* 0x008fe2000c741270 */
[----:B------:R-:W2:Y:S01]  /*f870*/  LDCU UR4, c[0x0][0x39c] ;  /* 0x00007380ff0477ac */ /* 0x000ea20008000800 */
[----:B------:R-:W-:Y:S01]  /*f880*/  SHF.R.S32.HI R77, RZ, 0x8, R77 ;  /* 0x00000008ff4d7819 */ /* 0x000fe2000001144d */
[----:B------:R-:W-:Y:S01]  /*f890*/  VIADD R74, R74, UR5 ;  /* 0x000000054a4a7c36 */ /* 0x000fe20008000000 */
[----:B0-----:R-:W-:Y:S01]  /*f8a0*/  ISETP.LT.AND P6, PT, R134, UR6, !P0 ;  /* 0x0000000686007c0c */ /* 0x001fe2000c7c1270 */
[----:B------:R-:W0:Y:S01]  /*f8b0*/  LDCU UR6, c[0x0][0x39c] ;  /* 0x00007380ff0677ac */ /* 0x000e220008000800 */
[----:B------:R-:W-:Y:S01]  /*f8c0*/  PRMT R76, R135, 0x9910, RZ ;  /* 0x00009910874c7816 */ /* 0x000fe200000000ff */
[----:B------:R3:W-:Y:S01]  /*f8d0*/  @P3 STG.E.U8 desc[UR18][R68.64], R77 ;  /* 0x0000004d44003986 */ /* 0x0007e2000c101112 */
[C---:B-----5:R-:W-:Y:S01]  /*f8e0*/  IADD3 R72, P3, PT, R74.reuse, R3, RZ ;  /* 0x000000034a487210 */ /* 0x060fe20007f7e0ff */
[----:B------:R-:W-:-:S03]  /*f8f0*/  VIADD R75, R74, UR5 ;  /* 0x000000054a4b7c36 */ /* 0x000fc60008000000 */
[-C--:B------:R-:W-:Y:S01]  /*f900*/  LEA.HI.X.SX32 R73, R74, R2.reuse, 0x1, P3 ;  /* 0x000000024a497211 */ /* 0x080fe200018f0eff */
[----:B------:R4:W-:Y:S01]  /*f910*/  @P5 STG.E.U8 desc[UR18][R70.64], R135 ;  /* 0x0000008746005986 */ /* 0x0009e2000c101112 */
[----:B---3--:R-:W-:Y:S01]  /*f920*/  SHF.R.S32.HI R77, RZ, 0x8, R76 ;  /* 0x00000008ff4d7819 */ /* 0x008fe2000001144c */
[C---:B------:R-:W-:Y:S01]  /*f930*/  VIADD R69, R0.reuse, 0x8e ;  /* 0x0000008e00457836 */ /* 0x040fe20000000000 */
[-C--:B------:R-:W-:Y:S01]  /*f940*/  IADD3 R68, P5, PT, R75, R3.reuse, RZ ;  /* 0x000000034b447210 */ /* 0x080fe20007fbe0ff */
[C---:B----4-:R-:W-:Y:S02]  /*f950*/  VIADD R70, R0.reuse, 0x8f ;  /* 0x0000008f00467836 */ /* 0x050fe40000000000 */
[----:B------:R3:W-:Y:S01]  /*f960*/  @P1 STG.E.U8 desc[UR18][R72.64], R77 ;  /* 0x0000004d48001986 */ /* 0x0007e2000c101112 */
[----:B-1----:R-:W-:Y:S01]  /*f970*/  ISETP.LT.AND P1, PT, R69, UR7, !P0 ;  /* 0x0000000745007c0c */ /* 0x002fe2000c721270 */
[----:B------:R-:W-:Y:S01]  /*f980*/  VIADD R132, R0, 0x8d ;  /* 0x0000008d00847836 */ /* 0x000fe20000000000 */
[C---:B------:R-:W-:Y:S01]  /*f990*/  LEA.HI.X.SX32 R69, R75.reuse, R2, 0x1, P5 ;  /* 0x000000024b457211 */ /* 0x040fe200028f0eff */
[----:B------:R-:W-:Y:S01]  /*f9a0*/  VIADD R75, R75, UR5 ;  /* 0x000000054b4b7c36 */ /* 0x000fe20008000000 */
[----:B------:R-:W-:Y:S01]  /*f9b0*/  F2FP.SATFINITE.E5M2.F32.PACK_AB_MERGE_C R79, R79, R78, RZ ;  /* 0x0000004e4f4f723e */ /* 0x000fe200048060ff */
[----:B------:R-:W1:Y:S01]  /*f9c0*/  LDCU UR7, c[0x0][0x39c] ;  /* 0x00007380ff0777ac */ /* 0x000e620008000800 */
[----:B--2---:R-:W-:Y:S01]  /*f9d0*/  ISETP.LT.AND P5, PT, R70, UR4, !P0 ;  /* 0x0000000446007c0c */ /* 0x004fe2000c7a1270 */
[----:B------:R-:W2:Y:S01]  /*f9e0*/  LDCU UR4, c[0x0][0x39c] ;  /* 0x00007380ff0477ac */ /* 0x000ea20008000800 */
[----:B------:R-:W-:Y:S01]  /*f9f0*/  PRMT R71, R79, 0x9910, RZ ;  /* 0x000099104f477816 */ /* 0x000fe200000000ff */
[----:B------:R4:W-:Y:S01]  /*fa00*/  @P4 STG.E.U8 desc[UR18][R68.64], R79 ;  /* 0x0000004f44004986 */ /* 0x0009e2000c101112 */
[----:B0-----:R-:W-:Y:S01]  /*fa10*/  ISETP.LT.AND P3, PT, R132, UR6, !P0 ;  /* 0x0000000684007c0c */ /* 0x001fe2000c761270 */
[----:B------:R-:W0:Y:S01]  /*fa20*/  LDCU UR6, c[0x0][0x39c] ;  /* 0x00007380ff0677ac */ /* 0x000e220008000800 */
[C---:B------:R-:W-:Y:S01]  /*fa30*/  IADD3 R70, P4, PT, R75.reuse, R3, RZ ;  /* 0x000000034b467210 */ /* 0x040fe20007f9e0ff */
[----:B------:R-:W-:-:S02]  /*fa40*/  VIADD R74, R75, UR5 ;  /* 0x000000054b4a7c36 */ /* 0x000fc40008000000 */
[----:B---3--:R-:W-:Y:S01]  /*fa50*/  IMAD.MOV.U32 R73, RZ, RZ, R71 ;  /* 0x000000ffff497224 */ /* 0x008fe200078e0047 */
        /* <DEDUP_REMOVED lines=15> */
[----:B0-----:R-:W-:Y:S01]  /*fb50*/  ISETP.LT.AND P2, PT, R69, UR6, !P0 ;  /* 0x0000000645007c0c */ /* 0x001fe2000c741270 */
[----:B------:R-:W0:Y:S01]  /*fb60*/  LDCU UR6, c[0x0][0x39c] ;  /* 0x00007380ff0677ac */ /* 0x000e220008000800 */
[C---:B------:R-:W-:Y:S01]  /*fb70*/  LEA.HI.X.SX32 R69, R74.reuse, R2, 0x1, P6 ;  /* 0x000000024a457211 */ /* 0x040fe200030f0eff */
[----:B------:R-:W-:Y:S01]  /*fb80*/  VIADD R74, R74, UR5 ;  /* 0x000000054a4a7c36 */ /* 0x000fe20008000000 */
[----:B------:R-:W-:Y:S01]  /*fb90*/  SHF.R.S32.HI R77, RZ, 0x8, R77 ;  /* 0x00000008ff4d7819 */ /* 0x000fe2000001144d */
[----:B------:R-:W4:Y:S02]  /*fba0*/  LDCU UR4, c[0x0][0x39c] ;  /* 0x00007380ff0477ac */ /* 0x000f240008000800 */
[----:B---3--:R-:W-:-:S02]  /*fbb0*/  VIADD R75, R74, UR5 ;  /* 0x000000054a4b7c36 */ /* 0x008fc40008000000 */
[----:B------:R3:W-:Y:S01]  /*fbc0*/  @P3 STG.E.U8 desc[UR18][R68.64], R77 ;  /* 0x0000004d44003986 */ /* 0x0007e2000c101112 */
[CC--:B------:R-:W-:Y:S02]  /*fbd0*/  IADD3 R70, P3, PT, R74.reuse, R3.reuse, RZ ;  /* 0x000000034a467210 */ /* 0x0c0fe40007f7e0ff */
[----:B--2---:R-:W-:Y:S02]  /*fbe0*/  PRMT R73, R83, 0x9910, RZ ;  /* 0x0000991053497816 */ /* 0x004fe400000000ff */
[-C--:B------:R-:W-:Y:S02]  /*fbf0*/  LEA.HI.X.SX32 R71, R74, R2.reuse, 0x1, P3 ;  /* 0x000000024a477211 */ /* 0x080fe400018f0eff */
[C---:B------:R-:W-:Y:S01]  /*fc00*/  IADD3 R72, P3, PT, R75.reuse, R3, RZ ;  /* 0x000000034b487210 */ /* 0x040fe20007f7e0ff */
[----:B------:R-:W-:Y:S01]  /*fc10*/  IMAD.MOV.U32 R74, RZ, RZ, R73 ;  /* 0x000000ffff4a7224 */ /* 0x000fe200078e0049 */
[----:B-1----:R-:W-:Y:S01]  /*fc20*/  ISETP.LT.AND P6, PT, R76, UR7, !P0 ;  /* 0x000000074c007c0c */ /* 0x002fe2000c7c1270 */
[----:B------:R-:W1:Y:S01]  /*fc30*/  LDCU UR7, c[0x0][0x39c] ;  /* 0x00007380ff0777ac */ /* 0x000e620008000800 */
[C---:B------:R-:W-:Y:S01]  /*fc40*/  LEA.HI.X.SX32 R73, R75.reuse, R2, 0x1, P3 ;  /* 0x000000024b497211 */ /* 0x040fe200018f0eff */
[----:B------:R-:W-:Y:S01]  /*fc50*/  VIADD R75, R75, UR5 ;  /* 0x000000054b4b7c36 */ /* 0x000fe20008000000 */
[----:B---3--:R-:W-:Y:S01]  /*fc60*/  SHF.R.S32.HI R77, RZ, 0x8, R74 ;  /* 0x00000008ff4d7819 */ /* 0x008fe2000001144a */
[----:B------:R2:W-:Y:S01]  /*fc70*/  @P1 STG.E.U8 desc[UR18][R70.64], R83 ;  /* 0x0000005346001986 */ /* 0x0005e2000c101112 */
[----:B------:R-:W-:-:S02]  /*fc80*/  VIADD R69, R0, 0x94 ;  /* 0x0000009400457836 */ /* 0x000fc40000000000 */
[C---:B------:R-:W-:Y:S01]  /*fc90*/  VIADD R76, R0.reuse, 0x93 ;  /* 0x00000093004c7836 */ /* 0x040fe20000000000 */
[----:B------:R3:W-:Y:S01]  /*fca0*/  @P5 STG.E.U8 desc[UR18][R72.64], R77 ;  /* 0x0000004d48005986 */ /* 0x0007e2000c101112 */
[-C--:B------:R-:W-:Y:S02]  /*fcb0*/  IADD3 R68, P5, PT, R75, R3.reuse, RZ ;  /* 0x000000034b447210 */ /* 0x080fe40007fbe0ff */
[----:B------:R-:W-:Y:S02]  /*fcc0*/  F2FP.SATFINITE.E5M2.F32.PACK_AB_MERGE_C R85, R85, R84, RZ ;  /* 0x000000545555723e */ /* 0x000fe400048060ff */
[----:B0-----:R-:W-:Y:S01]  /*fcd0*/  ISETP.LT.AND P3, PT, R69, UR6, !P0 ;  /* 0x0000000645007c0c */ /* 0x001fe2000c761270 */
[----:B------:R-:W-:Y:S01]  /*fce0*/  VIADD R74, R0, 0x95 ;  /* 0x00000095004a7836 */ /* 0x000fe20000000000 */
[----:B----4-:R-:W-:Y:S01]  /*fcf0*/  ISETP.LT.AND P1, PT, R76, UR4, !P0 ;  /* 0x000000044c007c0c */ /* 0x010fe2000c721270 */
[----:B------:R-:W0:Y:S01]  /*fd00*/  LDCU UR4, c[0x0][0x39c] ;  /* 0x00007380ff0477ac */ /* 0x000e220008000800 */
[C---:B------:R-:W-:Y:S01]  /*fd10*/  LEA.HI.X.SX32 R69, R75.reuse, R2, 0x1, P5 ;  /* 0x000000024b457211 */ /* 0x040fe200028f0eff */
[----:B------:R-:W-:Y:S01]  /*fd20*/  VIADD R75, R75, UR5 ;  /* 0x000000054b4b7c36 */ /* 0x000fe20008000000 */
[----:B--2---:R-:W-:Y:S01]  /*fd30*/  PRMT R71, R85, 0x9910, RZ ;  /* 0x0000991055477816 */ /* 0x004fe200000000ff */
[----:B------:R-:W2:Y:S01]  /*fd40*/  LDCU UR6, c[0x0][0x39c] ;  /* 0x00007380ff0677ac */ /* 0x000ea20008000800 */
[----:B-1----:R-:W-:Y:S01]  /*fd50*/  ISETP.LT.AND P5, PT, R74, UR7, !P0 ;  /* 0x000000074a007c0c */ /* 0x002fe2000c7a1270 */
        /* <DEDUP_REMOVED lines=13> */
[----:B0-----:R-:W-:Y:S01]  /*fe30*/  ISETP.LT.AND P2, PT, R76, UR4, !P0 ;  /* 0x000000044c007c0c */ /* 0x001fe2000c741270 */
[----:B------:R-:W0:Y:S01]  /*fe40*/  LDCU UR4, c[0x0][0x39c] ;  /* 0x00007380ff0477ac */ /* 0x000e220008000800 */
[----:B------:R-:W-:Y:S02]  /*fe50*/  PRMT R77, R87, 0x9910, RZ ;  /* 0x00009910574d7816 */ /* 0x000fe400000000ff */
[C---:B-1----:R-:W-:Y:S02]  /*fe60*/  IADD3 R68, P4, PT, R74.reuse, R3, RZ ;  /* 0x000000034a447210 */ /* 0x042fe40007f9e0ff */
        /* <DEDUP_REMOVED lines=9> */
[----:B--2---:R-:W-:Y:S01]  /*ff00*/  ISETP.LT.AND P4, PT, R76, UR6, !P0 ;  /* 0x000000064c007c0c */ /* 0x004fe2000c781270 */
[----:B------:R-:W2:Y:S01]  /*ff10*/  LDCU UR6, c[0x0][0x39c] ;  /* 0x00007380ff0677ac */ /* 0x000ea20008000800 */
[----:B------:R-:W-:Y:S01]  /*ff20*/  PRMT R76, R89, 0x9910, RZ ;  /* 0x00009910594c7816 */ /* 0x000fe200000000ff */
[----:B-1----:R-:W-:Y:S01]  /*ff30*/  VIADD R72, R0, 0x98 ;  /* 0x0000009800487836 */ /* 0x002fe20000000000 */
[----:B------:R-:W-:Y:S01]  /*ff40*/  LEA.HI.X.SX32 R71, R74, R2, 0x1, P1 ;  /* 0x000000024a477211 */ /* 0x000fe200008f0eff */
[----:B------:R-:W-:-:S03]  /*ff50*/  VIADD R73, R0, 0x99 ;  /* 0x0000009900497836 */ /* 0x000fc60000000000 */
[----:B0-----:R-:W-:Y:S01]  /*ff60*/  ISETP.LT.AND P1, PT, R72, UR4, !P0 ;  /* 0x0000000448007c0c */ /* 0x001fe2000c721270 */
[----:B------:R-:W-:Y:S01]  /*ff70*/  IMAD.MOV.U32 R74, RZ, RZ, R76 ;  /* 0x000000ffff4a7224 */ /* 0x000fe200078e004c */
[-C--:B------:R-:W-:Y:S01]  /*ff80*/  IADD3 R72, P6, PT, R75, R3.reuse, RZ ;  /* 0x000000034b487210 */ /* 0x080fe20007fde0ff */
[----:B------:R0:W-:Y:S01]  /*ff90*/  @P3 STG.E.U8 desc[UR18][R70.64], R89 ;  /* 0x0000005946003986 */ /* 0x0001e2000c101112 */
[----:B---3--:R-:W-:Y:S01]  /*ffa0*/  ISETP.LT.AND P3, PT, R73, UR7, !P0 ;  /* 0x0000000749007c0c */ /* 0x008fe2000c761270 */
[----:B------:R-:W1:Y:S01]  /*ffb0*/  LDCU UR4, c[0x0][0x39c] ;  /* 0x00007380ff0477ac */ /* 0x000e620008000800 */
        /* <DEDUP_REMOVED lines=8> */
[----:B--2---:R-:W-:Y:S01]  /*10040*/  ISETP.LT.AND P5, PT, R69, UR6, !P0 ;  /* 0x0000000645007c0c */ /* 0x004fe2000c7a1270 */
[C---:B0-----:R-:W-:Y:S01]  /*10050*/  VIADD R71, R0.reuse, 0x9b ;  /* 0x0000009b00477836 */ /* 0x041fe20000000000 */
[CC--:B------:R-:W-:Y:S01]  /*10060*/  LEA.HI.X.SX32 R69, R75.reuse, R2.reuse, 0x1, P6 ;  /* 0x000000024b457211 */ /* 0x0c0fe200030f0eff */
[----:B------:R-:W-:Y:S01]  /*10070*/  VIADD R75, R75, UR5 ;  /* 0x000000054b4b7c36 */ /* 0x000fe20008000000 */
[----:B------:R-:W-:Y:S01]  /*10080*/  PRMT R74, R91, 0x9910, RZ ;  /* 0x000099105b4a7816 */ /* 0x000fe200000000ff */
[----:B------:R-:W0:Y:S03]  /*10090*/  LDCU UR6, c[0x0][0x39c] ;  /* 0x00007380ff0677ac */ /* 0x000e260008000800 */
[-C--:B------:R-:W-:Y:S01]  /*100a0*/  IADD3 R70, P6, PT, R75, R3.reuse, RZ ;  /* 0x000000034b467210 */ /* 0x080fe20007fde0ff */
[----:B------:R2:W-:Y:S01]  /*100b0*/  @P2 STG.E.U8 desc[UR18][R68.64], R91 ;  /* 0x0000005b44002986 */ /* 0x0005e2000c101112 */
[----:B----4-:R-:W-:Y:S01]  /*100c0*/  IMAD.MOV.U32 R72, RZ, RZ, R74 ;  /* 0x000000ffff487224 */ /* 0x010fe200078e004a */
[----:B-1----:R-:W-:Y:S01]  /*100d0*/  ISETP.LT.AND P2, PT, R71, UR4, !P0 ;  /* 0x0000000447007c0c */ /* 0x002fe2000c741270 */
[C---:B------:R-:W-:Y:S01]  /*100e0*/  VIADD R74, R75.reuse, UR5 ;  /* 0x000000054b4a7c36 */ /* 0x040fe20008000000 */
[----:B------:R-:W-:Y:S01]  /*100f0*/  LEA.HI.X.SX32 R71, R75, R2, 0x1, P6 ;  /* 0x000000024b477211 */ /* 0x000fe200030f0eff */
[----:B------:R-:W-:Y:S01]  /*10100*/  VIADD R73, R0, 0x9c ;  /* 0x0000009c00497836 */ /* 0x000fe20000000000 */
[----:B------:R-:W-:Y:S01]  /*10110*/  SHF.R.S32.HI R75, RZ, 0x8, R72 ;  /* 0x00000008ff4b7819 */ /* 0x000fe20000011448 */
[----:B------:R-:W1:Y:S01]  /*10120*/  LDCU UR4, c[0x0][0x39c] ;  /* 0x00007380ff0477ac */ /* 0x000e620008000800 */
        /* <DEDUP_REMOVED lines=9> */
[C---:B--2---:R-:W-:Y:S01]  /*101c0*/  IADD3 R68, P1, PT, R74.reuse, R3, RZ ;  /* 0x000000034a447210 */ /* 0x044fe20007f3e0ff */
        /* <DEDUP_REMOVED lines=8> */
[----:B-1----:R-:W-:Y:S01]  /*10250*/  ISETP.LT.AND P1, PT, R74, UR4, !P0 ;  /* 0x000000044a007c0c */ /* 0x002fe2000c721270 */
        /* <DEDUP_REMOVED lines=235> */
[-C--:B------:R-:W-:Y:S01]  /*11110*/  IADD3 R70, P4, PT, R75, R3.reuse, RZ ;  /* 0x000000034b467210 */ /* 0x080fe20007f9e0ff */
[----:B--2---:R-:W-:Y:S01]  /*11120*/  IMAD.MOV.U32 R72, RZ, RZ, R71 ;  /* 0x000000ffff487224 */ /* 0x004fe200078e0047 */
[----:B------:R-:W-:Y:S01]  /*11130*/  F2FP.SATFINITE.E5M2.F32.PACK_AB_MERGE_C R123, R123, R122, RZ ;  /* 0x0000007a7b7b723e */ /* 0x000fe200048060ff */
[C---:B------:R-:W-:Y:S01]  /*11140*/  VIADD R74, R75.reuse, UR5 ;  /* 0x000000054b4a7c36 */ /* 0x040fe20008000000 */
[----:B------:R-:W-:Y:S01]  /*11150*/  LEA.HI.X.SX32 R71, R75, R2, 0x1, P4 ;  /* 0x000000024b477211 */ /* 0x000fe200020f0eff */
[----:B------:R-:W-:Y:S01]  /*11160*/  VIADD R76, R0, 0xba ;  /* 0x000000ba004c7836 */ /* 0x000fe20000000000 */
[----:B------:R-:W-:Y:S01]  /*11170*/  SHF.R.S32.HI R75, RZ, 0x8, R72 ;  /* 0x00000008ff4b7819 */ /* 0x000fe20000011448 */
[----:B------:R-:W2:Y:S01]  /*11180*/  LDCU UR7, c[0x0][0x39c] ;  /* 0x00007380ff0777ac */ /* 0x000ea20008000800 */
[----:B------:R-:W-:-:S04]  /*11190*/  IADD3 R72, P4, PT, R74, R3, RZ ;  /* 0x000000034a487210 */ /* 0x000fc80007f9e0ff */
[CC--:B------:R-:W-:Y:S01]  /*111a0*/  LEA.HI.X.SX32 R73, R74.reuse, R2.reuse, 0x1, P4 ;  /* 0x000000024a497211 */ /* 0x0c0fe200020f0eff */
[----:B------:R-:W-:Y:S01]  /*111b0*/  VIADD R74, R74, UR5 ;  /* 0x000000054a4a7c36 */ /* 0x000fe20008000000 */
[----:B------:R4:W-:Y:S01]  /*111c0*/  @P2 STG.E.U8 desc[UR18][R70.64], R75 ;  /* 0x0000004b46002986 */ /* 0x0009e2000c101112 */
[----:B---3--:R-:W-:Y:S01]  /*111d0*/  ISETP.LT.AND P2, PT, R76, UR4, !P0 ;  /* 0x000000044c007c0c */ /* 0x008fe2000c741270 */
[----:B------:R-:W3:Y:S01]  /*111e0*/  LDCU UR4, c[0x0][0x39c] ;  /* 0x00007380ff0477ac */ /* 0x000ee20008000800 */
        /* <DEDUP_REMOVED lines=14> */
[----:B-1----:R-:W-:Y:S01]  /*112d0*/  VIADD R72, R0, 0xbc ;  /* 0x000000bc00487836 */ /* 0x002fe20000000000 */
[----:B------:R-:W-:Y:S01]  /*112e0*/  LEA.HI.X.SX32 R71, R74, R2, 0x1, P1 ;  /* 0x000000024a477211 */ /* 0x000fe200008f0eff */
[----:B------:R-:W-:-:S03]  /*112f0*/  VIADD R73, R0, 0xbd ;  /* 0x000000bd00497836 */ /* 0x000fc60000000000 */
[----:B---3--:R-:W-:Y:S01]  /*11300*/  ISETP.LT.AND P1, PT, R72, UR4, !P0 ;  /* 0x0000000448007c0c */ /* 0x008fe2000c721270 */
[----:B------:R-:W-:Y:S01]  /*11310*/  IMAD.MOV.U32 R74, RZ, RZ, R76 ;  /* 0x000000ffff4a7224 */ /* 0x000fe200078e004c */
[-C--:B------:R-:W-:Y:S01]  /*11320*/  IADD3 R72, P6, PT, R75, R3.reuse, RZ ;  /* 0x000000034b487210 */ /* 0x080fe20007fde0ff */
[----:B------:R1:W-:Y:S01]  /*11330*/  @P3 STG.E.U8 desc[UR18][R70.64], R125 ;  /* 0x0000007d46003986 */ /* 0x0003e2000c101112 */
[----:B--2---:R-:W-:Y:S01]  /*11340*/  ISETP.LT.AND P3, PT, R73, UR7, !P0 ;  /* 0x0000000749007c0c */ /* 0x004fe2000c761270 */
        /* <DEDUP_REMOVED lines=66> */
[----:B------:R-:W-:Y:S01]  /*11770*/  PRMT R5, R77, 0x9910, RZ ;  /* 0x000099104d057816 */ /* 0x000fe200000000ff */
[----:B------:R4:W-:Y:S01]  /*11780*/  @P4 STG.E.U8 desc[UR18][R68.64], R77 ;  /* 0x0000004d44004986 */ /* 0x0009e2000c101112 */
[----:B0-----:R-:W-:Y:S01]  /*11790*/  ISETP.LT.AND P3, PT, R78, UR6, !P0 ;  /* 0x000000064e007c0c */ /* 0x001fe2000c761270 */
[----:B------:R-:W0:Y:S01]  /*117a0*/  LDCU UR6, c[0x0][0x39c] ;  /* 0x00007380ff0677ac */ /* 0x000e220008000800 */
[C---:B------:R-:W-:Y:S01]  /*117b0*/  IADD3 R4, P4, PT, R74.reuse, R3, RZ ;  /* 0x000000034a047210 */ /* 0x040fe20007f9e0ff */
[C---:B--2---:R-:W-:Y:S02]  /*117c0*/  VIADD R72, R74.reuse, UR5 ;  /* 0x000000054a487c36 */ /* 0x044fe40008000000 */
[----:B------:R-:W-:Y:S01]  /*117d0*/  IMAD.MOV.U32 R73, RZ, RZ, R5 ;  /* 0x000000ffff497224 */ /* 0x000fe200078e0005 */
[----:B------:R-:W-:-:S02]  /*117e0*/  LEA.HI.X.SX32 R5, R74, R2, 0x1, P4 ;  /* 0x000000024a057211 */ /* 0x000fc400020f0eff */
[-C--:B------:R-:W-:Y:S02]  /*117f0*/  IADD3 R70, P4, PT, R72, R3.reuse, RZ ;  /* 0x0000000348467210 */ /* 0x080fe40007f9e0ff */
[----:B------:R-:W-:Y:S01]  /*11800*/  F2FP.SATFINITE.E5M2.F32.PACK_AB_MERGE_C R75, R7, R6, RZ ;  /* 0x00000006074b723e */ /* 0x000fe200048060ff */
[----:B------:R-:W-:Y:S01]  /*11810*/  VIADD R6, R0, 0xc6 ;  /* 0x000000c600067836 */ /* 0x000fe20000000000 */
[----:B------:R-:W-:Y:S02]  /*11820*/  SHF.R.S32.HI R73, RZ, 0x8, R73 ;  /* 0x00000008ff497819 */ /* 0x000fe40000011449 */
[CC--:B------:R-:W-:Y:S01]  /*11830*/  LEA.HI.X.SX32 R71, R72.reuse, R2.reuse, 0x1, P4 ;  /* 0x0000000248477211 */ /* 0x0c0fe200020f0eff */
[----:B------:R-:W-:Y:S01]  /*11840*/  VIADD R72, R72, UR5 ;  /* 0x0000000548487c36 */ /* 0x000fe20008000000 */
[----:B-1----:R-:W-:Y:S01]  /*11850*/  ISETP.LT.AND P4, PT, R6, UR4, !P0 ;  /* 0x0000000406007c0c */ /* 0x002fe2000c781270 */
[C---:B------:R-:W-:Y:S01]  /*11860*/  VIADD R7, R0.reuse, 0xc7 ;  /* 0x000000c700077836 */ /* 0x040fe20000000000 */
[----:B------:R1:W-:Y:S01]  /*11870*/  @P6 STG.E.U8 desc[UR18][R4.64], R73 ;  /* 0x0000004904006986 */ /* 0x0003e2000c101112 */
[----:B----4-:R-:W-:Y:S01]  /*11880*/  PRMT R69, R75, 0x9910, RZ ;  /* 0x000099104b457816 */ /* 0x010fe200000000ff */
[----:B------:R-:W-:Y:S01]  /*11890*/  VIADD R68, R0, 0xc8 ;  /* 0x000000c800447836 */ /* 0x000fe20000000000 */
[C---:B------:R-:W-:Y:S01]  /*118a0*/  IADD3 R6, P6, PT, R72.reuse, R3, RZ ;  /* 0x0000000348067210 */ /* 0x040fe20007fde0ff */
[----:B------:R2:W-:Y:S01]  /*118b0*/  @P1 STG.E.U8 desc[UR18][R70.64], R75 ;  /* 0x0000004b46001986 */ /* 0x0005e2000c101112 */
[----:B0-----:R-:W-:Y:S01]  /*118c0*/  ISETP.LT.AND P1, PT, R7, UR6, !P0 ;  /* 0x0000000607007c0c */ /* 0x001fe2000c721270 */
[----:B------:R-:W0:Y:S01]  /*118d0*/  LDCU UR4, c[0x0][0x39c] ;  /* 0x00007380ff0477ac */ /* 0x000e220008000800 */
[C---:B------:R-:W-:Y:S01]  /*118e0*/  LEA.HI.X.SX32 R7, R72.reuse, R2, 0x1, P6 ;  /* 0x0000000248077211 */ /* 0x040fe200030f0eff */
[----:B------:R-:W-:Y:S01]  /*118f0*/  VIADD R72, R72, UR5 ;  /* 0x0000000548487c36 */ /* 0x000fe20008000000 */
[----:B------:R-:W-:Y:S01]  /*11900*/  SHF.R.S32.HI R69, RZ, 0x8, R69 ;  /* 0x00000008ff457819 */ /* 0x000fe20000011445 */
[----:B------:R-:W4:Y:S01]  /*11910*/  LDCU UR6, c[0x0][0x39c] ;  /* 0x00007380ff0677ac */ /* 0x000f220008000800 */
[----:B---3--:R-:W-:Y:S01]  /*11920*/  ISETP.LT.AND P6, PT, R68, UR7, !P0 ;  /* 0x0000000744007c0c */ /* 0x008fe2000c7c1270 */
[----:B------:R-:W-:-:S02]  /*11930*/  VIADD R68, R72, UR5 ;  /* 0x0000000548447c36 */ /* 0x000fc40008000000 */
[----:B------:R3:W-:Y:S01]  /*11940*/  @P3 STG.E.U8 desc[UR18][R6.64], R69 ;  /* 0x0000004506003986 */ /* 0x0007e2000c101112 */
[CC--:B-1----:R-:W-:Y:S01]  /*11950*/  IADD3 R4, P3, PT, R72.reuse, R3.reuse, RZ ;  /* 0x0000000348047210 */ /* 0x0c2fe20007f7e0ff */
[----:B------:R-:W1:Y:S01]  /*11960*/  LDCU UR7, c[0x0][0x39c] ;  /* 0x00007380ff0777ac */ /* 0x000e620008000800 */
[----:B--2---:R-:W-:Y:S02]  /*11970*/  F2FP.SATFINITE.E5M2.F32.PACK_AB_MERGE_C R71, R9, R8, RZ ;  /* 0x000000080947723e */ /* 0x004fe400048060ff */
[----:B------:R-:W-:Y:S02]  /*11980*/  LEA.HI.X.SX32 R5, R72, R2, 0x1, P3 ;  /* 0x0000000248057211 */ /* 0x000fe400018f0eff */
[----:B------:R-:W-:Y:S02]  /*11990*/  PRMT R70, R71, 0x9910, RZ ;  /* 0x0000991047467816 */ /* 0x000fe400000000ff */
[----:B------:R-:W-:Y:S02]  /*119a0*/  IADD3 R8, P3, PT, R68, R3, RZ ;  /* 0x0000000344087210 */ /* 0x000fe40007f7e0ff */
[----:B---3--:R-:W-:-:S02]  /*119b0*/  SHF.R.S32.HI R69, RZ, 0x8, R70 ;  /* 0x00000008ff457819 */ /* 0x008fc40000011446 */
[C---:B------:R-:W-:Y:S01]  /*119c0*/  LEA.HI.X.SX32 R9, R68.reuse, R2, 0x1, P3 ;  /* 0x0000000244097211 */ /* 0x040fe200018f0eff */
[----:B------:R-:W-:Y:S01]  /*119d0*/  VIADD R68, R68, UR5 ;  /* 0x0000000544447c36 */ /* 0x000fe20008000000 */
[----:B------:R2:W-:Y:S01]  /*119e0*/  @P2 STG.E.U8 desc[UR18][R4.64], R71 ;  /* 0x0000004704002986 */ /* 0x0005e2000c101112 */
[C---:B------:R-:W-:Y:S02]  /*119f0*/  VIADD R72, R0.reuse, 0xc9 ;  /* 0x000000c900487836 */ /* 0x040fe40000000000 */
[----:B------:R-:W-:Y:S01]  /*11a00*/  VIADD R7, R0, 0xca ;  /* 0x000000ca00077836 */ /* 0x000fe20000000000 */
[----:B------:R3:W-:Y:S01]  /*11a10*/  @P5 STG.E.U8 desc[UR18][R8.64], R69 ;  /* 0x0000004508005986 */ /* 0x0007e2000c101112 */
[----:B------:R-:W-:Y:S02]  /*11a20*/  IADD3 R6, P5, PT, R68, R3, RZ ;  /* 0x0000000344067210 */ /* 0x000fe40007fbe0ff */
[----:B0-----:R-:W-:Y:S01]  /*11a30*/  ISETP.LT.AND P2, PT, R72, UR4, !P0 ;  /* 0x0000000448007c0c */ /* 0x001fe2000c741270 */
[----:B------:R-:W0:Y:S01]  /*11a40*/  LDCU UR4, c[0x0][0x39c] ;  /* 0x00007380ff0477ac */ /* 0x000e220008000800 */
[----:B----4-:R-:W-:-:S02]  /*11a50*/  ISETP.LT.AND P3, PT, R7, UR6, !P0 ;  /* 0x0000000607007c0c */ /* 0x010fc4000c761270 */
[----:B------:R-:W-:Y:S01]  /*11a60*/  F2FP.SATFINITE.E5M2.F32.PACK_AB_MERGE_C R73, R11, R10, RZ ;  /* 0x0000000a0b49723e */ /* 0x000fe200048060ff */
[----:B------:R-:W4:Y:S01]  /*11a70*/  LDCU UR6, c[0x0][0x39c] ;  /* 0x00007380ff0677ac */ /* 0x000f220008000800 */
[C---:B------:R-:W-:Y:S01]  /*11a80*/  LEA.HI.X.SX32 R7, R68.reuse, R2, 0x1, P5 ;  /* 0x0000000244077211 */ /* 0x040fe200028f0eff */
[----:B------:R-:W-:Y:S01]  /*11a90*/  VIADD R68, R68, UR5 ;  /* 0x0000000544447c36 */ /* 0x000fe20008000000 */
[----:B------:R-:W-:-:S03]  /*11aa0*/  PRMT R11, R73, 0x9910, RZ ;  /* 0x00009910490b7816 */ /* 0x000fc600000000ff */
[----:B------:R5:W-:Y:S01]  /*11ab0*/  @P4 STG.E.U8 desc[UR18][R6.64], R73 ;  /* 0x0000004906004986 */ /* 0x000be2000c101112 */
[CC--:B--2---:R-:W-:Y:S01]  /*11ac0*/  IADD3 R4, P4, PT, R68.reuse, R3.reuse, RZ ;  /* 0x0000000344047210 */ /* 0x0c4fe20007f9e0ff */
[C---:B------:R-:W-:Y:S01]  /*11ad0*/  VIADD R10, R68.reuse, UR5 ;  /* 0x00000005440a7c36 */ /* 0x040fe20008000000 */
[----:B------:R-:W-:Y:S02]  /*11ae0*/  SHF.R.S32.HI R11, RZ, 0x8, R11 ;  /* 0x00000008ff0b7819 */ /* 0x000fe4000001140b */
[----:B------:R-:W-:Y:S02]  /*11af0*/  LEA.HI.X.SX32 R5, R68, R2, 0x1, P4 ;  /* 0x0000000244057211 */ /* 0x000fe400020f0eff */
[----:B---3--:R-:W-:Y:S02]  /*11b00*/  IADD3 R8, P4, PT, R10, R3, RZ ;  /* 0x000000030a087210 */ /* 0x008fe40007f9e0ff */
[----:B------:R-:W-:Y:S01]  /*11b10*/  F2FP.SATFINITE.E5M2.F32.PACK_AB_MERGE_C R69, R13, R12, RZ ;  /* 0x0000000c0d45723e */ /* 0x000fe200048060ff */
[----:B------:R-:W-:Y:S01]  /*11b20*/  VIADD R12, R0, 0xcc ;  /* 0x000000cc000c7836 */ /* 0x000fe20000000000 */
[C---:B------:R-:W-:Y:S01]  /*11b30*/  LEA.HI.X.SX32 R9, R10.reuse, R2, 0x1, P4 ;  /* 0x000000020a097211 */ /* 0x040fe200020f0eff */
[----:B------:R-:W-:Y:S01]  /*11b40*/  VIADD R10, R10, UR5 ;  /* 0x000000050a0a7c36 */ /* 0x000fe20008000000 */
[----:B------:R2:W-:Y:S01]  /*11b50*/  @P1 STG.E.U8 desc[UR18][R4.64], R11 ;  /* 0x0000000b04001986 */ /* 0x0005e2000c101112 */
[----:B------:R-:W-:Y:S01]  /*11b60*/  VIADD R70, R0, 0xcb ;  /* 0x000000cb00467836 */ /* 0x000fe20000000000 */
[----:B0-----:R-:W-:Y:S01]  /*11b70*/  ISETP.LT.AND P1, PT, R12, UR4, !P0 ;  /* 0x000000040c007c0c */ /* 0x001fe2000c721270 */
[----:B------:R-:W0:Y:S01]  /*11b80*/  LDCU UR4, c[0x0][0x39c] ;  /* 0x00007380ff0477ac */ /* 0x000e220008000800 */
[----:B------:R-:W-:-:S02]  /*11b90*/  PRMT R13, R69, 0x9910, RZ ;  /* 0x00009910450d7816 */ /* 0x000fc400000000ff */
[----:B-----5:R-:W-:Y:S02]  /*11ba0*/  IADD3 R6, P4, PT, R10, R3, RZ ;  /* 0x000000030a067210 */ /* 0x020fe40007f9e0ff */
[----:B-1----:R-:W-:Y:S01]  /*11bb0*/  ISETP.LT.AND P5, PT, R70, UR7, !P0 ;  /* 0x0000000746007c0c */ /* 0x002fe2000c7a1270 */
[----:B------:R-:W1:Y:S01]  /*11bc0*/  LDCU UR7, c[0x0][0x39c] ;  /* 0x00007380ff0777ac */ /* 0x000e620008000800 */
[C---:B------:R-:W-:Y:S01]  /*11bd0*/  LEA.HI.X.SX32 R7, R10.reuse, R2, 0x1, P4 ;  /* 0x000000020a077211 */ /* 0x040fe200020f0eff */
[----:B------:R-:W-:Y:S01]  /*11be0*/  VIADD R10, R10, UR5 ;  /* 0x000000050a0a7c36 */ /* 0x000fe20008000000 */
[----:B------:R-:W-:Y:S01]  /*11bf0*/  SHF.R.S32.HI R13, RZ, 0x8, R13 ;  /* 0x00000008ff0d7819 */ /* 0x000fe2000001140d */
[----:B------:R-:W-:Y:S01]  /*11c00*/  VIADD R12, R0, 0xcd ;  /* 0x000000cd000c7836 */ /* 0x000fe20000000000 */
[----:B------:R3:W-:Y:S01]  /*11c10*/  @P6 STG.E.U8 desc[UR18][R8.64], R69 ;  /* 0x0000004508006986 */ /* 0x0007e2000c101112 */
[----:B------:R-:W-:-:S03]  /*11c20*/  F2FP.SATFINITE.E5M2.F32.PACK_AB_MERGE_C R15, R15, R14, RZ ;  /* 0x0000000e0f0f723e */ /* 0x000fc600048060ff */
[----:B------:R5:W-:Y:S01]  /*11c30*/  @P2 STG.E.U8 desc[UR18][R6.64], R13 ;  /* 0x0000000d06002986 */ /* 0x000be2000c101112 */
[C---:B--2---:R-:W-:Y:S01]  /*11c40*/  IADD3 R4, P2, PT, R10.reuse, R3, RZ ;  /* 0x000000030a047210 */ /* 0x044fe20007f5e0ff */
[----:B------:R-:W-:Y:S01]  /*11c50*/  VIADD R11, R10, UR5 ;  /* 0x000000050a0b7c36 */ /* 0x000fe20008000000 */
[----:B----4-:R-:W-:Y:S01]  /*11c60*/  ISETP.LT.AND P4, PT, R12, UR6, !P0 ;  /* 0x000000060c007c0c */ /* 0x010fe2000c781270 */
[----:B------:R-:W2:Y:S01]  /*11c70*/  LDCU UR6, c[0x0][0x39c] ;  /* 0x00007380ff0677ac */ /* 0x000ea20008000800 */
[----:B------:R-:W-:Y:S01]  /*11c80*/  PRMT R12, R15, 0x9910, RZ ;  /* 0x000099100f0c7816 */ /* 0x000fe200000000ff */
[----:B---3--:R-:W-:Y:S01]  /*11c90*/  VIADD R8, R0, 0xce ;  /* 0x000000ce00087836 */ /* 0x008fe20000000000 */
[----:B------:R-:W-:Y:S01]  /*11ca0*/  LEA.HI.X.SX32 R5, R10, R2, 0x1, P2 ;  /* 0x000000020a057211 */ /* 0x000fe200010f0eff */
[----:B------:R-:W-:-:S03]  /*11cb0*/  VIADD R9, R0, 0xcf ;  /* 0x000000cf00097836 */ /* 0x000fc60000000000 */
[----:B0-----:R-:W-:Y:S01]  /*11cc0*/  ISETP.LT.AND P2, PT, R8, UR4, !P0 ;  /* 0x0000000408007c0c */ /* 0x001fe2000c741270 */
[----:B------:R-:W-:Y:S01]  /*11cd0*/  IMAD.MOV.U32 R10, RZ, RZ, R12 ;  /* 0x000000ffff0a7224 */ /* 0x000fe200078e000c */
[-C--:B------:R-:W-:Y:S01]  /*11ce0*/  IADD3 R8, P6, PT, R11, R3.reuse, RZ ;  /* 0x000000030b087210 */ /* 0x080fe20007fde0ff */
[----:B------:R0:W-:Y:S01]  /*11cf0*/  @P3 STG.E.U8 desc[UR18][R4.64], R15 ;  /* 0x0000000f04003986 */ /* 0x0001e2000c101112 */
[----:B-1----:R-:W-:Y:S01]  /*11d00*/  ISETP.LT.AND P3, PT, R9, UR7, !P0 ;  /* 0x0000000709007c0c */ /* 0x002fe2000c761270 */
        /* <DEDUP_REMOVED lines=341> */
[----:B------:R-:W-:Y:S02]  /*13260*/  F2FP.SATFINITE.E5M2.F32.PACK_AB_MERGE_C R55, R55, R54, RZ ;  /* 0x000000363737723e */ /* 0x000fe400048060ff */
[----:B------:R-:W-:Y:S01]  /*13270*/  F2FP.SATFINITE.E5M2.F32.PACK_AB_MERGE_C R57, R57, R56, RZ ;  /* 0x000000383939723e */ /* 0x000fe200048060ff */
[----:B------:R-:W-:Y:S01]  /*13280*/  VIADD R12, R0, 0xf7 ;  /* 0x000000f7000c7836 */ /* 0x000fe20000000000 */
[C---:B------:R-:W-:Y:S01]  /*13290*/  LEA.HI.X.SX32 R9, R10.reuse, R2, 0x1, P6 ;  /* 0x000000020a097211 */ /* 0x040fe200030f0eff */
[----:B------:R-:W-:Y:S01]  /*132a0*/  VIADD R10, R10, UR5 ;  /* 0x000000050a0a7c36 */ /* 0x000fe20008000000 */
[----:B------:R-:W-:Y:S01]  /*132b0*/  F2FP.SATFINITE.E5M2.F32.PACK_AB_MERGE_C R59, R59, R58, RZ ;  /* 0x0000003a3b3b723e */ /* 0x000fe200048060ff */
[----:B------:R-:W3:Y:S02]  /*132c0*/  LDCU UR7, c[0x0][0x39c] ;  /* 0x00007380ff0777ac */ /* 0x000ee40008000800 */
[----:B------:R5:W-:Y:S01]  /*132d0*/  @P2 STG.E.U8 desc[UR18][R8.64], R55 ;  /* 0x0000003708002986 */ /* 0x000be2000c101112 */
[C---:B-1----:R-:W-:Y:S01]  /*132e0*/  IADD3 R6, P2, PT, R10.reuse, R3, RZ ;  /* 0x000000030a067210 */ /* 0x042fe20007f5e0ff */
[----:B----4-:R-:W-:Y:S01]  /*132f0*/  VIADD R11, R10, UR5 ;  /* 0x000000050a0b7c36 */ /* 0x010fe20008000000 */
[----:B------:R-:W-:-:S02]  /*13300*/  PRMT R13, R55, 0x9910, RZ ;  /* 0x00009910370d7816 */ /* 0x000fc400000000ff */
[-C--:B------:R-:W-:Y:S02]  /*13310*/  LEA.HI.X.SX32 R7, R10, R2.reuse, 0x1, P2 ;  /* 0x000000020a077211 */ /* 0x080fe400010f0eff */
[C---:B------:R-:W-:Y:S01]  /*13320*/  IADD3 R4, P2, PT, R11.reuse, R3, RZ ;  /* 0x000000030b047210 */ /* 0x040fe20007f5e0ff */
[----:B------:R-:W-:Y:S01]  /*13330*/  VIADD R10, R0, 0xf8 ;  /* 0x000000f8000a7836 */ /* 0x000fe20000000000 */
[----:B------:R-:W-:Y:S02]  /*13340*/  SHF.R.S32.HI R13, RZ, 0x8, R13 ;  /* 0x00000008ff0d7819 */ /* 0x000fe4000001140d */
[C---:B------:R-:W-:Y:S01]  /*13350*/  LEA.HI.X.SX32 R5, R11.reuse, R2, 0x1, P2 ;  /* 0x000000020b057211 */ /* 0x040fe200010f0eff */
[----:B------:R-:W-:Y:S01]  /*13360*/  VIADD R11, R11, UR5 ;  /* 0x000000050b0b7c36 */ /* 0x000fe20008000000 */
[----:B--2---:R-:W-:Y:S01]  /*13370*/  ISETP.LT.AND P2, PT, R10, UR4, !P0 ;  /* 0x000000040a007c0c */ /* 0x004fe2000c741270 */
[----:B------:R-:W1:Y:S01]  /*13380*/  LDCU UR4, c[0x0][0x39c] ;  /* 0x00007380ff0477ac */ /* 0x000e620008000800 */
[----:B------:R2:W-:Y:S01]  /*13390*/  @P3 STG.E.U8 desc[UR18][R6.64], R13 ;  /* 0x0000000d06003986 */ /* 0x0005e2000c101112 */
[----:B------:R-:W-:-:S02]  /*133a0*/  PRMT R10, R57, 0x9910, RZ ;  /* 0x00009910390a7816 */ /* 0x000fc400000000ff */
[C---:B-----5:R-:W-:Y:S02]  /*133b0*/  IADD3 R8, P3, PT, R11.reuse, R3, RZ ;  /* 0x000000030b087210 */ /* 0x060fe40007f7e0ff */
[----:B0-----:R-:W-:Y:S01]  /*133c0*/  ISETP.LT.AND P6, PT, R12, UR6, !P0 ;  /* 0x000000060c007c0c */ /* 0x001fe2000c7c1270 */
[----:B------:R-:W0:Y:S01]  /*133d0*/  LDCU UR6, c[0x0][0x39c] ;  /* 0x00007380ff0677ac */ /* 0x000e220008000800 */
[C---:B------:R-:W-:Y:S01]  /*133e0*/  LEA.HI.X.SX32 R9, R11.reuse, R2, 0x1, P3 ;  /* 0x000000020b097211 */ /* 0x040fe200018f0eff */
[----:B------:R-:W-:Y:S01]  /*133f0*/  VIADD R11, R11, UR5 ;  /* 0x000000050b0b7c36 */ /* 0x000fe20008000000 */
[----:B--2---:R-:W-:Y:S01]  /*13400*/  SHF.R.S32.HI R7, RZ, 0x8, R10 ;  /* 0x00000008ff077819 */ /* 0x004fe2000001140a */
[----:B------:R2:W-:Y:S01]  /*13410*/  @P5 STG.E.U8 desc[UR18][R4.64], R57 ;  /* 0x0000003904005986 */ /* 0x0005e2000c101112 */
[----:B------:R-:W-:-:S03]  /*13420*/  VIADD R6, R0, 0xfb ;  /* 0x000000fb00067836 */ /* 0x000fc60000000000 */
[----:B------:R4:W-:Y:S01]  /*13430*/  @P1 STG.E.U8 desc[UR18][R8.64], R7 ;  /* 0x0000000708001986 */ /* 0x0009e2000c101112 */
[----:B--2---:R-:W-:-:S04]  /*13440*/  IADD3 R4, P1, PT, R11, R3, RZ ;  /* 0x000000030b047210 */ /* 0x004fc80007f3e0ff */
[CC--:B------:R-:W-:Y:S01]  /*13450*/  LEA.HI.X.SX32 R5, R11.reuse, R2.reuse, 0x1, P1 ;  /* 0x000000020b057211 */ /* 0x0c0fe200008f0eff */
[----:B------:R-:W-:Y:S01]  /*13460*/  VIADD R11, R11, UR5 ;  /* 0x000000050b0b7c36 */ /* 0x000fe20008000000 */
[----:B-1----:R-:W-:Y:S01]  /*13470*/  ISETP.LT.AND P1, PT, R6, UR4, !P0 ;  /* 0x0000000406007c0c */ /* 0x002fe2000c721270 */
[----:B------:R-:W1:Y:S01]  /*13480*/  LDCU UR4, c[0x0][0x39c] ;  /* 0x00007380ff0477ac */ /* 0x000e620008000800 */
[----:B------:R-:W-:Y:S01]  /*13490*/  VIADD R14, R0, 0xf9 ;  /* 0x000000f9000e7836 */ /* 0x000fe20000000000 */
[----:B------:R2:W-:Y:S01]  /*134a0*/  @P4 STG.E.U8 desc[UR18][R4.64], R59 ;  /* 0x0000003b04004986 */ /* 0x0005e2000c101112 */
[C---:B------:R-:W-:Y:S01]  /*134b0*/  IADD3 R6, P4, PT, R11.reuse, R3, RZ ;  /* 0x000000030b067210 */ /* 0x040fe20007f9e0ff */
[----:B------:R-:W-:Y:S01]  /*134c0*/  VIADD R10, R11, UR5 ;  /* 0x000000050b0a7c36 */ /* 0x000fe20008000000 */
[----:B------:R-:W-:Y:S02]  /*134d0*/  PRMT R13, R59, 0x9910, RZ ;  /* 0x000099103b0d7816 */ /* 0x000fe400000000ff */
[----:B0-----:R-:W-:Y:S01]  /*134e0*/  ISETP.LT.AND P5, PT, R14, UR6, !P0 ;  /* 0x000000060e007c0c */ /* 0x001fe2000c7a1270 */
[----:B------:R-:W0:Y:S01]  /*134f0*/  LDCU UR6, c[0x0][0x39c] ;  /* 0x00007380ff0677ac */ /* 0x000e220008000800 */
[----:B----4-:R-:W-:-:S02]  /*13500*/  LEA.HI.X.SX32 R7, R11, R2, 0x1, P4 ;  /* 0x000000020b077211 */ /* 0x010fc400020f0eff */
[-C--:B------:R-:W-:Y:S02]  /*13510*/  IADD3 R8, P4, PT, R10, R3.reuse, RZ ;  /* 0x000000030a087210 */ /* 0x080fe40007f9e0ff */
[----:B------:R-:W-:Y:S01]  /*13520*/  SHF.R.S32.HI R13, RZ, 0x8, R13 ;  /* 0x00000008ff0d7819 */ /* 0x000fe2000001140d */
[----:B------:R-:W-:Y:S01]  /*13530*/  VIADD R11, R0, 0xfd ;  /* 0x000000fd000b7836 */ /* 0x000fe20000000000 */
[----:B------:R-:W-:Y:S02]  /*13540*/  F2FP.SATFINITE.E5M2.F32.PACK_AB_MERGE_C R61, R61, R60, RZ ;  /* 0x0000003c3d3d723e */ /* 0x000fe400048060ff */
[CC--:B------:R-:W-:Y:S01]  /*13550*/  LEA.HI.X.SX32 R9, R10.reuse, R2.reuse, 0x1, P4 ;  /* 0x000000020a097211 */ /* 0x0c0fe200020f0eff */
[----:B------:R-:W-:Y:S02]  /*13560*/  VIADD R10, R10, UR5 ;  /* 0x000000050a0a7c36 */ /* 0x000fe40008000000 */
[----:B------:R-:W-:Y:S01]  /*13570*/  VIADD R12, R0, 0xfa ;  /* 0x000000fa000c7836 */ /* 0x000fe20000000000 */
[----:B------:R4:W-:Y:S01]  /*13580*/  @P6 STG.E.U8 desc[UR18][R6.64], R13 ;  /* 0x0000000d06006986 */ /* 0x0009e2000c101112 */
[----:B-1----:R-:W-:Y:S01]  /*13590*/  ISETP.LT.AND P4, PT, R11, UR4, !P0 ;  /* 0x000000040b007c0c */ /* 0x002fe2000c781270 */
[C---:B------:R-:W-:Y:S01]  /*135a0*/  VIADD R11, R10.reuse, UR5 ;  /* 0x000000050a0b7c36 */ /* 0x040fe20008000000 */
[----:B------:R-:W-:Y:S01]  /*135b0*/  PRMT R17, R61, 0x9910, RZ ;  /* 0x000099103d117816 */ /* 0x000fe200000000ff */
[----:B------:R1:W-:Y:S01]  /*135c0*/  @P2 STG.E.U8 desc[UR18][R8.64], R61 ;  /* 0x0000003d08002986 */ /* 0x0003e2000c101112 */
[----:B--2---:R-:W-:Y:S01]  /*135d0*/  IADD3 R4, P2, PT, R10, R3, RZ ;  /* 0x000000030a047210 */ /* 0x004fe20007f5e0ff */
[----:B------:R-:W2:Y:S01]  /*135e0*/  LDCU UR4, c[0x0][0x39c] ;  /* 0x00007380ff0477ac */ /* 0x000ea20008000800 */
[----:B---3--:R-:W-:Y:S01]  /*135f0*/  ISETP.LT.AND P3, PT, R12, UR7, !P0 ;  /* 0x000000070c007c0c */ /* 0x008fe2000c761270 */
[----:B------:R-:W-:Y:S01]  /*13600*/  VIADD R12, R0, 0xfc ;  /* 0x000000fc000c7836 */ /* 0x000fe20000000000 */
[----:B------:R-:W-:Y:S01]  /*13610*/  LEA.HI.X.SX32 R5, R10, R2, 0x1, P2 ;  /* 0x000000020a057211 */ /* 0x000fe200010f0eff */
[----:B------:R-:W-:Y:S01]  /*13620*/  VIADD R10, R11, UR5 ;  /* 0x000000050b0a7c36 */ /* 0x000fe20008000000 */
[----:B------:R-:W-:-:S02]  /*13630*/  SHF.R.S32.HI R17, RZ, 0x8, R17 ;  /* 0x00000008ff117819 */ /* 0x000fc40000011411 */
[----:B0-----:R-:W-:Y:S01]  /*13640*/  ISETP.LT.AND P6, PT, R12, UR6, !P0 ;  /* 0x000000060c007c0c */ /* 0x001fe2000c7c1270 */
[----:B------:R-:W0:Y:S01]  /*13650*/  LDCU UR6, c[0x0][0x39c] ;  /* 0x00007380ff0677ac */ /* 0x000e220008000800 */
[C---:B----4-:R-:W-:Y:S01]  /*13660*/  VIADD R13, R10.reuse, UR5 ;  /* 0x000000050a0d7c36 */ /* 0x050fe20008000000 */
[----:B------:R3:W-:Y:S01]  /*13670*/  @P5 STG.E.U8 desc[UR18][R4.64], R17 ;  /* 0x0000001104005986 */ /* 0x0007e2000c101112 */
[-C--:B------:R-:W-:Y:S02]  /*13680*/  IADD3 R6, P2, PT, R11, R3.reuse, RZ ;  /* 0x000000030b067210 */ /* 0x080fe40007f5e0ff */
[----:B------:R-:W-:Y:S01]  /*13690*/  VIADD R14, R13, UR5 ;  /* 0x000000050d0e7c36 */ /* 0x000fe20008000000 */
[----:B-1----:R-:W-:-:S03]  /*136a0*/  IADD3 R8, P5, PT, R10, R3, RZ ;  /* 0x000000030a087210 */ /* 0x002fc60007fbe0ff */
[----:B------:R-:W-:Y:S01]  /*136b0*/  VIADD R16, R14, UR5 ;  /* 0x000000050e107c36 */ /* 0x000fe20008000000 */
[-C--:B------:R-:W-:Y:S01]  /*136c0*/  LEA.HI.X.SX32 R7, R11, R2.reuse, 0x1, P2 ;  /* 0x000000020b077211 */ /* 0x080fe200010f0eff */
[----:B------:R-:W-:Y:S01]  /*136d0*/  VIADD R18, R0, 0xfe ;  /* 0x000000fe00127836 */ /* 0x000fe20000000000 */
[----:B------:R-:W-:Y:S01]  /*136e0*/  LEA.HI.X.SX32 R9, R10, R2, 0x1, P5 ;  /* 0x000000020a097211 */ /* 0x000fe200028f0eff */
[----:B------:R-:W-:Y:S01]  /*136f0*/  VIADD R15, R16, UR5 ;  /* 0x00000005100f7c36 */ /* 0x000fe20008000000 */
[-C--:B------:R-:W-:Y:S01]  /*13700*/  IADD3 R10, P2, PT, R13, R3.reuse, RZ ;  /* 0x000000030d0a7210 */ /* 0x080fe20007f5e0ff */
[----:B------:R-:W-:Y:S01]  /*13710*/  VIADD R0, R0, 0xff ;  /* 0x000000ff00007836 */ /* 0x000fe20000000000 */
[----:B------:R-:W-:Y:S02]  /*13720*/  IADD3 R12, P5, PT, R14, R3, RZ ;  /* 0x000000030e0c7210 */ /* 0x000fe40007fbe0ff */
[----:B------:R-:W-:Y:S02]  /*13730*/  F2FP.SATFINITE.E5M2.F32.PACK_AB_MERGE_C R63, R63, R62, RZ ;  /* 0x0000003e3f3f723e */ /* 0x000fe400048060ff */
[----:B------:R-:W-:-:S02]  /*13740*/  LEA.HI.X.SX32 R11, R13, R2, 0x1, P2 ;  /* 0x000000020d0b7211 */ /* 0x000fc400010f0eff */
[-C--:B------:R-:W-:Y:S02]  /*13750*/  LEA.HI.X.SX32 R13, R14, R2.reuse, 0x1, P5 ;  /* 0x000000020e0d7211 */ /* 0x080fe400028f0eff */
[----:B--2---:R-:W-:Y:S02]  /*13760*/  ISETP.LT.AND P2, PT, R18, UR4, !P0 ;  /* 0x0000000412007c0c */ /* 0x004fe4000c741270 */
[----:B------:R-:W-:Y:S02]  /*13770*/  IADD3 R14, P5, PT, R15, R3, RZ ;  /* 0x000000030f0e7210 */ /* 0x000fe40007fbe0ff */
[----:B0-----:R-:W-:Y:S02]  /*13780*/  ISETP.LT.AND P0, PT, R0, UR6, !P0 ;  /* 0x0000000600007c0c */ /* 0x001fe4000c701270 */
[----:B------:R-:W-:Y:S02]  /*13790*/  PRMT R0, R63, 0x9910, RZ ;  /* 0x000099103f007816 */ /* 0x000fe400000000ff */
[----:B------:R-:W-:-:S02]  /*137a0*/  LEA.HI.X.SX32 R15, R15, R2, 0x1, P5 ;  /* 0x000000020f0f7211 */ /* 0x000fc400028f0eff */
[----:B---3--:R-:W-:Y:S01]  /*137b0*/  IADD3 R4, P5, PT, R16, R3, RZ ;  /* 0x0000000310047210 */ /* 0x008fe20007fbe0ff */
[----:B------:R-:W-:Y:S01]  /*137c0*/  IMAD.MOV.U32 R3, RZ, RZ, R0 ;  /* 0x000000ffff037224 */ /* 0x000fe200078e0000 */
[----:B------:R-:W-:Y:S02]  /*137d0*/  F2FP.SATFINITE.E5M2.F32.PACK_AB_MERGE_C R65, R65, R64, RZ ;  /* 0x000000404141723e */ /* 0x000fe400048060ff */
[----:B------:R-:W-:Y:S02]  /*137e0*/  F2FP.SATFINITE.E5M2.F32.PACK_AB_MERGE_C R67, R67, R66, RZ ;  /* 0x000000424343723e */ /* 0x000fe400048060ff */
[----:B------:R-:W-:Y:S02]  /*137f0*/  PRMT R17, R65, 0x9910, RZ ;  /* 0x0000991041117816 */ /* 0x000fe400000000ff */
[----:B------:R-:W-:Y:S02]  /*13800*/  SHF.R.S32.HI R3, RZ, 0x8, R3 ;  /* 0x00000008ff037819 */ /* 0x000fe40000011403 */
[----:B------:R-:W-:-:S02]  /*13810*/  PRMT R19, R67, 0x9910, RZ ;  /* 0x0000991043137816 */ /* 0x000fc400000000ff */
[----:B------:R-:W-:Y:S01]  /*13820*/  SHF.R.S32.HI R17, RZ, 0x8, R17 ;  /* 0x00000008ff117819 */ /* 0x000fe20000011411 */
[----:B------:R0:W-:Y:S01]  /*13830*/  @P3 STG.E.U8 desc[UR18][R6.64], R63 ;  /* 0x0000003f06003986 */ /* 0x0001e2000c101112 */
[----:B------:R-:W-:Y:S02]  /*13840*/  LEA.HI.X.SX32 R5, R16, R2, 0x1, P5 ;  /* 0x0000000210057211 */ /* 0x000fe400028f0eff */
[----:B------:R-:W-:Y:S01]  /*13850*/  SHF.R.S32.HI R19, RZ, 0x8, R19 ;  /* 0x00000008ff137819 */ /* 0x000fe20000011413 */
[----:B------:R0:W-:Y:S04]  /*13860*/  @P1 STG.E.U8 desc[UR18][R8.64], R3 ;  /* 0x0000000308001986 */ /* 0x0001e8000c101112 */
[----:B------:R0:W-:Y:S04]  /*13870*/  @P6 STG.E.U8 desc[UR18][R10.64], R65 ;  /* 0x000000410a006986 */ /* 0x0001e8000c101112 */
[----:B------:R0:W-:Y:S04]  /*13880*/  @P4 STG.E.U8 desc[UR18][R12.64], R17 ;  /* 0x000000110c004986 */ /* 0x0001e8000c101112 */
[----:B------:R0:W-:Y:S04]  /*13890*/  @P2 STG.E.U8 desc[UR18][R4.64], R67 ;  /* 0x0000004304002986 */ /* 0x0001e8000c101112 */
[----:B------:R0:W-:Y:S01]  /*138a0*/  @P0 STG.E.U8 desc[UR18][R14.64], R19 ;  /* 0x000000130e000986 */ /* 0x0001e2000c101112 */
[----:B------:R-:W-:Y:S06]  /*138b0*/  BAR.SYNC.DEFER_BLOCKING 0x0 ;  /* 0x0000000000007b1d */ /* 0x000fec0000010000 */
[----:B------:R-:W-:Y:S05]  /*138c0*/  BRA.U UP0, `(.L_x_13) ;  /* 0x0000000100a07547 */ /* 0x000fea000b800000 */
[----:B------:R-:W1:Y:S01]  /*138d0*/  S2UR UR5, SR_CgaCtaId ;  /* 0x00000000000579c3 */ /* 0x000e620000008800 */
[----:B------:R-:W-:Y:S01]  /*138e0*/  NOP ;  /* 0x0000000000007918 */ /* 0x000fe20000000000 */
[----:B------:R-:W-:Y:S01]  /*138f0*/  UMOV UR4, 0x50 ;  /* 0x0000005000047882 */ /* 0x000fe20000000000 */
[----:B------:R-:W-:Y:S02]  /*13900*/  IMAD.U32 R0, RZ, RZ, UR17 ;  /* 0x00000011ff007e24 */ /* 0x000fe4000f8e00ff */
[----:B0-----:R-:W-:Y:S02]  /*13910*/  IMAD.MOV.U32 R3, RZ, RZ, 0xff ;  /* 0x000000ffff037424 */ /* 0x001fe400078e00ff */
[----:B------:R-:W-:Y:S01]  /*13920*/  IMAD.MOV.U32 R7, RZ, RZ, 0x1 ;  /* 0x00000001ff077424 */ /* 0x000fe200078e00ff */
[----:B------:R-:W-:-:S04]  /*13930*/  LOP3.LUT R0, R0, 0xffff, RZ, 0xc0, !PT ;  /* 0x0000ffff00007812 */ /* 0x000fc800078ec0ff */
[----:B------:R-:W-:-:S05]  /*13940*/  SHF.R.U32.HI R0, RZ, 0x5, R0 ;  /* 0x00000005ff007819 */ /* 0x000fca0000011600 */
[----:B------:R-:W-:Y:S01]  /*13950*/  VIADD R2, R0, 0x10 ;  /* 0x0000001000027836 */ /* 0x000fe20000000000 */
[----:B------:R-:W-:Y:S01]  /*13960*/  SHF.L.U32 R0, R3, R0, RZ ;  /* 0x0000000003007219 */ /* 0x000fe200000006ff */
[----:B-1----:R-:W-:-:S03]  /*13970*/  ULEA UR6, UR5, UR4, 0x18 ;  /* 0x0000000405067291 */ /* 0x002fc6000f8ec0ff */
[----:B------:R-:W-:-:S04]  /*13980*/  SHF.L.U32 R3, R7, R2, RZ ;  /* 0x0000000207037219 */ /* 0x000fc800000006ff */
[----:B------:R-:W-:Y:S02]  /*13990*/  LOP3.LUT R0, R3, R0, RZ, 0xfc, !PT ;  /* 0x0000000003007212 */ /* 0x000fe400078efcff */
[----:B------:R-:W0:Y:S02]  /*139a0*/  LDS R5, [UR6] ;  /* 0x00000006ff057984 */ /* 0x000e240008000800 */
[C---:B------:R-:W-:Y:S02]  /*139b0*/  LOP3.LUT R2, R0.reuse, 0xffff, RZ, 0xc0, !PT ;  /* 0x0000ffff00027812 */ /* 0x040fe400078ec0ff */
[----:B0-----:R-:W-:-:S04]  /*139c0*/  LOP3.LUT R3, R0, 0xffff, R5, 0x80, !PT ;  /* 0x0000ffff00037812 */ /* 0x001fc800078e8005 */
[----:B------:R-:W-:-:S13]  /*139d0*/  ISETP.NE.AND P0, PT, R3, R2, PT ;  /* 0x000000020300720c */ /* 0x000fda0003f05270 */
[----:B------:R-:W-:Y:S05]  /*139e0*/  @P0 BRA `(.L_x_14) ;  /* 0x0000000000500947 */ /* 0x000fea0003800000 */
[----:B------:R-:W-:Y:S02]  /*139f0*/  SHF.R.U32.HI R5, RZ, 0x10, R5 ;  /* 0x00000010ff057819 */ /* 0x000fe40000011605 */
[----:B------:R-:W-:-:S04]  /*13a00*/  SHF.R.U32.HI R2, RZ, 0x10, R0 ;  /* 0x00000010ff027819 */ /* 0x000fc80000011600 */
[----:B------:R-:W-:-:S04]  /*13a10*/  LOP3.LUT R5, R5, R2, RZ, 0xc0, !PT ;  /* 0x0000000205057212 */ /* 0x000fc800078ec0ff */
[----:B------:R-:W-:-:S13]  /*13a20*/  ISETP.NE.AND P0, PT, R5, R2, PT ;  /* 0x000000020500720c */ /* 0x000fda0003f05270 */
[----:B------:R-:W-:Y:S05]  /*13a30*/  @P0 BRA `(.L_x_15) ;  /* 0x0000000000300947 */ /* 0x000fea0003800000 */
[----:B------:R-:W-:Y:S01]  /*13a40*/  R2UR UR4, R0 ;  /* 0x00000000000472ca */ /* 0x000fe200000e0000 */
[----:B------:R-:W-:Y:S01]  /*13a50*/  VOTEU.ANY UR5, UPT, PT ;  /* 0x0000000000057886 */ /* 0x000fe200038e0100 */
[----:B------:R-:W0:Y:S01]  /*13a60*/  S2R R0, SR_LANEID ;  /* 0x0000000000007919 */ /* 0x000e220000000000 */
[----:B------:R-:W-:-:S10]  /*13a70*/  UFLO.U32 UR5, UR5 ;  /* 0x00000005000572bd */ /* 0x000fd400080e0000 */
[----:B------:R-:W-:-:S06]  /*13a80*/  ULOP3.LUT UR4, URZ, UR4, URZ, 0x33, !UPT ;  /* 0x00000004ff047292 */ /* 0x000fcc000f8e33ff */
[----:B------:R-:W-:-:S04]  /*13a90*/  IMAD.U32 R2, RZ, RZ, UR4 ;  /* 0x00000004ff027e24 */ /* 0x000fc8000f8e00ff */
[----:B------:R-:W1:Y:S02]  /*13aa0*/  REDUX UR7, R2 ;  /* 0x00000000020773c4 */ /* 0x000e640000000000 */
[----:B------:R2:W-:Y:S01]  /*13ab0*/  UTCATOMSWS.AND URZ, UR4 ;  /* 0x0000000400ff79e3 */ /* 0x0005e20008000000 */
[----:B0-----:R-:W-:Y:S01]  /*13ac0*/  ISETP.EQ.U32.AND P0, PT, R0, UR5, PT ;  /* 0x0000000500007c0c */ /* 0x001fe2000bf02070 */
[----:B-1----:R-:W-:-:S12]  /*13ad0*/  IMAD.U32 R0, RZ, RZ, UR7 ;  /* 0x00000007ff007e24 */ /* 0x002fd8000f8e00ff */
[----:B------:R2:W-:Y:S01]  /*13ae0*/  @P0 ATOMS.AND RZ, [UR6], R0 ;  /* 0x00000000ffff098c */ /* 0x0005e2000a800006 */
[----:B------:R-:W-:Y:S05]  /*13af0*/  BRA `(.L_x_13) ;  /* 0x0000000000147947 */ /* 0x000fea0003800000 */
.L_x_15:
[----:B------:R-:W-:-:S07]  /*13b00*/  MOV R2, 0x13b20 ;  /* 0x00013b2000027802 */ /* 0x000fce0000000f00 */
[----:B------:R-:W-:Y:S05]  /*13b10*/  CALL.REL.NOINC `($__internal_0_$__cuda_sm10x_tcgen05_guardrail_trap_col_being_dealloced_not_returned_by_alloc) ;  /* 0x00000000002c7944 */ /* 0x000fea0003c00000 */
[----:B------:R-:W-:Y:S05]  /*13b20*/  BRA `(.L_x_13) ;  /* 0x0000000000087947 */ /* 0x000fea0003800000 */
.L_x_14:
[----:B------:R-:W-:-:S07]  /*13b30*/  MOV R2, 0x13b50 ;  /* 0x00013b5000027802 */ /* 0x000fce0000000f00 */
[----:B------:R-:W-:Y:S05]  /*13b40*/  CALL.REL.NOINC `($__internal_2_$__cuda_sm10x_tcgen05_guardrail_trap_unallocated_columns_being_dealloced) ;  /* 0x0000000000387944 */ /* 0x000fea0003c00000 */
.L_x_13:
[----:B------:R-:W-:Y:S01]  /*13b50*/  NOP ;  /* 0x0000000000007918 */ /* 0x000fe20000000000 */
[----:B--2---:R-:W-:Y:S05]  /*13b60*/  EXIT ;  /* 0x000000000000794d */ /* 0x004fea0003800000 */
.L_x_8:
[----:B------:R-:W0:Y:S02]  /*13b70*/  SYNCS.PHASECHK.TRANS64.TRYWAIT P4, [UR13], R109 ;  /* 0x0000006dff0075a7 */ /* 0x000e24000808110d */
[----:B0-----:R-:W-:Y:S05]  /*13b80*/  @!P4 BRA `(.L_x_8) ;  /* 0xfffffffc00f8c947 */ /* 0x001fea000383ffff */
[----:B------:R-:W-:Y:S05]  /*13b90*/  BRA `(.L_x_16) ;  /* 0xffffff3c00447947 */ /* 0x000fea000383ffff */
.L_x_12:
[----:B------:R-:W0:Y:S02]  /*13ba0*/  SYNCS.PHASECHK.TRANS64.TRYWAIT P4, [UR13], R10 ;  /* 0x0000000aff0075a7 */ /* 0x000e24000808110d */
[----:B0-----:R-:W-:Y:S05]  /*13bb0*/  @!P4 BRA `(.L_x_12) ;  /* 0xfffffffc00f8c947 */ /* 0x001fea000383ffff */
[----:B------:R-:W-:Y:S05]  /*13bc0*/  BRA `(.L_x_11) ;  /* 0xffffff6800c07947 */ /* 0x000fea000383ffff */
        .weak           $__internal_0_$__cuda_sm10x_tcgen05_guardrail_trap_col_being_dealloced_not_returned_by_alloc
        .type           $__internal_0_$__cuda_sm10x_tcgen05_guardrail_trap_col_being_dealloced_not_returned_by_alloc,@function
        .size           $__internal_0_$__cuda_sm10x_tcgen05_guardrail_trap_col_being_dealloced_not_returned_by_alloc,($__internal_1_$__cuda_sm10x_tcgen05_guardrail_trap_phase_invalid_during_alloc - $__internal_0_$__cuda_sm10x_tcgen05_guardrail_trap_col_being_dealloced_not_returned_by_alloc)
$__internal_0_$__cuda_sm10x_tcgen05_guardrail_trap_col_being_dealloced_not_returned_by_alloc:
[----:B------:R-:W-:Y:S05]  /*13bd0*/  BPT.TRAP 0x1 ;  /* 0x000000040000795c */ /* 0x000fea0000300000 */
[----:B------:R-:W-:-:S04]  /*13be0*/  IMAD.MOV.U32 R3, RZ, RZ, 0x0 ;  /* 0x00000000ff037424 */ /* 0x000fc800078e00ff */
[----:B------:R-:W-:Y:S05]  /*13bf0*/  RET.REL.NODEC R2 `(matmul_kernel) ;  /* 0xfffffec402007950 */ /* 0x000fea0003c3ffff */
        .weak           $__internal_1_$__cuda_sm10x_tcgen05_guardrail_trap_phase_invalid_during_alloc
        .type           $__internal_1_$__cuda_sm10x_tcgen05_guardrail_trap_phase_invalid_during_alloc,@function
        .size           $__internal_1_$__cuda_sm10x_tcgen05_guardrail_trap_phase_invalid_during_alloc,($__internal_2_$__cuda_sm10x_tcgen05_guardrail_trap_unallocated_columns_being_dealloced - $__internal_1_$__cuda_sm10x_tcgen05_guardrail_trap_phase_invalid_during_alloc)
$__internal_1_$__cuda_sm10x_tcgen05_guardrail_trap_phase_invalid_during_alloc:
[----:B------:R-:W-:Y:S05]  /*13c00*/  BPT.TRAP 0x1 ;  /* 0x000000040000795c */ /* 0x000fea0000300000 */
[----:B------:R-:W-:-:S04]  /*13c10*/  IMAD.MOV.U32 R3, RZ, RZ, 0x0 ;  /* 0x00000000ff037424 */ /* 0x000fc800078e00ff */
[----:B------:R-:W-:Y:S05]  /*13c20*/  RET.REL.NODEC R2 `(matmul_kernel) ;  /* 0xfffffec002f47950 */ /* 0x000fea0003c3ffff */
        .weak           $__internal_2_$__cuda_sm10x_tcgen05_guardrail_trap_unallocated_columns_being_dealloced
        .type           $__internal_2_$__cuda_sm10x_tcgen05_guardrail_trap_unallocated_columns_being_dealloced,@function
        .size           $__internal_2_$__cuda_sm10x_tcgen05_guardrail_trap_unallocated_columns_being_dealloced,(.L_x_20 - $__internal_2_$__cuda_sm10x_tcgen05_guardrail_trap_unallocated_columns_being_dealloced)
$__internal_2_$__cuda_sm10x_tcgen05_guardrail_trap_unallocated_columns_being_dealloced:
[----:B------:R-:W-:Y:S05]  /*13c30*/  BPT.TRAP 0x1 ;  /* 0x000000040000795c */ /* 0x000fea0000300000 */
[----:B------:R-:W-:-:S04]  /*13c40*/  IMAD.MOV.U32 R3, RZ, RZ, 0x0 ;  /* 0x00000000ff037424 */ /* 0x000fc800078e00ff */
[----:B------:R-:W-:Y:S05]  /*13c50*/  RET.REL.NODEC R2 `(matmul_kernel) ;  /* 0xfffffec002e87950 */ /* 0x000fea0003c3ffff */
.L_x_17:
[----:B------:R-:W-:-:S00]  /*13c60*/  BRA `(.L_x_17) ;  /* 0xfffffffc00fc7947 */ /* 0x000fc0000383ffff */
[----:B------:R-:W-:-:S00]  /*13c70*/  NOP ;  /* 0x0000000000007918 */ /* 0x000fc00000000000 */
        /* <DEDUP_REMOVED lines=8> */
.L_x_20:


//--------------------- .nv.shared.matmul_kernel  --------------------------
	.section	.nv.shared.matmul_kernel,"aw",@nobits
	.sectionflags	@""
	.align	16
	.zero		1024


//--------------------- .nv.shared.reserved.0     --------------------------
	.section	.nv.shared.reserved.0,"aw",@nobits
	.align	8
	.weak		__nv_reservedSMEM_offset_0_alias
	.size		__nv_reservedSMEM_offset_0_alias, 0, 64
	.other		__nv_reservedSMEM_offset_0_alias,@"STO_CUDA_RESERVED_SHARED STV_DEFAULT"
__nv_reservedSMEM_offset_0_alias:
	.zero		0
.nv.shared.reserved.0:
	.zero		64
	.weak		__nv_reservedSMEM_allocation_phase
	.type		__nv_reservedSMEM_allocation_phase,@object
	.size		__nv_reservedSMEM_allocation_phase,(.L_0 - __nv_reservedSMEM_allocation_phase)
__nv_reservedSMEM_allocation_phase:
	.zero		1
.L_0:
	.zero		7
	.weak		__nv_reservedSMEM_devtool_atexit_pc
	.type		__nv_reservedSMEM_devtool_atexit_pc,@object
	.size		__nv_reservedSMEM_devtool_atexit_pc,(__nv_reservedSMEM_allocation_mask - __nv_reservedSMEM_devtool_atexit_pc)
__nv_reservedSMEM_devtool_atexit_pc:
	.zero		8
	.weak		__nv_reservedSMEM_allocation_mask
	.type		__nv_reservedSMEM_allocation_mask,@object
	.size		__nv_reservedSMEM_allocation_mask,(.L_2 - __nv_reservedSMEM_allocation_mask)
__nv_reservedSMEM_allocation_mask:
	.zero		4
.L_2:


//--------------------- .nv.constant0.matmul_kernel --------------------------
	.section	.nv.constant0.matmul_kernel,"a",@progbits
	.sectionflags	@""
	.align	4
.nv.constant0.matmul_kernel:
	.zero		976


//--------------------- SYMBOLS --------------------------

	.type		.nv.reservedSmem.offset0,@object
	.size		.nv.reservedSmem.offset0,0x4
	.type		.nv.reservedSmem.cap,@object
	.size		.nv.reservedSmem.cap,0x4
